//
// Generated by NVIDIA NVVM Compiler
//
// Compiler Build ID: CL-36424714
// Cuda compilation tools, release 13.0, V13.0.88
// Based on NVVM 20.0.0
//

.version 9.0
.target sm_100
.address_size 64

	// .globl	_Z25get_exact_solution_on_gpuPdS_S_ddi
.func  (.param .align 16 .b8 func_retval0[16]) __internal_trig_reduction_slowpathd
(
	.param .b64 __internal_trig_reduction_slowpathd_param_0
)
;
.func  (.param .b64 func_retval0) __internal_accurate_pow
(
	.param .b64 __internal_accurate_pow_param_0,
	.param .b64 __internal_accurate_pow_param_1
)
;
.global .align 8 .b8 __cudart_i2opi_d[144] = {8, 93, 141, 31, 177, 95, 251, 107, 234, 146, 82, 138, 247, 57, 7, 61, 123, 241, 229, 235, 199, 186, 39, 117, 45, 234, 95, 158, 102, 63, 70, 79, 183, 9, 203, 39, 207, 126, 54, 109, 31, 109, 10, 90, 139, 17, 47, 239, 15, 152, 5, 222, 255, 151, 248, 31, 59, 40, 249, 189, 139, 95, 132, 156, 244, 57, 83, 131, 57, 214, 145, 57, 65, 126, 95, 180, 38, 112, 156, 233, 132, 68, 187, 46, 245, 53, 130, 232, 62, 167, 41, 177, 28, 235, 29, 254, 28, 146, 209, 9, 234, 46, 73, 6, 224, 210, 77, 66, 58, 110, 36, 183, 97, 197, 187, 222, 171, 99, 81, 254, 65, 144, 67, 60, 153, 149, 98, 219, 192, 221, 52, 245, 209, 87, 39, 252, 41, 21, 68, 78, 110, 131, 249, 162};
.global .align 16 .b8 __cudart_sin_cos_coeffs[128] = {70, 210, 176, 44, 241, 229, 90, 190, 146, 227, 172, 105, 227, 29, 199, 62, 161, 98, 219, 25, 160, 1, 42, 191, 24, 8, 17, 17, 17, 17, 129, 63, 84, 85, 85, 85, 85, 85, 197, 191, 0, 0, 0, 0, 0, 0, 0, 0, 0, 0, 0, 0, 0, 0, 0, 0, 100, 129, 253, 32, 131, 255, 168, 189, 40, 133, 239, 193, 167, 238, 33, 62, 217, 230, 6, 142, 79, 126, 146, 190, 233, 188, 221, 25, 160, 1, 250, 62, 71, 93, 193, 22, 108, 193, 86, 191, 81, 85, 85, 85, 85, 85, 165, 63, 0, 0, 0, 0, 0, 0, 224, 191, 0, 0, 0, 0, 0, 0, 240, 63};

.visible .entry _Z25get_exact_solution_on_gpuPdS_S_ddi(
	.param .u64 .ptr .align 1 _Z25get_exact_solution_on_gpuPdS_S_ddi_param_0,
	.param .u64 .ptr .align 1 _Z25get_exact_solution_on_gpuPdS_S_ddi_param_1,
	.param .u64 .ptr .align 1 _Z25get_exact_solution_on_gpuPdS_S_ddi_param_2,
	.param .f64 _Z25get_exact_solution_on_gpuPdS_S_ddi_param_3,
	.param .f64 _Z25get_exact_solution_on_gpuPdS_S_ddi_param_4,
	.param .u32 _Z25get_exact_solution_on_gpuPdS_S_ddi_param_5
)
{
	.reg .pred 	%p<40>;
	.reg .b32 	%r<71>;
	.reg .b32 	%f<3>;
	.reg .b64 	%rd<20>;
	.reg .b64 	%fd<134>;

	ld.param.u64 	%rd4, [_Z25get_exact_solution_on_gpuPdS_S_ddi_param_0];
	ld.param.u64 	%rd5, [_Z25get_exact_solution_on_gpuPdS_S_ddi_param_1];
	ld.param.u64 	%rd6, [_Z25get_exact_solution_on_gpuPdS_S_ddi_param_2];
	ld.param.f64 	%fd34, [_Z25get_exact_solution_on_gpuPdS_S_ddi_param_3];
	ld.param.f64 	%fd35, [_Z25get_exact_solution_on_gpuPdS_S_ddi_param_4];
	ld.param.u32 	%r23, [_Z25get_exact_solution_on_gpuPdS_S_ddi_param_5];
	mov.u32 	%r1, %ntid.x;
	mov.u32 	%r24, %ctaid.x;
	mov.u32 	%r25, %tid.x;
	mad.lo.s32 	%r67, %r1, %r24, %r25;
	setp.ge.s32 	%p3, %r67, %r23;
	@%p3 bra 	$L__BB0_22;
	mul.f64 	%fd1, %fd34, 0d4010000000000000;
	abs.f64 	%fd2, %fd1;
	setp.eq.f64 	%p4, %fd2, 0d7FF0000000000000;
	mul.f64 	%fd36, %fd1, 0d3FE45F306DC9C883;
	cvt.rni.s32.f64 	%r3, %fd36;
	cvt.rn.f64.s32 	%fd37, %r3;
	fma.rn.f64 	%fd38, %fd37, 0dBFF921FB54442D18, %fd1;
	fma.rn.f64 	%fd39, %fd37, 0dBC91A62633145C00, %fd38;
	fma.rn.f64 	%fd3, %fd37, 0dB97B839A252049C0, %fd39;
	setp.ltu.f64 	%p5, %fd2, 0d41E0000000000000;
	mov.f64 	%fd40, 0d0000000000000000;
	mul.rn.f64 	%fd4, %fd1, %fd40;
	mul.f64 	%fd41, %fd35, 0d4010000000000000;
	fma.rn.f64 	%fd5, %fd34, %fd41, 0d3F747AE147AE147B;
	mov.f64 	%fd42, 0d3F747AE147AE147B;
	div.rn.f64 	%fd6, %fd42, %fd5;
	mov.f64 	%fd43, 0d4000000000000000;
	{
	.reg .b32 %temp; 
	mov.b64 	{%temp, %r4}, %fd43;
	}
	and.b32  	%r5, %r4, 2146435072;
	setp.eq.s32 	%p6, %r5, 1062207488;
	setp.lt.s32 	%p7, %r4, 0;
	selp.b32 	%r6, 0, 2146435072, %p7;
	and.b32  	%r26, %r4, 2147483647;
	setp.ne.s32 	%p8, %r26, 1071644672;
	and.pred  	%p1, %p6, %p8;
	or.b32  	%r7, %r6, -2147483648;
	mov.u32 	%r27, %nctaid.x;
	mul.lo.s32 	%r8, %r27, %r1;
	or.pred  	%p2, %p4, %p5;
	selp.b32 	%r9, 0, %r3, %p4;
	cvta.to.global.u64 	%rd1, %rd4;
	cvta.to.global.u64 	%rd2, %rd5;
	cvta.to.global.u64 	%rd3, %rd6;
	mov.u64 	%rd12, __cudart_sin_cos_coeffs;
$L__BB0_2:
	setp.eq.f64 	%p9, %fd2, 0d7FF0000000000000;
	mul.wide.s32 	%rd7, %r67, 8;
	add.s64 	%rd8, %rd1, %rd7;
	ld.global.f64 	%fd7, [%rd8];
	add.s64 	%rd9, %rd2, %rd7;
	ld.global.f64 	%fd8, [%rd9];
	mov.b32 	%r69, 1;
	mov.f64 	%fd129, %fd4;
	@%p9 bra 	$L__BB0_6;
	setp.ltu.f64 	%p10, %fd2, 0d41E0000000000000;
	mov.f64 	%fd129, %fd3;
	mov.u32 	%r68, %r3;
	@%p10 bra 	$L__BB0_5;
	{ // callseq 0, 0
	.param .b64 param0;
	st.param.f64 	[param0], %fd1;
	.param .align 16 .b8 retval0[16];
	call.uni (retval0), 
	__internal_trig_reduction_slowpathd, 
	(
	param0
	);
	ld.param.f64 	%fd129, [retval0];
	ld.param.b32 	%r68, [retval0+8];
	} // callseq 0
$L__BB0_5:
	add.s32 	%r69, %r68, 1;
$L__BB0_6:
	setp.eq.f64 	%p11, %fd2, 0d7FF0000000000000;
	selp.f64 	%fd130, %fd4, %fd3, %p11;
	shl.b32 	%r30, %r69, 6;
	cvt.u64.u32 	%rd10, %r30;
	and.b64  	%rd11, %rd10, 64;
	add.s64 	%rd13, %rd12, %rd11;
	mul.rn.f64 	%fd45, %fd129, %fd129;
	and.b32  	%r31, %r69, 1;
	setp.eq.b32 	%p12, %r31, 1;
	selp.f64 	%fd46, 0dBDA8FF8320FD8164, 0d3DE5DB65F9785EBA, %p12;
	ld.global.nc.v2.f64 	{%fd47, %fd48}, [%rd13];
	fma.rn.f64 	%fd49, %fd46, %fd45, %fd47;
	fma.rn.f64 	%fd50, %fd49, %fd45, %fd48;
	ld.global.nc.v2.f64 	{%fd51, %fd52}, [%rd13+16];
	fma.rn.f64 	%fd53, %fd50, %fd45, %fd51;
	fma.rn.f64 	%fd54, %fd53, %fd45, %fd52;
	ld.global.nc.v2.f64 	{%fd55, %fd56}, [%rd13+32];
	fma.rn.f64 	%fd57, %fd54, %fd45, %fd55;
	fma.rn.f64 	%fd58, %fd57, %fd45, %fd56;
	fma.rn.f64 	%fd59, %fd58, %fd129, %fd129;
	fma.rn.f64 	%fd60, %fd58, %fd45, 0d3FF0000000000000;
	selp.f64 	%fd61, %fd60, %fd59, %p12;
	and.b32  	%r32, %r69, 2;
	setp.eq.s32 	%p13, %r32, 0;
	mov.f64 	%fd62, 0d0000000000000000;
	sub.f64 	%fd63, %fd62, %fd61;
	selp.f64 	%fd13, %fd61, %fd63, %p13;
	mov.u32 	%r70, %r9;
	@%p2 bra 	$L__BB0_8;
	{ // callseq 1, 0
	.param .b64 param0;
	st.param.f64 	[param0], %fd1;
	.param .align 16 .b8 retval0[16];
	call.uni (retval0), 
	__internal_trig_reduction_slowpathd, 
	(
	param0
	);
	ld.param.f64 	%fd130, [retval0];
	ld.param.b32 	%r70, [retval0+8];
	} // callseq 1
$L__BB0_8:
	setp.lt.s32 	%p14, %r4, 0;
	setp.eq.s32 	%p15, %r5, 1062207488;
	shl.b32 	%r34, %r70, 6;
	cvt.u64.u32 	%rd14, %r34;
	and.b64  	%rd15, %rd14, 64;
	add.s64 	%rd17, %rd12, %rd15;
	mul.rn.f64 	%fd65, %fd130, %fd130;
	and.b32  	%r35, %r70, 1;
	setp.eq.b32 	%p17, %r35, 1;
	selp.f64 	%fd66, 0dBDA8FF8320FD8164, 0d3DE5DB65F9785EBA, %p17;
	ld.global.nc.v2.f64 	{%fd67, %fd68}, [%rd17];
	fma.rn.f64 	%fd69, %fd66, %fd65, %fd67;
	fma.rn.f64 	%fd70, %fd69, %fd65, %fd68;
	ld.global.nc.v2.f64 	{%fd71, %fd72}, [%rd17+16];
	fma.rn.f64 	%fd73, %fd70, %fd65, %fd71;
	fma.rn.f64 	%fd74, %fd73, %fd65, %fd72;
	ld.global.nc.v2.f64 	{%fd75, %fd76}, [%rd17+32];
	fma.rn.f64 	%fd77, %fd74, %fd65, %fd75;
	fma.rn.f64 	%fd78, %fd77, %fd65, %fd76;
	fma.rn.f64 	%fd79, %fd78, %fd130, %fd130;
	fma.rn.f64 	%fd80, %fd78, %fd65, 0d3FF0000000000000;
	selp.f64 	%fd81, %fd80, %fd79, %p17;
	and.b32  	%r36, %r70, 2;
	setp.eq.s32 	%p18, %r36, 0;
	mov.f64 	%fd82, 0d0000000000000000;
	sub.f64 	%fd83, %fd82, %fd81;
	selp.f64 	%fd84, %fd81, %fd83, %p18;
	mul.f64 	%fd85, %fd8, %fd84;
	fma.rn.f64 	%fd86, %fd7, %fd13, %fd85;
	mul.f64 	%fd87, %fd8, %fd13;
	mul.f64 	%fd88, %fd7, %fd84;
	sub.f64 	%fd16, %fd87, %fd88;
	add.f64 	%fd17, %fd86, 0d3FD6666666666666;
	{
	.reg .b32 %temp; 
	mov.b64 	{%temp, %r17}, %fd17;
	}
	abs.f64 	%fd18, %fd17;
	{ // callseq 2, 0
	.param .b64 param0;
	st.param.f64 	[param0], %fd18;
	.param .b64 param1;
	st.param.f64 	[param1], 0d4000000000000000;
	.param .b64 retval0;
	call.uni (retval0), 
	__internal_accurate_pow, 
	(
	param0, 
	param1
	);
	ld.param.f64 	%fd89, [retval0];
	} // callseq 2
	setp.lt.s32 	%p19, %r17, 0;
	neg.f64 	%fd91, %fd89;
	selp.f64 	%fd92, %fd91, %fd89, %p15;
	selp.f64 	%fd93, %fd92, %fd89, %p19;
	setp.eq.f64 	%p20, %fd17, 0d0000000000000000;
	selp.b32 	%r37, %r17, 0, %p15;
	or.b32  	%r38, %r37, 2146435072;
	selp.b32 	%r39, %r38, %r37, %p14;
	mov.b32 	%r40, 0;
	mov.b64 	%fd94, {%r40, %r39};
	selp.f64 	%fd131, %fd94, %fd93, %p20;
	add.f64 	%fd95, %fd17, 0d4000000000000000;
	{
	.reg .b32 %temp; 
	mov.b64 	{%temp, %r41}, %fd95;
	}
	and.b32  	%r42, %r41, 2146435072;
	setp.ne.s32 	%p21, %r42, 2146435072;
	@%p21 bra 	$L__BB0_13;
	setp.num.f64 	%p22, %fd17, %fd17;
	@%p22 bra 	$L__BB0_11;
	mov.f64 	%fd96, 0d4000000000000000;
	add.rn.f64 	%fd131, %fd17, %fd96;
	bra.uni 	$L__BB0_13;
$L__BB0_11:
	setp.neu.f64 	%p23, %fd18, 0d7FF0000000000000;
	@%p23 bra 	$L__BB0_13;
	setp.lt.s32 	%p24, %r17, 0;
	selp.b32 	%r43, %r7, %r6, %p1;
	selp.b32 	%r44, %r43, %r6, %p24;
	mov.b32 	%r45, 0;
	mov.b64 	%fd131, {%r45, %r44};
$L__BB0_13:
	setp.lt.s32 	%p25, %r4, 0;
	setp.eq.s32 	%p26, %r5, 1062207488;
	setp.eq.f64 	%p28, %fd17, 0d3FF0000000000000;
	selp.f64 	%fd23, 0d3FF0000000000000, %fd131, %p28;
	{
	.reg .b32 %temp; 
	mov.b64 	{%temp, %r18}, %fd16;
	}
	abs.f64 	%fd24, %fd16;
	{ // callseq 3, 0
	.param .b64 param0;
	st.param.f64 	[param0], %fd24;
	.param .b64 param1;
	st.param.f64 	[param1], 0d4000000000000000;
	.param .b64 retval0;
	call.uni (retval0), 
	__internal_accurate_pow, 
	(
	param0, 
	param1
	);
	ld.param.f64 	%fd97, [retval0];
	} // callseq 3
	setp.lt.s32 	%p29, %r18, 0;
	neg.f64 	%fd99, %fd97;
	selp.f64 	%fd100, %fd99, %fd97, %p26;
	selp.f64 	%fd101, %fd100, %fd97, %p29;
	setp.eq.f64 	%p30, %fd16, 0d0000000000000000;
	selp.b32 	%r46, %r18, 0, %p26;
	or.b32  	%r47, %r46, 2146435072;
	selp.b32 	%r48, %r47, %r46, %p25;
	mov.b32 	%r49, 0;
	mov.b64 	%fd102, {%r49, %r48};
	selp.f64 	%fd132, %fd102, %fd101, %p30;
	add.f64 	%fd103, %fd16, 0d4000000000000000;
	{
	.reg .b32 %temp; 
	mov.b64 	{%temp, %r50}, %fd103;
	}
	and.b32  	%r51, %r50, 2146435072;
	setp.ne.s32 	%p31, %r51, 2146435072;
	@%p31 bra 	$L__BB0_18;
	setp.num.f64 	%p32, %fd16, %fd16;
	@%p32 bra 	$L__BB0_16;
	mov.f64 	%fd104, 0d4000000000000000;
	add.rn.f64 	%fd132, %fd16, %fd104;
	bra.uni 	$L__BB0_18;
$L__BB0_16:
	setp.neu.f64 	%p33, %fd24, 0d7FF0000000000000;
	@%p33 bra 	$L__BB0_18;
	setp.lt.s32 	%p34, %r18, 0;
	selp.b32 	%r52, %r7, %r6, %p1;
	selp.b32 	%r53, %r52, %r6, %p34;
	mov.b32 	%r54, 0;
	mov.b64 	%fd132, {%r54, %r53};
$L__BB0_18:
	setp.eq.f64 	%p35, %fd16, 0d3FF0000000000000;
	selp.f64 	%fd105, 0d3FF0000000000000, %fd132, %p35;
	add.f64 	%fd106, %fd23, %fd105;
	neg.f64 	%fd107, %fd106;
	div.rn.f64 	%fd29, %fd107, %fd5;
	fma.rn.f64 	%fd108, %fd29, 0d3FF71547652B82FE, 0d4338000000000000;
	{
	.reg .b32 %temp; 
	mov.b64 	{%r19, %temp}, %fd108;
	}
	mov.f64 	%fd109, 0dC338000000000000;
	add.rn.f64 	%fd110, %fd108, %fd109;
	fma.rn.f64 	%fd111, %fd110, 0dBFE62E42FEFA39EF, %fd29;
	fma.rn.f64 	%fd112, %fd110, 0dBC7ABC9E3B39803F, %fd111;
	fma.rn.f64 	%fd113, %fd112, 0d3E5ADE1569CE2BDF, 0d3E928AF3FCA213EA;
	fma.rn.f64 	%fd114, %fd113, %fd112, 0d3EC71DEE62401315;
	fma.rn.f64 	%fd115, %fd114, %fd112, 0d3EFA01997C89EB71;
	fma.rn.f64 	%fd116, %fd115, %fd112, 0d3F2A01A014761F65;
	fma.rn.f64 	%fd117, %fd116, %fd112, 0d3F56C16C1852B7AF;
	fma.rn.f64 	%fd118, %fd117, %fd112, 0d3F81111111122322;
	fma.rn.f64 	%fd119, %fd118, %fd112, 0d3FA55555555502A1;
	fma.rn.f64 	%fd120, %fd119, %fd112, 0d3FC5555555555511;
	fma.rn.f64 	%fd121, %fd120, %fd112, 0d3FE000000000000B;
	fma.rn.f64 	%fd122, %fd121, %fd112, 0d3FF0000000000000;
	fma.rn.f64 	%fd123, %fd122, %fd112, 0d3FF0000000000000;
	{
	.reg .b32 %temp; 
	mov.b64 	{%r20, %temp}, %fd123;
	}
	{
	.reg .b32 %temp; 
	mov.b64 	{%temp, %r21}, %fd123;
	}
	shl.b32 	%r55, %r19, 20;
	add.s32 	%r56, %r55, %r21;
	mov.b64 	%fd133, {%r20, %r56};
	{
	.reg .b32 %temp; 
	mov.b64 	{%temp, %r57}, %fd29;
	}
	mov.b32 	%f2, %r57;
	abs.f32 	%f1, %f2;
	setp.lt.f32 	%p36, %f1, 0f4086232B;
	@%p36 bra 	$L__BB0_21;
	setp.lt.f64 	%p37, %fd29, 0d0000000000000000;
	add.f64 	%fd124, %fd29, 0d7FF0000000000000;
	selp.f64 	%fd133, 0d0000000000000000, %fd124, %p37;
	setp.geu.f32 	%p38, %f1, 0f40874800;
	@%p38 bra 	$L__BB0_21;
	shr.u32 	%r58, %r19, 31;
	add.s32 	%r59, %r19, %r58;
	shr.s32 	%r60, %r59, 1;
	shl.b32 	%r61, %r60, 20;
	add.s32 	%r62, %r21, %r61;
	mov.b64 	%fd125, {%r20, %r62};
	sub.s32 	%r63, %r19, %r60;
	shl.b32 	%r64, %r63, 20;
	add.s32 	%r65, %r64, 1072693248;
	mov.b32 	%r66, 0;
	mov.b64 	%fd126, {%r66, %r65};
	mul.f64 	%fd133, %fd126, %fd125;
$L__BB0_21:
	mul.f64 	%fd127, %fd6, %fd133;
	mul.wide.s32 	%rd18, %r67, 8;
	add.s64 	%rd19, %rd3, %rd18;
	st.global.f64 	[%rd19], %fd127;
	add.s32 	%r67, %r67, %r8;
	setp.lt.s32 	%p39, %r67, %r23;
	@%p39 bra 	$L__BB0_2;
$L__BB0_22:
	ret;

}
	// .globl	_Z23Get_Euler_points_on_gpuPdS_iiidd
.visible .entry _Z23Get_Euler_points_on_gpuPdS_iiidd(
	.param .u64 .ptr .align 1 _Z23Get_Euler_points_on_gpuPdS_iiidd_param_0,
	.param .u64 .ptr .align 1 _Z23Get_Euler_points_on_gpuPdS_iiidd_param_1,
	.param .u32 _Z23Get_Euler_points_on_gpuPdS_iiidd_param_2,
	.param .u32 _Z23Get_Euler_points_on_gpuPdS_iiidd_param_3,
	.param .u32 _Z23Get_Euler_points_on_gpuPdS_iiidd_param_4,
	.param .f64 _Z23Get_Euler_points_on_gpuPdS_iiidd_param_5,
	.param .f64 _Z23Get_Euler_points_on_gpuPdS_iiidd_param_6
)
{
	.reg .pred 	%p<3>;
	.reg .b32 	%r<15>;
	.reg .b64 	%rd<8>;
	.reg .b64 	%fd<9>;

	ld.param.u64 	%rd3, [_Z23Get_Euler_points_on_gpuPdS_iiidd_param_0];
	ld.param.u64 	%rd4, [_Z23Get_Euler_points_on_gpuPdS_iiidd_param_1];
	ld.param.u32 	%r6, [_Z23Get_Euler_points_on_gpuPdS_iiidd_param_3];
	ld.param.u32 	%r7, [_Z23Get_Euler_points_on_gpuPdS_iiidd_param_4];
	ld.param.f64 	%fd1, [_Z23Get_Euler_points_on_gpuPdS_iiidd_param_5];
	ld.param.f64 	%fd2, [_Z23Get_Euler_points_on_gpuPdS_iiidd_param_6];
	mov.u32 	%r1, %ntid.x;
	mov.u32 	%r8, %ctaid.x;
	mov.u32 	%r9, %tid.x;
	mad.lo.s32 	%r14, %r1, %r8, %r9;
	setp.ge.s32 	%p1, %r14, %r7;
	@%p1 bra 	$L__BB1_3;
	mov.u32 	%r10, %nctaid.x;
	mul.lo.s32 	%r3, %r10, %r1;
	cvta.to.global.u64 	%rd1, %rd3;
	cvta.to.global.u64 	%rd2, %rd4;
$L__BB1_2:
	div.s32 	%r11, %r14, %r6;
	mul.lo.s32 	%r12, %r11, %r6;
	sub.s32 	%r13, %r14, %r12;
	cvt.rn.f64.s32 	%fd3, %r11;
	add.f64 	%fd4, %fd3, 0d3FE0000000000000;
	fma.rn.f64 	%fd5, %fd1, %fd4, 0dBFF0000000000000;
	mul.wide.s32 	%rd5, %r14, 8;
	add.s64 	%rd6, %rd1, %rd5;
	st.global.f64 	[%rd6], %fd5;
	cvt.rn.f64.s32 	%fd6, %r13;
	add.f64 	%fd7, %fd6, 0d3FE0000000000000;
	fma.rn.f64 	%fd8, %fd2, %fd7, 0dBFF0000000000000;
	add.s64 	%rd7, %rd2, %rd5;
	st.global.f64 	[%rd7], %fd8;
	add.s32 	%r14, %r14, %r3;
	setp.lt.s32 	%p2, %r14, %r7;
	@%p2 bra 	$L__BB1_2;
$L__BB1_3:
	ret;

}
	// .globl	_Z26Get_Lagrange_points_on_gpuPdS_S_S_S_iiiddd
.visible .entry _Z26Get_Lagrange_points_on_gpuPdS_S_S_S_iiiddd(
	.param .u64 .ptr .align 1 _Z26Get_Lagrange_points_on_gpuPdS_S_S_S_iiiddd_param_0,
	.param .u64 .ptr .align 1 _Z26Get_Lagrange_points_on_gpuPdS_S_S_S_iiiddd_param_1,
	.param .u64 .ptr .align 1 _Z26Get_Lagrange_points_on_gpuPdS_S_S_S_iiiddd_param_2,
	.param .u64 .ptr .align 1 _Z26Get_Lagrange_points_on_gpuPdS_S_S_S_iiiddd_param_3,
	.param .u64 .ptr .align 1 _Z26Get_Lagrange_points_on_gpuPdS_S_S_S_iiiddd_param_4,
	.param .u32 _Z26Get_Lagrange_points_on_gpuPdS_S_S_S_iiiddd_param_5,
	.param .u32 _Z26Get_Lagrange_points_on_gpuPdS_S_S_S_iiiddd_param_6,
	.param .u32 _Z26Get_Lagrange_points_on_gpuPdS_S_S_S_iiiddd_param_7,
	.param .f64 _Z26Get_Lagrange_points_on_gpuPdS_S_S_S_iiiddd_param_8,
	.param .f64 _Z26Get_Lagrange_points_on_gpuPdS_S_S_S_iiiddd_param_9,
	.param .f64 _Z26Get_Lagrange_points_on_gpuPdS_S_S_S_iiiddd_param_10
)
{
	.reg .pred 	%p<3>;
	.reg .b32 	%r<17>;
	.reg .b64 	%rd<22>;
	.reg .b64 	%fd<30>;

	ld.param.u32 	%r8, [_Z26Get_Lagrange_points_on_gpuPdS_S_S_S_iiiddd_param_7];
	mov.u32 	%r1, %ntid.x;
	mov.u32 	%r9, %ctaid.x;
	mov.u32 	%r10, %tid.x;
	mad.lo.s32 	%r16, %r1, %r9, %r10;
	setp.ge.s32 	%p1, %r16, %r8;
	@%p1 bra 	$L__BB2_3;
	ld.param.f64 	%fd29, [_Z26Get_Lagrange_points_on_gpuPdS_S_S_S_iiiddd_param_10];
	ld.param.u32 	%r15, [_Z26Get_Lagrange_points_on_gpuPdS_S_S_S_iiiddd_param_6];
	ld.param.u64 	%rd21, [_Z26Get_Lagrange_points_on_gpuPdS_S_S_S_iiiddd_param_4];
	ld.param.u64 	%rd20, [_Z26Get_Lagrange_points_on_gpuPdS_S_S_S_iiiddd_param_3];
	ld.param.u64 	%rd19, [_Z26Get_Lagrange_points_on_gpuPdS_S_S_S_iiiddd_param_2];
	ld.param.u64 	%rd18, [_Z26Get_Lagrange_points_on_gpuPdS_S_S_S_iiiddd_param_1];
	ld.param.u64 	%rd17, [_Z26Get_Lagrange_points_on_gpuPdS_S_S_S_iiiddd_param_0];
	add.s32 	%r3, %r15, 1;
	mul.f64 	%fd1, %fd29, 0d3FD0000000000000;
	mul.f64 	%fd2, %fd29, 0d3FE0000000000000;
	mov.u32 	%r11, %nctaid.x;
	mul.lo.s32 	%r4, %r11, %r1;
	cvta.to.global.u64 	%rd1, %rd17;
	cvta.to.global.u64 	%rd2, %rd18;
	cvta.to.global.u64 	%rd3, %rd19;
	cvta.to.global.u64 	%rd4, %rd20;
	cvta.to.global.u64 	%rd5, %rd21;
$L__BB2_2:
	ld.param.f64 	%fd28, [_Z26Get_Lagrange_points_on_gpuPdS_S_S_S_iiiddd_param_9];
	ld.param.f64 	%fd27, [_Z26Get_Lagrange_points_on_gpuPdS_S_S_S_iiiddd_param_8];
	div.s32 	%r12, %r16, %r3;
	mul.lo.s32 	%r13, %r12, %r3;
	sub.s32 	%r14, %r16, %r13;
	cvt.rn.f64.s32 	%fd6, %r12;
	fma.rn.f64 	%fd7, %fd27, %fd6, 0dBFF0000000000000;
	mul.wide.s32 	%rd11, %r16, 8;
	add.s64 	%rd12, %rd1, %rd11;
	st.global.f64 	[%rd12], %fd7;
	cvt.rn.f64.s32 	%fd8, %r14;
	fma.rn.f64 	%fd9, %fd28, %fd8, 0dBFF0000000000000;
	add.s64 	%rd13, %rd2, %rd11;
	st.global.f64 	[%rd13], %fd9;
	ld.global.f64 	%fd10, [%rd12];
	mul.f64 	%fd11, %fd9, 0dC010000000000000;
	fma.rn.f64 	%fd12, %fd9, 0dC010000000000000, %fd11;
	mul.f64 	%fd13, %fd1, %fd12;
	sub.f64 	%fd14, %fd10, %fd13;
	add.s64 	%rd14, %rd3, %rd11;
	st.global.f64 	[%rd14], %fd14;
	ld.global.f64 	%fd15, [%rd13];
	ld.global.f64 	%fd16, [%rd12];
	mul.f64 	%fd17, %fd16, 0d4010000000000000;
	fma.rn.f64 	%fd18, %fd16, 0d4010000000000000, %fd17;
	mul.f64 	%fd19, %fd2, %fd18;
	sub.f64 	%fd20, %fd15, %fd19;
	add.s64 	%rd15, %rd4, %rd11;
	st.global.f64 	[%rd15], %fd20;
	ld.global.f64 	%fd21, [%rd12];
	ld.global.f64 	%fd22, [%rd13];
	mul.f64 	%fd23, %fd22, 0dC010000000000000;
	fma.rn.f64 	%fd24, %fd22, 0dC010000000000000, %fd23;
	mul.f64 	%fd25, %fd1, %fd24;
	sub.f64 	%fd26, %fd21, %fd25;
	add.s64 	%rd16, %rd5, %rd11;
	st.global.f64 	[%rd16], %fd26;
	add.s32 	%r16, %r16, %r4;
	setp.lt.s32 	%p2, %r16, %r8;
	@%p2 bra 	$L__BB2_2;
$L__BB2_3:
	ret;

}
	// .globl	_Z24Intersection_point_vet_xPdS_S_S_iii
.visible .entry _Z24Intersection_point_vet_xPdS_S_S_iii(
	.param .u64 .ptr .align 1 _Z24Intersection_point_vet_xPdS_S_S_iii_param_0,
	.param .u64 .ptr .align 1 _Z24Intersection_point_vet_xPdS_S_S_iii_param_1,
	.param .u64 .ptr .align 1 _Z24Intersection_point_vet_xPdS_S_S_iii_param_2,
	.param .u64 .ptr .align 1 _Z24Intersection_point_vet_xPdS_S_S_iii_param_3,
	.param .u32 _Z24Intersection_point_vet_xPdS_S_S_iii_param_4,
	.param .u32 _Z24Intersection_point_vet_xPdS_S_S_iii_param_5,
	.param .u32 _Z24Intersection_point_vet_xPdS_S_S_iii_param_6
)
{
	.reg .pred 	%p<3>;
	.reg .b32 	%r<17>;
	.reg .b64 	%rd<16>;
	.reg .b64 	%fd<12>;

	ld.param.u64 	%rd5, [_Z24Intersection_point_vet_xPdS_S_S_iii_param_0];
	ld.param.u64 	%rd6, [_Z24Intersection_point_vet_xPdS_S_S_iii_param_1];
	ld.param.u64 	%rd7, [_Z24Intersection_point_vet_xPdS_S_S_iii_param_2];
	ld.param.u64 	%rd8, [_Z24Intersection_point_vet_xPdS_S_S_iii_param_3];
	ld.param.u32 	%r7, [_Z24Intersection_point_vet_xPdS_S_S_iii_param_5];
	ld.param.u32 	%r8, [_Z24Intersection_point_vet_xPdS_S_S_iii_param_6];
	mov.u32 	%r9, %tid.x;
	mov.u32 	%r10, %ctaid.x;
	mov.u32 	%r1, %ntid.x;
	mad.lo.s32 	%r16, %r10, %r1, %r9;
	setp.ge.s32 	%p1, %r16, %r8;
	@%p1 bra 	$L__BB3_3;
	add.s32 	%r3, %r7, 1;
	mov.u32 	%r11, %nctaid.x;
	mul.lo.s32 	%r4, %r11, %r1;
	cvta.to.global.u64 	%rd1, %rd6;
	cvta.to.global.u64 	%rd2, %rd5;
	cvta.to.global.u64 	%rd3, %rd7;
	cvta.to.global.u64 	%rd4, %rd8;
$L__BB3_2:
	div.s32 	%r12, %r16, %r7;
	mul.lo.s32 	%r13, %r12, %r7;
	sub.s32 	%r14, %r16, %r13;
	mad.lo.s32 	%r15, %r12, %r3, %r14;
	mul.wide.s32 	%rd9, %r15, 8;
	add.s64 	%rd10, %rd1, %rd9;
	ld.global.f64 	%fd1, [%rd10];
	ld.global.f64 	%fd2, [%rd10+8];
	sub.f64 	%fd3, %fd1, %fd2;
	rcp.rn.f64 	%fd4, %fd3;
	add.s64 	%rd11, %rd2, %rd9;
	ld.global.f64 	%fd5, [%rd11+8];
	ld.global.f64 	%fd6, [%rd11];
	sub.f64 	%fd7, %fd6, %fd5;
	mul.f64 	%fd8, %fd4, %fd7;
	mul.wide.s32 	%rd12, %r14, 8;
	add.s64 	%rd13, %rd3, %rd12;
	ld.global.f64 	%fd9, [%rd13];
	sub.f64 	%fd10, %fd9, %fd2;
	fma.rn.f64 	%fd11, %fd8, %fd10, %fd5;
	mul.wide.s32 	%rd14, %r16, 8;
	add.s64 	%rd15, %rd4, %rd14;
	st.global.f64 	[%rd15], %fd11;
	add.s32 	%r16, %r16, %r4;
	setp.lt.s32 	%p2, %r16, %r8;
	@%p2 bra 	$L__BB3_2;
$L__BB3_3:
	ret;

}
	// .globl	_Z25Intersection_point_hori_yPdS_S_S_iii
.visible .entry _Z25Intersection_point_hori_yPdS_S_S_iii(
	.param .u64 .ptr .align 1 _Z25Intersection_point_hori_yPdS_S_S_iii_param_0,
	.param .u64 .ptr .align 1 _Z25Intersection_point_hori_yPdS_S_S_iii_param_1,
	.param .u64 .ptr .align 1 _Z25Intersection_point_hori_yPdS_S_S_iii_param_2,
	.param .u64 .ptr .align 1 _Z25Intersection_point_hori_yPdS_S_S_iii_param_3,
	.param .u32 _Z25Intersection_point_hori_yPdS_S_S_iii_param_4,
	.param .u32 _Z25Intersection_point_hori_yPdS_S_S_iii_param_5,
	.param .u32 _Z25Intersection_point_hori_yPdS_S_S_iii_param_6
)
{
	.reg .pred 	%p<3>;
	.reg .b32 	%r<14>;
	.reg .b64 	%rd<15>;
	.reg .b64 	%fd<13>;

	ld.param.u64 	%rd4, [_Z25Intersection_point_hori_yPdS_S_S_iii_param_0];
	ld.param.u64 	%rd5, [_Z25Intersection_point_hori_yPdS_S_S_iii_param_1];
	ld.param.u64 	%rd6, [_Z25Intersection_point_hori_yPdS_S_S_iii_param_3];
	ld.param.u32 	%r7, [_Z25Intersection_point_hori_yPdS_S_S_iii_param_5];
	ld.param.u32 	%r8, [_Z25Intersection_point_hori_yPdS_S_S_iii_param_6];
	mov.u32 	%r9, %tid.x;
	mov.u32 	%r10, %ctaid.x;
	mov.u32 	%r1, %ntid.x;
	mad.lo.s32 	%r13, %r10, %r1, %r9;
	setp.ge.s32 	%p1, %r13, %r8;
	@%p1 bra 	$L__BB4_3;
	cvta.to.global.u64 	%rd1, %rd5;
	add.s32 	%r3, %r7, 1;
	mov.u32 	%r11, %nctaid.x;
	mul.lo.s32 	%r4, %r11, %r1;
	cvta.to.global.u64 	%rd2, %rd4;
	cvta.to.global.u64 	%rd3, %rd6;
	mul.wide.s32 	%rd9, %r3, 8;
$L__BB4_2:
	add.s32 	%r12, %r13, %r3;
	mul.wide.s32 	%rd7, %r13, 8;
	add.s64 	%rd8, %rd2, %rd7;
	ld.global.f64 	%fd1, [%rd8];
	add.s64 	%rd10, %rd8, %rd9;
	ld.global.f64 	%fd2, [%rd10];
	add.f64 	%fd3, %fd1, %fd2;
	mul.f64 	%fd4, %fd3, 0d3FE0000000000000;
	sub.f64 	%fd5, %fd1, %fd2;
	rcp.rn.f64 	%fd6, %fd5;
	mul.wide.s32 	%rd11, %r12, 8;
	add.s64 	%rd12, %rd1, %rd11;
	ld.global.f64 	%fd7, [%rd12];
	add.s64 	%rd13, %rd1, %rd7;
	ld.global.f64 	%fd8, [%rd13];
	sub.f64 	%fd9, %fd8, %fd7;
	mul.f64 	%fd10, %fd6, %fd9;
	sub.f64 	%fd11, %fd4, %fd2;
	fma.rn.f64 	%fd12, %fd10, %fd11, %fd7;
	add.s64 	%rd14, %rd3, %rd7;
	st.global.f64 	[%rd14], %fd12;
	add.s32 	%r13, %r13, %r4;
	setp.lt.s32 	%p2, %r13, %r8;
	@%p2 bra 	$L__BB4_2;
$L__BB4_3:
	ret;

}
	// .globl	_Z20x_Remap_on_gpu_part1PdS_S_S_S_iii
.visible .entry _Z20x_Remap_on_gpu_part1PdS_S_S_S_iii(
	.param .u64 .ptr .align 1 _Z20x_Remap_on_gpu_part1PdS_S_S_S_iii_param_0,
	.param .u64 .ptr .align 1 _Z20x_Remap_on_gpu_part1PdS_S_S_S_iii_param_1,
	.param .u64 .ptr .align 1 _Z20x_Remap_on_gpu_part1PdS_S_S_S_iii_param_2,
	.param .u64 .ptr .align 1 _Z20x_Remap_on_gpu_part1PdS_S_S_S_iii_param_3,
	.param .u64 .ptr .align 1 _Z20x_Remap_on_gpu_part1PdS_S_S_S_iii_param_4,
	.param .u32 _Z20x_Remap_on_gpu_part1PdS_S_S_S_iii_param_5,
	.param .u32 _Z20x_Remap_on_gpu_part1PdS_S_S_S_iii_param_6,
	.param .u32 _Z20x_Remap_on_gpu_part1PdS_S_S_S_iii_param_7
)
{
	.reg .pred 	%p<9>;
	.reg .b32 	%r<27>;
	.reg .b64 	%rd<41>;
	.reg .b64 	%fd<62>;

	ld.param.u64 	%rd9, [_Z20x_Remap_on_gpu_part1PdS_S_S_S_iii_param_4];
	ld.param.u32 	%r13, [_Z20x_Remap_on_gpu_part1PdS_S_S_S_iii_param_5];
	ld.param.u32 	%r14, [_Z20x_Remap_on_gpu_part1PdS_S_S_S_iii_param_6];
	ld.param.u32 	%r15, [_Z20x_Remap_on_gpu_part1PdS_S_S_S_iii_param_7];
	cvta.to.global.u64 	%rd1, %rd9;
	mov.u32 	%r1, %ntid.x;
	mov.u32 	%r16, %ctaid.x;
	mov.u32 	%r17, %tid.x;
	mad.lo.s32 	%r26, %r1, %r16, %r17;
	setp.ge.s32 	%p1, %r26, %r13;
	@%p1 bra 	$L__BB5_12;
	add.s32 	%r18, %r14, -3;
	mul.lo.s32 	%r3, %r18, %r15;
	add.s32 	%r4, %r14, -2;
	add.s32 	%r5, %r14, -1;
	shl.b32 	%r6, %r15, 1;
	mov.u32 	%r19, %nctaid.x;
	mul.lo.s32 	%r7, %r19, %r1;
	mul.wide.s32 	%rd2, %r15, 8;
$L__BB5_2:
	div.s32 	%r9, %r26, %r15;
	mul.lo.s32 	%r10, %r9, %r15;
	sub.s32 	%r20, %r26, %r10;
	add.s32 	%r21, %r20, %r3;
	mul.wide.s32 	%rd10, %r21, 8;
	add.s64 	%rd11, %rd1, %rd10;
	ld.global.f64 	%fd17, [%rd11];
	add.s64 	%rd12, %rd11, %rd2;
	ld.global.f64 	%fd18, [%rd12];
	mul.f64 	%fd19, %fd18, 0d4008000000000000;
	sub.f64 	%fd20, %fd19, %fd17;
	add.s64 	%rd13, %rd12, %rd2;
	ld.global.f64 	%fd21, [%rd13];
	fma.rn.f64 	%fd22, %fd21, 0d4022000000000000, %fd20;
	mul.f64 	%fd1, %fd22, 0d3FB745D1745D1746;
	mul.f64 	%fd23, %fd17, 0d402E000000000000;
	mul.f64 	%fd24, %fd18, 0d404C000000000000;
	sub.f64 	%fd25, %fd24, %fd23;
	mul.f64 	%fd26, %fd21, 0d403E000000000000;
	sub.f64 	%fd2, %fd25, %fd26;
	add.s32 	%r22, %r6, %r20;
	mul.wide.s32 	%rd14, %r22, 8;
	add.s64 	%rd15, %rd1, %rd14;
	ld.global.f64 	%fd27, [%rd15];
	sub.s32 	%r23, %r22, %r15;
	mul.wide.s32 	%rd16, %r23, 8;
	add.s64 	%rd17, %rd1, %rd16;
	ld.global.f64 	%fd28, [%rd17];
	mul.f64 	%fd29, %fd28, 0d4008000000000000;
	sub.f64 	%fd30, %fd29, %fd27;
	mul.wide.s32 	%rd18, %r20, 8;
	add.s64 	%rd3, %rd1, %rd18;
	ld.global.f64 	%fd31, [%rd3];
	fma.rn.f64 	%fd32, %fd31, 0d4022000000000000, %fd30;
	mul.f64 	%fd3, %fd32, 0d3FB745D1745D1746;
	mul.f64 	%fd33, %fd27, 0d402E000000000000;
	mul.f64 	%fd34, %fd28, 0d404C000000000000;
	sub.f64 	%fd35, %fd34, %fd33;
	mul.f64 	%fd36, %fd31, 0d403E000000000000;
	sub.f64 	%fd4, %fd35, %fd36;
	mul.wide.s32 	%rd19, %r10, 8;
	add.s64 	%rd4, %rd3, %rd19;
	ld.global.f64 	%fd5, [%rd4];
	setp.eq.s32 	%p2, %r9, %r5;
	mov.f64 	%fd57, %fd1;
	@%p2 bra 	$L__BB5_4;
	add.s64 	%rd20, %rd4, %rd2;
	ld.global.f64 	%fd57, [%rd20];
$L__BB5_4:
	setp.lt.s32 	%p3, %r9, %r4;
	@%p3 bra 	$L__BB5_6;
	setp.eq.s32 	%p4, %r9, %r4;
	mul.f64 	%fd37, %fd2, 0d3FB745D1745D1746;
	selp.f64 	%fd58, %fd1, %fd37, %p4;
	bra.uni 	$L__BB5_7;
$L__BB5_6:
	add.s32 	%r24, %r10, %r6;
	mul.wide.s32 	%rd21, %r24, 8;
	add.s64 	%rd22, %rd3, %rd21;
	ld.global.f64 	%fd58, [%rd22];
$L__BB5_7:
	setp.eq.s32 	%p5, %r9, 0;
	mov.f64 	%fd59, %fd3;
	@%p5 bra 	$L__BB5_9;
	sub.s32 	%r11, %r10, %r15;
	mul.wide.s32 	%rd23, %r11, 8;
	add.s64 	%rd24, %rd3, %rd23;
	ld.global.f64 	%fd59, [%rd24];
	setp.gt.s32 	%p6, %r9, 1;
	@%p6 bra 	$L__BB5_10;
$L__BB5_9:
	setp.eq.s32 	%p7, %r9, 1;
	mul.f64 	%fd38, %fd4, 0d3FB745D1745D1746;
	selp.f64 	%fd61, %fd3, %fd38, %p7;
	bra.uni 	$L__BB5_11;
$L__BB5_10:
	sub.s32 	%r25, %r11, %r15;
	mul.wide.s32 	%rd25, %r25, 8;
	add.s64 	%rd26, %rd3, %rd25;
	ld.global.f64 	%fd61, [%rd26];
$L__BB5_11:
	ld.param.u64 	%rd40, [_Z20x_Remap_on_gpu_part1PdS_S_S_S_iii_param_3];
	ld.param.u64 	%rd39, [_Z20x_Remap_on_gpu_part1PdS_S_S_S_iii_param_2];
	ld.param.u64 	%rd38, [_Z20x_Remap_on_gpu_part1PdS_S_S_S_iii_param_1];
	ld.param.u64 	%rd37, [_Z20x_Remap_on_gpu_part1PdS_S_S_S_iii_param_0];
	add.f64 	%fd39, %fd5, %fd59;
	mul.f64 	%fd40, %fd39, 0d3FE2AAAAAAAAAAAB;
	add.f64 	%fd41, %fd57, %fd61;
	mul.f64 	%fd42, %fd41, 0d3FB5555555555555;
	sub.f64 	%fd43, %fd40, %fd42;
	cvta.to.global.u64 	%rd27, %rd37;
	mul.wide.s32 	%rd28, %r26, 8;
	add.s64 	%rd29, %rd27, %rd28;
	st.global.f64 	[%rd29], %fd43;
	add.f64 	%fd44, %fd5, %fd57;
	mul.f64 	%fd45, %fd44, 0d3FE2AAAAAAAAAAAB;
	add.f64 	%fd46, %fd58, %fd59;
	mul.f64 	%fd47, %fd46, 0d3FB5555555555555;
	sub.f64 	%fd48, %fd45, %fd47;
	cvta.to.global.u64 	%rd30, %rd38;
	add.s64 	%rd31, %rd30, %rd28;
	st.global.f64 	[%rd31], %fd48;
	ld.global.f64 	%fd49, [%rd29];
	sub.f64 	%fd50, %fd48, %fd49;
	cvta.to.global.u64 	%rd32, %rd40;
	add.s64 	%rd33, %rd32, %rd28;
	st.global.f64 	[%rd33], %fd50;
	add.s64 	%rd34, %rd1, %rd28;
	ld.global.f64 	%fd51, [%rd34];
	ld.global.f64 	%fd52, [%rd29];
	ld.global.f64 	%fd53, [%rd31];
	add.f64 	%fd54, %fd52, %fd53;
	fma.rn.f64 	%fd55, %fd54, 0dBFE0000000000000, %fd51;
	mul.f64 	%fd56, %fd55, 0d4018000000000000;
	cvta.to.global.u64 	%rd35, %rd39;
	add.s64 	%rd36, %rd35, %rd28;
	st.global.f64 	[%rd36], %fd56;
	add.s32 	%r26, %r26, %r7;
	setp.lt.s32 	%p8, %r26, %r13;
	@%p8 bra 	$L__BB5_2;
$L__BB5_12:
	ret;

}
	// .globl	_Z20x_Remap_on_gpu_part2PdS_S_S_S_S_S_S_iiid
.visible .entry _Z20x_Remap_on_gpu_part2PdS_S_S_S_S_S_S_iiid(
	.param .u64 .ptr .align 1 _Z20x_Remap_on_gpu_part2PdS_S_S_S_S_S_S_iiid_param_0,
	.param .u64 .ptr .align 1 _Z20x_Remap_on_gpu_part2PdS_S_S_S_S_S_S_iiid_param_1,
	.param .u64 .ptr .align 1 _Z20x_Remap_on_gpu_part2PdS_S_S_S_S_S_S_iiid_param_2,
	.param .u64 .ptr .align 1 _Z20x_Remap_on_gpu_part2PdS_S_S_S_S_S_S_iiid_param_3,
	.param .u64 .ptr .align 1 _Z20x_Remap_on_gpu_part2PdS_S_S_S_S_S_S_iiid_param_4,
	.param .u64 .ptr .align 1 _Z20x_Remap_on_gpu_part2PdS_S_S_S_S_S_S_iiid_param_5,
	.param .u64 .ptr .align 1 _Z20x_Remap_on_gpu_part2PdS_S_S_S_S_S_S_iiid_param_6,
	.param .u64 .ptr .align 1 _Z20x_Remap_on_gpu_part2PdS_S_S_S_S_S_S_iiid_param_7,
	.param .u32 _Z20x_Remap_on_gpu_part2PdS_S_S_S_S_S_S_iiid_param_8,
	.param .u32 _Z20x_Remap_on_gpu_part2PdS_S_S_S_S_S_S_iiid_param_9,
	.param .u32 _Z20x_Remap_on_gpu_part2PdS_S_S_S_S_S_S_iiid_param_10,
	.param .f64 _Z20x_Remap_on_gpu_part2PdS_S_S_S_S_S_S_iiid_param_11
)
{
	.reg .pred 	%p<109>;
	.reg .b32 	%r<141>;
	.reg .b64 	%rd<79>;
	.reg .b64 	%fd<272>;

	ld.param.u64 	%rd11, [_Z20x_Remap_on_gpu_part2PdS_S_S_S_S_S_S_iiid_param_0];
	ld.param.u64 	%rd12, [_Z20x_Remap_on_gpu_part2PdS_S_S_S_S_S_S_iiid_param_2];
	ld.param.u64 	%rd13, [_Z20x_Remap_on_gpu_part2PdS_S_S_S_S_S_S_iiid_param_3];
	ld.param.u64 	%rd14, [_Z20x_Remap_on_gpu_part2PdS_S_S_S_S_S_S_iiid_param_4];
	ld.param.u32 	%r41, [_Z20x_Remap_on_gpu_part2PdS_S_S_S_S_S_S_iiid_param_8];
	ld.param.u32 	%r42, [_Z20x_Remap_on_gpu_part2PdS_S_S_S_S_S_S_iiid_param_10];
	cvta.to.global.u64 	%rd1, %rd14;
	cvta.to.global.u64 	%rd2, %rd11;
	cvta.to.global.u64 	%rd3, %rd13;
	cvta.to.global.u64 	%rd4, %rd12;
	mov.u32 	%r1, %ntid.x;
	mov.u32 	%r43, %ctaid.x;
	mov.u32 	%r44, %tid.x;
	mad.lo.s32 	%r134, %r1, %r43, %r44;
	setp.ge.s32 	%p3, %r134, %r41;
	@%p3 bra 	$L__BB6_61;
	mov.f64 	%fd83, 0d4008000000000000;
	{
	.reg .b32 %temp; 
	mov.b64 	{%temp, %r3}, %fd83;
	}
	and.b32  	%r4, %r3, 2146435072;
	setp.eq.s32 	%p4, %r4, 1073741824;
	setp.lt.s32 	%p5, %r3, 0;
	selp.b32 	%r5, 0, 2146435072, %p5;
	and.b32  	%r45, %r3, 2147483647;
	setp.ne.s32 	%p6, %r45, 1071644672;
	and.pred  	%p1, %p4, %p6;
	or.b32  	%r6, %r5, -2147483648;
	mov.f64 	%fd84, 0d4000000000000000;
	{
	.reg .b32 %temp; 
	mov.b64 	{%temp, %r7}, %fd84;
	}
	and.b32  	%r8, %r7, 2146435072;
	setp.eq.s32 	%p7, %r8, 1062207488;
	setp.lt.s32 	%p8, %r7, 0;
	selp.b32 	%r9, 0, 2146435072, %p8;
	and.b32  	%r46, %r7, 2147483647;
	setp.ne.s32 	%p9, %r46, 1071644672;
	and.pred  	%p2, %p7, %p9;
	or.b32  	%r10, %r9, -2147483648;
	mov.u32 	%r47, %nctaid.x;
	mul.lo.s32 	%r11, %r47, %r1;
	shl.b32 	%r12, %r42, 4;
	mov.f64 	%fd271, 0d0000000000000000;
	mul.wide.s32 	%rd5, %r42, 8;
$L__BB6_2:
	ld.param.u64 	%rd78, [_Z20x_Remap_on_gpu_part2PdS_S_S_S_S_S_S_iiid_param_7];
	rem.s32 	%r14, %r134, %r42;
	cvta.to.global.u64 	%rd15, %rd78;
	mul.wide.s32 	%rd16, %r134, 8;
	add.s64 	%rd17, %rd15, %rd16;
	ld.global.f64 	%fd2, [%rd17];
	add.s64 	%rd18, %rd17, %rd5;
	ld.global.f64 	%fd3, [%rd18];
	setp.gt.f64 	%p10, %fd2, 0d3FF0000000000000;
	setp.geu.f64 	%p11, %fd3, 0dBFF0000000000000;
	setp.neu.f64 	%p12, %fd2, %fd3;
	and.pred  	%p13, %p11, %p12;
	not.pred 	%p15, %p13;
	or.pred  	%p16, %p10, %p15;
	@%p16 bra 	$L__BB6_60;
	ld.param.f64 	%fd253, [_Z20x_Remap_on_gpu_part2PdS_S_S_S_S_S_S_iiid_param_11];
	ld.param.u64 	%rd77, [_Z20x_Remap_on_gpu_part2PdS_S_S_S_S_S_S_iiid_param_6];
	max.f64 	%fd85, %fd2, 0dBFEFFFFFFFFFFFF7;
	min.f64 	%fd86, %fd3, 0d3FEFFFFFFFFFFFF7;
	add.f64 	%fd87, %fd85, 0d3FF0000000000000;
	div.rn.f64 	%fd88, %fd87, %fd253;
	cvt.rmi.f64.f64 	%fd89, %fd88;
	cvt.rzi.s32.f64 	%r138, %fd89;
	add.f64 	%fd90, %fd86, 0d3FF0000000000000;
	div.rn.f64 	%fd91, %fd90, %fd253;
	cvt.rmi.f64.f64 	%fd92, %fd91;
	cvt.rzi.s32.f64 	%r16, %fd92;
	mad.lo.s32 	%r18, %r138, %r42, %r14;
	add.s32 	%r48, %r18, %r138;
	cvta.to.global.u64 	%rd19, %rd77;
	mul.wide.s32 	%rd20, %r48, 8;
	add.s64 	%rd21, %rd19, %rd20;
	ld.global.f64 	%fd93, [%rd21];
	sub.f64 	%fd94, %fd85, %fd93;
	div.rn.f64 	%fd4, %fd94, %fd253;
	mad.lo.s32 	%r17, %r16, %r42, %r14;
	add.s32 	%r49, %r17, %r16;
	mul.wide.s32 	%rd22, %r49, 8;
	add.s64 	%rd23, %rd19, %rd22;
	ld.global.f64 	%fd95, [%rd23];
	sub.f64 	%fd96, %fd86, %fd95;
	div.rn.f64 	%fd5, %fd96, %fd253;
	setp.ne.s32 	%p17, %r16, %r138;
	@%p17 bra 	$L__BB6_25;
	setp.lt.s32 	%p68, %r3, 0;
	setp.eq.s32 	%p69, %r4, 1073741824;
	mul.wide.s32 	%rd65, %r17, 8;
	add.s64 	%rd66, %rd4, %rd65;
	ld.global.f64 	%fd6, [%rd66];
	add.s64 	%rd67, %rd3, %rd65;
	ld.global.f64 	%fd7, [%rd67];
	add.s64 	%rd68, %rd2, %rd65;
	ld.global.f64 	%fd8, [%rd68];
	{
	.reg .b32 %temp; 
	mov.b64 	{%temp, %r19}, %fd5;
	}
	abs.f64 	%fd9, %fd5;
	{ // callseq 8, 0
	.param .b64 param0;
	st.param.f64 	[param0], %fd9;
	.param .b64 param1;
	st.param.f64 	[param1], 0d4008000000000000;
	.param .b64 retval0;
	call.uni (retval0), 
	__internal_accurate_pow, 
	(
	param0, 
	param1
	);
	ld.param.f64 	%fd208, [retval0];
	} // callseq 8
	setp.lt.s32 	%p71, %r19, 0;
	neg.f64 	%fd210, %fd208;
	selp.f64 	%fd211, %fd210, %fd208, %p69;
	selp.f64 	%fd212, %fd211, %fd208, %p71;
	setp.eq.f64 	%p72, %fd5, 0d0000000000000000;
	selp.b32 	%r98, %r19, 0, %p69;
	or.b32  	%r99, %r98, 2146435072;
	selp.b32 	%r100, %r99, %r98, %p68;
	mov.b32 	%r101, 0;
	mov.b64 	%fd213, {%r101, %r100};
	selp.f64 	%fd255, %fd213, %fd212, %p72;
	add.f64 	%fd214, %fd5, 0d4008000000000000;
	{
	.reg .b32 %temp; 
	mov.b64 	{%temp, %r102}, %fd214;
	}
	and.b32  	%r103, %r102, 2146435072;
	setp.ne.s32 	%p73, %r103, 2146435072;
	@%p73 bra 	$L__BB6_9;
	setp.num.f64 	%p74, %fd5, %fd5;
	@%p74 bra 	$L__BB6_7;
	mov.f64 	%fd215, 0d4008000000000000;
	add.rn.f64 	%fd255, %fd5, %fd215;
	bra.uni 	$L__BB6_9;
$L__BB6_7:
	setp.neu.f64 	%p75, %fd9, 0d7FF0000000000000;
	@%p75 bra 	$L__BB6_9;
	selp.b32 	%r104, %r6, %r5, %p1;
	selp.b32 	%r105, %r104, %r5, %p71;
	mov.b32 	%r106, 0;
	mov.b64 	%fd255, {%r106, %r105};
$L__BB6_9:
	setp.eq.f64 	%p77, %fd5, 0d0000000000000000;
	setp.lt.s32 	%p78, %r19, 0;
	setp.lt.s32 	%p79, %r7, 0;
	setp.eq.s32 	%p80, %r8, 1062207488;
	setp.eq.f64 	%p82, %fd5, 0d3FF0000000000000;
	selp.f64 	%fd216, 0d3FF0000000000000, %fd255, %p82;
	mul.f64 	%fd217, %fd6, 0d3FD5555555555555;
	mul.f64 	%fd14, %fd217, %fd216;
	add.f64 	%fd15, %fd6, %fd7;
	{ // callseq 9, 0
	.param .b64 param0;
	st.param.f64 	[param0], %fd9;
	.param .b64 param1;
	st.param.f64 	[param1], 0d4000000000000000;
	.param .b64 retval0;
	call.uni (retval0), 
	__internal_accurate_pow, 
	(
	param0, 
	param1
	);
	ld.param.f64 	%fd218, [retval0];
	} // callseq 9
	neg.f64 	%fd220, %fd218;
	selp.f64 	%fd221, %fd220, %fd218, %p80;
	selp.f64 	%fd222, %fd221, %fd218, %p78;
	selp.b32 	%r107, %r19, 0, %p80;
	or.b32  	%r108, %r107, 2146435072;
	selp.b32 	%r109, %r108, %r107, %p79;
	mov.b32 	%r110, 0;
	mov.b64 	%fd223, {%r110, %r109};
	selp.f64 	%fd256, %fd223, %fd222, %p77;
	add.f64 	%fd224, %fd5, 0d4000000000000000;
	{
	.reg .b32 %temp; 
	mov.b64 	{%temp, %r111}, %fd224;
	}
	and.b32  	%r112, %r111, 2146435072;
	setp.ne.s32 	%p83, %r112, 2146435072;
	@%p83 bra 	$L__BB6_14;
	setp.num.f64 	%p84, %fd5, %fd5;
	@%p84 bra 	$L__BB6_12;
	mov.f64 	%fd225, 0d4000000000000000;
	add.rn.f64 	%fd256, %fd5, %fd225;
	bra.uni 	$L__BB6_14;
$L__BB6_12:
	setp.neu.f64 	%p85, %fd9, 0d7FF0000000000000;
	@%p85 bra 	$L__BB6_14;
	selp.b32 	%r113, %r10, %r9, %p2;
	selp.b32 	%r114, %r113, %r9, %p78;
	mov.b32 	%r115, 0;
	mov.b64 	%fd256, {%r115, %r114};
$L__BB6_14:
	setp.lt.s32 	%p88, %r3, 0;
	setp.eq.s32 	%p89, %r4, 1073741824;
	selp.f64 	%fd226, 0d3FF0000000000000, %fd256, %p82;
	mul.f64 	%fd227, %fd15, 0d3FE0000000000000;
	mul.f64 	%fd228, %fd227, %fd226;
	sub.f64 	%fd229, %fd228, %fd14;
	fma.rn.f64 	%fd20, %fd5, %fd8, %fd229;
	mul.wide.s32 	%rd69, %r18, 8;
	add.s64 	%rd70, %rd4, %rd69;
	ld.global.f64 	%fd21, [%rd70];
	add.s64 	%rd71, %rd3, %rd69;
	ld.global.f64 	%fd22, [%rd71];
	add.s64 	%rd72, %rd2, %rd69;
	ld.global.f64 	%fd23, [%rd72];
	{
	.reg .b32 %temp; 
	mov.b64 	{%temp, %r20}, %fd4;
	}
	abs.f64 	%fd24, %fd4;
	{ // callseq 10, 0
	.param .b64 param0;
	st.param.f64 	[param0], %fd24;
	.param .b64 param1;
	st.param.f64 	[param1], 0d4008000000000000;
	.param .b64 retval0;
	call.uni (retval0), 
	__internal_accurate_pow, 
	(
	param0, 
	param1
	);
	ld.param.f64 	%fd230, [retval0];
	} // callseq 10
	setp.lt.s32 	%p91, %r20, 0;
	neg.f64 	%fd232, %fd230;
	selp.f64 	%fd233, %fd232, %fd230, %p89;
	selp.f64 	%fd234, %fd233, %fd230, %p91;
	setp.eq.f64 	%p92, %fd4, 0d0000000000000000;
	selp.b32 	%r116, %r20, 0, %p89;
	or.b32  	%r117, %r116, 2146435072;
	selp.b32 	%r118, %r117, %r116, %p88;
	mov.b32 	%r119, 0;
	mov.b64 	%fd235, {%r119, %r118};
	selp.f64 	%fd257, %fd235, %fd234, %p92;
	add.f64 	%fd236, %fd4, 0d4008000000000000;
	{
	.reg .b32 %temp; 
	mov.b64 	{%temp, %r120}, %fd236;
	}
	and.b32  	%r121, %r120, 2146435072;
	setp.ne.s32 	%p93, %r121, 2146435072;
	@%p93 bra 	$L__BB6_19;
	setp.num.f64 	%p94, %fd4, %fd4;
	@%p94 bra 	$L__BB6_17;
	mov.f64 	%fd237, 0d4008000000000000;
	add.rn.f64 	%fd257, %fd4, %fd237;
	bra.uni 	$L__BB6_19;
$L__BB6_17:
	setp.neu.f64 	%p95, %fd24, 0d7FF0000000000000;
	@%p95 bra 	$L__BB6_19;
	selp.b32 	%r122, %r6, %r5, %p1;
	selp.b32 	%r123, %r122, %r5, %p91;
	mov.b32 	%r124, 0;
	mov.b64 	%fd257, {%r124, %r123};
$L__BB6_19:
	setp.eq.f64 	%p97, %fd4, 0d0000000000000000;
	setp.lt.s32 	%p98, %r20, 0;
	setp.lt.s32 	%p99, %r7, 0;
	setp.eq.s32 	%p100, %r8, 1062207488;
	setp.eq.f64 	%p102, %fd4, 0d3FF0000000000000;
	selp.f64 	%fd238, 0d3FF0000000000000, %fd257, %p102;
	mul.f64 	%fd239, %fd21, 0d3FD5555555555555;
	mul.f64 	%fd29, %fd239, %fd238;
	add.f64 	%fd30, %fd21, %fd22;
	{ // callseq 11, 0
	.param .b64 param0;
	st.param.f64 	[param0], %fd24;
	.param .b64 param1;
	st.param.f64 	[param1], 0d4000000000000000;
	.param .b64 retval0;
	call.uni (retval0), 
	__internal_accurate_pow, 
	(
	param0, 
	param1
	);
	ld.param.f64 	%fd240, [retval0];
	} // callseq 11
	neg.f64 	%fd242, %fd240;
	selp.f64 	%fd243, %fd242, %fd240, %p100;
	selp.f64 	%fd244, %fd243, %fd240, %p98;
	selp.b32 	%r125, %r20, 0, %p100;
	or.b32  	%r126, %r125, 2146435072;
	selp.b32 	%r127, %r126, %r125, %p99;
	mov.b32 	%r128, 0;
	mov.b64 	%fd245, {%r128, %r127};
	selp.f64 	%fd258, %fd245, %fd244, %p97;
	add.f64 	%fd246, %fd4, 0d4000000000000000;
	{
	.reg .b32 %temp; 
	mov.b64 	{%temp, %r129}, %fd246;
	}
	and.b32  	%r130, %r129, 2146435072;
	setp.ne.s32 	%p103, %r130, 2146435072;
	@%p103 bra 	$L__BB6_24;
	setp.num.f64 	%p104, %fd4, %fd4;
	@%p104 bra 	$L__BB6_22;
	mov.f64 	%fd247, 0d4000000000000000;
	add.rn.f64 	%fd258, %fd4, %fd247;
	bra.uni 	$L__BB6_24;
$L__BB6_22:
	setp.neu.f64 	%p105, %fd24, 0d7FF0000000000000;
	@%p105 bra 	$L__BB6_24;
	selp.b32 	%r131, %r10, %r9, %p2;
	selp.b32 	%r132, %r131, %r9, %p98;
	mov.b32 	%r133, 0;
	mov.b64 	%fd258, {%r133, %r132};
$L__BB6_24:
	selp.f64 	%fd248, 0d3FF0000000000000, %fd258, %p102;
	mul.f64 	%fd249, %fd30, 0d3FE0000000000000;
	mul.f64 	%fd250, %fd249, %fd248;
	sub.f64 	%fd251, %fd250, %fd29;
	fma.rn.f64 	%fd252, %fd4, %fd23, %fd251;
	sub.f64 	%fd271, %fd20, %fd252;
	bra.uni 	$L__BB6_60;
$L__BB6_25:
	setp.lt.s32 	%p18, %r3, 0;
	setp.eq.s32 	%p19, %r4, 1073741824;
	mul.wide.s32 	%rd24, %r18, 8;
	add.s64 	%rd25, %rd4, %rd24;
	ld.global.f64 	%fd97, [%rd25];
	add.s64 	%rd26, %rd3, %rd24;
	ld.global.f64 	%fd98, [%rd26];
	add.s64 	%rd27, %rd2, %rd24;
	ld.global.f64 	%fd36, [%rd27];
	mul.f64 	%fd37, %fd97, 0d3FD5555555555555;
	add.f64 	%fd38, %fd97, %fd98;
	{
	.reg .b32 %temp; 
	mov.b64 	{%temp, %r21}, %fd4;
	}
	abs.f64 	%fd39, %fd4;
	{ // callseq 4, 0
	.param .b64 param0;
	st.param.f64 	[param0], %fd39;
	.param .b64 param1;
	st.param.f64 	[param1], 0d4008000000000000;
	.param .b64 retval0;
	call.uni (retval0), 
	__internal_accurate_pow, 
	(
	param0, 
	param1
	);
	ld.param.f64 	%fd99, [retval0];
	} // callseq 4
	setp.lt.s32 	%p21, %r21, 0;
	neg.f64 	%fd101, %fd99;
	selp.f64 	%fd102, %fd101, %fd99, %p19;
	selp.f64 	%fd103, %fd102, %fd99, %p21;
	setp.eq.f64 	%p22, %fd4, 0d0000000000000000;
	selp.b32 	%r50, %r21, 0, %p19;
	or.b32  	%r51, %r50, 2146435072;
	selp.b32 	%r52, %r51, %r50, %p18;
	mov.b32 	%r53, 0;
	mov.b64 	%fd104, {%r53, %r52};
	selp.f64 	%fd259, %fd104, %fd103, %p22;
	add.f64 	%fd105, %fd4, 0d4008000000000000;
	{
	.reg .b32 %temp; 
	mov.b64 	{%temp, %r54}, %fd105;
	}
	and.b32  	%r55, %r54, 2146435072;
	setp.ne.s32 	%p23, %r55, 2146435072;
	@%p23 bra 	$L__BB6_30;
	setp.num.f64 	%p24, %fd4, %fd4;
	@%p24 bra 	$L__BB6_28;
	mov.f64 	%fd106, 0d4008000000000000;
	add.rn.f64 	%fd259, %fd4, %fd106;
	bra.uni 	$L__BB6_30;
$L__BB6_28:
	setp.neu.f64 	%p25, %fd39, 0d7FF0000000000000;
	@%p25 bra 	$L__BB6_30;
	selp.b32 	%r56, %r6, %r5, %p1;
	selp.b32 	%r57, %r56, %r5, %p21;
	mov.b32 	%r58, 0;
	mov.b64 	%fd259, {%r58, %r57};
$L__BB6_30:
	setp.eq.f64 	%p27, %fd4, 0d0000000000000000;
	setp.lt.s32 	%p28, %r21, 0;
	setp.lt.s32 	%p29, %r7, 0;
	setp.eq.s32 	%p30, %r8, 1062207488;
	setp.eq.f64 	%p32, %fd4, 0d3FF0000000000000;
	selp.f64 	%fd107, 0d3FF0000000000000, %fd259, %p32;
	mul.f64 	%fd44, %fd37, %fd107;
	{ // callseq 5, 0
	.param .b64 param0;
	st.param.f64 	[param0], %fd39;
	.param .b64 param1;
	st.param.f64 	[param1], 0d4000000000000000;
	.param .b64 retval0;
	call.uni (retval0), 
	__internal_accurate_pow, 
	(
	param0, 
	param1
	);
	ld.param.f64 	%fd108, [retval0];
	} // callseq 5
	neg.f64 	%fd110, %fd108;
	selp.f64 	%fd111, %fd110, %fd108, %p30;
	selp.f64 	%fd112, %fd111, %fd108, %p28;
	selp.b32 	%r59, %r21, 0, %p30;
	or.b32  	%r60, %r59, 2146435072;
	selp.b32 	%r61, %r60, %r59, %p29;
	mov.b32 	%r62, 0;
	mov.b64 	%fd113, {%r62, %r61};
	selp.f64 	%fd260, %fd113, %fd112, %p27;
	add.f64 	%fd114, %fd4, 0d4000000000000000;
	{
	.reg .b32 %temp; 
	mov.b64 	{%temp, %r63}, %fd114;
	}
	and.b32  	%r64, %r63, 2146435072;
	setp.ne.s32 	%p33, %r64, 2146435072;
	@%p33 bra 	$L__BB6_35;
	setp.num.f64 	%p34, %fd4, %fd4;
	@%p34 bra 	$L__BB6_33;
	mov.f64 	%fd115, 0d4000000000000000;
	add.rn.f64 	%fd260, %fd4, %fd115;
	bra.uni 	$L__BB6_35;
$L__BB6_33:
	setp.neu.f64 	%p35, %fd39, 0d7FF0000000000000;
	@%p35 bra 	$L__BB6_35;
	selp.b32 	%r65, %r10, %r9, %p2;
	selp.b32 	%r66, %r65, %r9, %p28;
	mov.b32 	%r67, 0;
	mov.b64 	%fd260, {%r67, %r66};
$L__BB6_35:
	mul.f64 	%fd116, %fd38, 0d3FE0000000000000;
	setp.lt.s32 	%p38, %r3, 0;
	setp.eq.s32 	%p39, %r4, 1073741824;
	selp.f64 	%fd117, 0d3FF0000000000000, %fd260, %p32;
	mul.f64 	%fd118, %fd116, %fd117;
	sub.f64 	%fd119, %fd118, %fd44;
	fma.rn.f64 	%fd120, %fd4, %fd36, %fd119;
	sub.f64 	%fd121, %fd116, %fd37;
	add.f64 	%fd122, %fd36, %fd121;
	sub.f64 	%fd49, %fd122, %fd120;
	mul.wide.s32 	%rd28, %r17, 8;
	add.s64 	%rd29, %rd4, %rd28;
	ld.global.f64 	%fd50, [%rd29];
	add.s64 	%rd30, %rd3, %rd28;
	ld.global.f64 	%fd51, [%rd30];
	add.s64 	%rd31, %rd2, %rd28;
	ld.global.f64 	%fd52, [%rd31];
	{
	.reg .b32 %temp; 
	mov.b64 	{%temp, %r22}, %fd5;
	}
	abs.f64 	%fd53, %fd5;
	{ // callseq 6, 0
	.param .b64 param0;
	st.param.f64 	[param0], %fd53;
	.param .b64 param1;
	st.param.f64 	[param1], 0d4008000000000000;
	.param .b64 retval0;
	call.uni (retval0), 
	__internal_accurate_pow, 
	(
	param0, 
	param1
	);
	ld.param.f64 	%fd123, [retval0];
	} // callseq 6
	setp.lt.s32 	%p41, %r22, 0;
	neg.f64 	%fd125, %fd123;
	selp.f64 	%fd126, %fd125, %fd123, %p39;
	selp.f64 	%fd127, %fd126, %fd123, %p41;
	setp.eq.f64 	%p42, %fd5, 0d0000000000000000;
	selp.b32 	%r68, %r22, 0, %p39;
	or.b32  	%r69, %r68, 2146435072;
	selp.b32 	%r70, %r69, %r68, %p38;
	mov.b32 	%r71, 0;
	mov.b64 	%fd128, {%r71, %r70};
	selp.f64 	%fd261, %fd128, %fd127, %p42;
	add.f64 	%fd129, %fd5, 0d4008000000000000;
	{
	.reg .b32 %temp; 
	mov.b64 	{%temp, %r72}, %fd129;
	}
	and.b32  	%r73, %r72, 2146435072;
	setp.ne.s32 	%p43, %r73, 2146435072;
	@%p43 bra 	$L__BB6_40;
	setp.num.f64 	%p44, %fd5, %fd5;
	@%p44 bra 	$L__BB6_38;
	mov.f64 	%fd130, 0d4008000000000000;
	add.rn.f64 	%fd261, %fd5, %fd130;
	bra.uni 	$L__BB6_40;
$L__BB6_38:
	setp.neu.f64 	%p45, %fd53, 0d7FF0000000000000;
	@%p45 bra 	$L__BB6_40;
	selp.b32 	%r74, %r6, %r5, %p1;
	selp.b32 	%r75, %r74, %r5, %p41;
	mov.b32 	%r76, 0;
	mov.b64 	%fd261, {%r76, %r75};
$L__BB6_40:
	setp.eq.f64 	%p47, %fd5, 0d0000000000000000;
	setp.lt.s32 	%p48, %r22, 0;
	setp.lt.s32 	%p49, %r7, 0;
	setp.eq.s32 	%p50, %r8, 1062207488;
	setp.eq.f64 	%p52, %fd5, 0d3FF0000000000000;
	selp.f64 	%fd131, 0d3FF0000000000000, %fd261, %p52;
	mul.f64 	%fd132, %fd50, 0d3FD5555555555555;
	mul.f64 	%fd58, %fd132, %fd131;
	add.f64 	%fd59, %fd50, %fd51;
	{ // callseq 7, 0
	.param .b64 param0;
	st.param.f64 	[param0], %fd53;
	.param .b64 param1;
	st.param.f64 	[param1], 0d4000000000000000;
	.param .b64 retval0;
	call.uni (retval0), 
	__internal_accurate_pow, 
	(
	param0, 
	param1
	);
	ld.param.f64 	%fd133, [retval0];
	} // callseq 7
	neg.f64 	%fd135, %fd133;
	selp.f64 	%fd136, %fd135, %fd133, %p50;
	selp.f64 	%fd137, %fd136, %fd133, %p48;
	selp.b32 	%r77, %r22, 0, %p50;
	or.b32  	%r78, %r77, 2146435072;
	selp.b32 	%r79, %r78, %r77, %p49;
	mov.b32 	%r80, 0;
	mov.b64 	%fd138, {%r80, %r79};
	selp.f64 	%fd262, %fd138, %fd137, %p47;
	add.f64 	%fd139, %fd5, 0d4000000000000000;
	{
	.reg .b32 %temp; 
	mov.b64 	{%temp, %r81}, %fd139;
	}
	and.b32  	%r82, %r81, 2146435072;
	setp.ne.s32 	%p53, %r82, 2146435072;
	@%p53 bra 	$L__BB6_45;
	setp.num.f64 	%p54, %fd5, %fd5;
	@%p54 bra 	$L__BB6_43;
	mov.f64 	%fd140, 0d4000000000000000;
	add.rn.f64 	%fd262, %fd5, %fd140;
	bra.uni 	$L__BB6_45;
$L__BB6_43:
	setp.neu.f64 	%p55, %fd53, 0d7FF0000000000000;
	@%p55 bra 	$L__BB6_45;
	selp.b32 	%r83, %r10, %r9, %p2;
	selp.b32 	%r84, %r83, %r9, %p48;
	mov.b32 	%r85, 0;
	mov.b64 	%fd262, {%r85, %r84};
$L__BB6_45:
	selp.f64 	%fd142, 0d3FF0000000000000, %fd262, %p52;
	mul.f64 	%fd143, %fd59, 0d3FE0000000000000;
	mul.f64 	%fd144, %fd143, %fd142;
	sub.f64 	%fd145, %fd144, %fd58;
	fma.rn.f64 	%fd64, %fd5, %fd52, %fd145;
	add.s32 	%r86, %r16, -1;
	setp.ge.s32 	%p58, %r138, %r86;
	mov.f64 	%fd270, 0d0000000000000000;
	@%p58 bra 	$L__BB6_59;
	not.b32 	%r87, %r138;
	add.s32 	%r23, %r16, %r87;
	sub.s32 	%r88, %r16, %r138;
	add.s32 	%r89, %r88, -2;
	setp.lt.u32 	%p59, %r89, 15;
	mov.f64 	%fd270, 0d0000000000000000;
	@%p59 bra 	$L__BB6_49;
	mad.lo.s32 	%r90, %r42, %r138, %r42;
	add.s32 	%r136, %r14, %r90;
	and.b32  	%r91, %r23, -16;
	neg.s32 	%r135, %r91;
	mov.f64 	%fd270, 0d0000000000000000;
$L__BB6_48:
	.pragma "nounroll";
	mul.wide.s32 	%rd32, %r136, 8;
	add.s64 	%rd33, %rd1, %rd32;
	ld.global.f64 	%fd149, [%rd33];
	add.f64 	%fd150, %fd270, %fd149;
	add.s64 	%rd34, %rd33, %rd5;
	ld.global.f64 	%fd151, [%rd34];
	add.f64 	%fd152, %fd150, %fd151;
	add.s64 	%rd35, %rd34, %rd5;
	ld.global.f64 	%fd153, [%rd35];
	add.f64 	%fd154, %fd152, %fd153;
	add.s64 	%rd36, %rd35, %rd5;
	ld.global.f64 	%fd155, [%rd36];
	add.f64 	%fd156, %fd154, %fd155;
	add.s64 	%rd37, %rd36, %rd5;
	ld.global.f64 	%fd157, [%rd37];
	add.f64 	%fd158, %fd156, %fd157;
	add.s64 	%rd38, %rd37, %rd5;
	ld.global.f64 	%fd159, [%rd38];
	add.f64 	%fd160, %fd158, %fd159;
	add.s64 	%rd39, %rd38, %rd5;
	ld.global.f64 	%fd161, [%rd39];
	add.f64 	%fd162, %fd160, %fd161;
	add.s64 	%rd40, %rd39, %rd5;
	ld.global.f64 	%fd163, [%rd40];
	add.f64 	%fd164, %fd162, %fd163;
	add.s64 	%rd41, %rd40, %rd5;
	ld.global.f64 	%fd165, [%rd41];
	add.f64 	%fd166, %fd164, %fd165;
	add.s64 	%rd42, %rd41, %rd5;
	ld.global.f64 	%fd167, [%rd42];
	add.f64 	%fd168, %fd166, %fd167;
	add.s64 	%rd43, %rd42, %rd5;
	ld.global.f64 	%fd169, [%rd43];
	add.f64 	%fd170, %fd168, %fd169;
	add.s64 	%rd44, %rd43, %rd5;
	ld.global.f64 	%fd171, [%rd44];
	add.f64 	%fd172, %fd170, %fd171;
	add.s64 	%rd45, %rd44, %rd5;
	ld.global.f64 	%fd173, [%rd45];
	add.f64 	%fd174, %fd172, %fd173;
	add.s64 	%rd46, %rd45, %rd5;
	ld.global.f64 	%fd175, [%rd46];
	add.f64 	%fd176, %fd174, %fd175;
	add.s64 	%rd47, %rd46, %rd5;
	ld.global.f64 	%fd177, [%rd47];
	add.f64 	%fd178, %fd176, %fd177;
	add.s32 	%r138, %r138, 16;
	add.s64 	%rd48, %rd47, %rd5;
	ld.global.f64 	%fd179, [%rd48];
	add.f64 	%fd270, %fd178, %fd179;
	add.s32 	%r136, %r136, %r12;
	add.s32 	%r135, %r135, 16;
	setp.ne.s32 	%p60, %r135, 0;
	@%p60 bra 	$L__BB6_48;
$L__BB6_49:
	and.b32  	%r33, %r23, 15;
	setp.eq.s32 	%p61, %r33, 0;
	@%p61 bra 	$L__BB6_59;
	and.b32  	%r34, %r23, 7;
	setp.lt.u32 	%p62, %r33, 8;
	@%p62 bra 	$L__BB6_52;
	mad.lo.s32 	%r92, %r42, %r138, %r42;
	add.s32 	%r93, %r92, %r14;
	mul.wide.s32 	%rd49, %r93, 8;
	add.s64 	%rd50, %rd1, %rd49;
	ld.global.f64 	%fd181, [%rd50];
	add.f64 	%fd182, %fd270, %fd181;
	add.s64 	%rd51, %rd50, %rd5;
	ld.global.f64 	%fd183, [%rd51];
	add.f64 	%fd184, %fd182, %fd183;
	add.s64 	%rd52, %rd51, %rd5;
	ld.global.f64 	%fd185, [%rd52];
	add.f64 	%fd186, %fd184, %fd185;
	add.s64 	%rd53, %rd52, %rd5;
	ld.global.f64 	%fd187, [%rd53];
	add.f64 	%fd188, %fd186, %fd187;
	add.s64 	%rd54, %rd53, %rd5;
	ld.global.f64 	%fd189, [%rd54];
	add.f64 	%fd190, %fd188, %fd189;
	add.s64 	%rd55, %rd54, %rd5;
	ld.global.f64 	%fd191, [%rd55];
	add.f64 	%fd192, %fd190, %fd191;
	add.s64 	%rd56, %rd55, %rd5;
	ld.global.f64 	%fd193, [%rd56];
	add.f64 	%fd194, %fd192, %fd193;
	add.s32 	%r138, %r138, 8;
	add.s64 	%rd57, %rd56, %rd5;
	ld.global.f64 	%fd195, [%rd57];
	add.f64 	%fd270, %fd194, %fd195;
$L__BB6_52:
	setp.eq.s32 	%p63, %r34, 0;
	@%p63 bra 	$L__BB6_59;
	and.b32  	%r37, %r23, 3;
	setp.lt.u32 	%p64, %r34, 4;
	@%p64 bra 	$L__BB6_55;
	mad.lo.s32 	%r94, %r42, %r138, %r42;
	add.s32 	%r95, %r94, %r14;
	mul.wide.s32 	%rd58, %r95, 8;
	add.s64 	%rd59, %rd1, %rd58;
	ld.global.f64 	%fd197, [%rd59];
	add.f64 	%fd198, %fd270, %fd197;
	add.s64 	%rd60, %rd59, %rd5;
	ld.global.f64 	%fd199, [%rd60];
	add.f64 	%fd200, %fd198, %fd199;
	add.s64 	%rd61, %rd60, %rd5;
	ld.global.f64 	%fd201, [%rd61];
	add.f64 	%fd202, %fd200, %fd201;
	add.s32 	%r138, %r138, 4;
	add.s64 	%rd62, %rd61, %rd5;
	ld.global.f64 	%fd203, [%rd62];
	add.f64 	%fd270, %fd202, %fd203;
$L__BB6_55:
	setp.eq.s32 	%p65, %r37, 0;
	@%p65 bra 	$L__BB6_59;
	mad.lo.s32 	%r96, %r42, %r138, %r42;
	add.s32 	%r97, %r96, %r14;
	mul.wide.s32 	%rd63, %r97, 8;
	add.s64 	%rd6, %rd1, %rd63;
	ld.global.f64 	%fd204, [%rd6];
	add.f64 	%fd270, %fd270, %fd204;
	setp.eq.s32 	%p66, %r37, 1;
	@%p66 bra 	$L__BB6_59;
	add.s64 	%rd7, %rd6, %rd5;
	ld.global.f64 	%fd205, [%rd7];
	add.f64 	%fd270, %fd270, %fd205;
	setp.eq.s32 	%p67, %r37, 2;
	@%p67 bra 	$L__BB6_59;
	add.s64 	%rd64, %rd7, %rd5;
	ld.global.f64 	%fd206, [%rd64];
	add.f64 	%fd270, %fd270, %fd206;
$L__BB6_59:
	add.f64 	%fd207, %fd49, %fd270;
	add.f64 	%fd271, %fd64, %fd207;
$L__BB6_60:
	ld.param.u64 	%rd76, [_Z20x_Remap_on_gpu_part2PdS_S_S_S_S_S_S_iiid_param_5];
	cvta.to.global.u64 	%rd73, %rd76;
	mul.wide.s32 	%rd74, %r134, 8;
	add.s64 	%rd75, %rd73, %rd74;
	st.global.f64 	[%rd75], %fd271;
	add.s32 	%r134, %r134, %r11;
	setp.lt.s32 	%p108, %r134, %r41;
	@%p108 bra 	$L__BB6_2;
$L__BB6_61:
	ret;

}
	// .globl	_Z20y_Remap_on_gpu_part1PdS_S_S_S_iii
.visible .entry _Z20y_Remap_on_gpu_part1PdS_S_S_S_iii(
	.param .u64 .ptr .align 1 _Z20y_Remap_on_gpu_part1PdS_S_S_S_iii_param_0,
	.param .u64 .ptr .align 1 _Z20y_Remap_on_gpu_part1PdS_S_S_S_iii_param_1,
	.param .u64 .ptr .align 1 _Z20y_Remap_on_gpu_part1PdS_S_S_S_iii_param_2,
	.param .u64 .ptr .align 1 _Z20y_Remap_on_gpu_part1PdS_S_S_S_iii_param_3,
	.param .u64 .ptr .align 1 _Z20y_Remap_on_gpu_part1PdS_S_S_S_iii_param_4,
	.param .u32 _Z20y_Remap_on_gpu_part1PdS_S_S_S_iii_param_5,
	.param .u32 _Z20y_Remap_on_gpu_part1PdS_S_S_S_iii_param_6,
	.param .u32 _Z20y_Remap_on_gpu_part1PdS_S_S_S_iii_param_7
)
{
	.reg .pred 	%p<9>;
	.reg .b32 	%r<17>;
	.reg .b64 	%rd<24>;
	.reg .b64 	%fd<62>;

	ld.param.u64 	%rd6, [_Z20y_Remap_on_gpu_part1PdS_S_S_S_iii_param_1];
	ld.param.u64 	%rd7, [_Z20y_Remap_on_gpu_part1PdS_S_S_S_iii_param_2];
	ld.param.u64 	%rd8, [_Z20y_Remap_on_gpu_part1PdS_S_S_S_iii_param_3];
	ld.param.u32 	%r9, [_Z20y_Remap_on_gpu_part1PdS_S_S_S_iii_param_5];
	ld.param.u32 	%r10, [_Z20y_Remap_on_gpu_part1PdS_S_S_S_iii_param_7];
	mov.u32 	%r1, %ntid.x;
	mov.u32 	%r11, %ctaid.x;
	mov.u32 	%r12, %tid.x;
	mad.lo.s32 	%r16, %r1, %r11, %r12;
	setp.ge.s32 	%p1, %r16, %r9;
	@%p1 bra 	$L__BB7_12;
	add.s32 	%r3, %r10, -2;
	add.s32 	%r4, %r10, -3;
	mov.u32 	%r13, %nctaid.x;
	mul.lo.s32 	%r5, %r13, %r1;
	cvta.to.global.u64 	%rd1, %rd6;
	cvta.to.global.u64 	%rd2, %rd8;
	cvta.to.global.u64 	%rd3, %rd7;
$L__BB7_2:
	ld.param.u64 	%rd23, [_Z20y_Remap_on_gpu_part1PdS_S_S_S_iii_param_4];
	rem.s32 	%r7, %r16, %r10;
	sub.s32 	%r14, %r16, %r7;
	add.s32 	%r15, %r14, %r10;
	cvta.to.global.u64 	%rd10, %rd23;
	mul.wide.s32 	%rd11, %r15, 8;
	add.s64 	%rd12, %rd10, %rd11;
	ld.global.f64 	%fd17, [%rd12+-24];
	ld.global.f64 	%fd18, [%rd12+-16];
	mul.f64 	%fd19, %fd18, 0d4008000000000000;
	sub.f64 	%fd20, %fd19, %fd17;
	ld.global.f64 	%fd21, [%rd12+-8];
	fma.rn.f64 	%fd22, %fd21, 0d4022000000000000, %fd20;
	mul.f64 	%fd1, %fd22, 0d3FB745D1745D1746;
	mul.f64 	%fd23, %fd17, 0d402E000000000000;
	mul.f64 	%fd24, %fd18, 0d404C000000000000;
	sub.f64 	%fd25, %fd24, %fd23;
	mul.f64 	%fd26, %fd21, 0d403E000000000000;
	sub.f64 	%fd2, %fd25, %fd26;
	mul.wide.s32 	%rd13, %r14, 8;
	add.s64 	%rd14, %rd10, %rd13;
	ld.global.f64 	%fd27, [%rd14+16];
	ld.global.f64 	%fd28, [%rd14+8];
	mul.f64 	%fd29, %fd28, 0d4008000000000000;
	sub.f64 	%fd30, %fd29, %fd27;
	ld.global.f64 	%fd31, [%rd14];
	fma.rn.f64 	%fd32, %fd31, 0d4022000000000000, %fd30;
	mul.f64 	%fd3, %fd32, 0d3FB745D1745D1746;
	mul.f64 	%fd33, %fd27, 0d402E000000000000;
	mul.f64 	%fd34, %fd28, 0d404C000000000000;
	sub.f64 	%fd35, %fd34, %fd33;
	mul.f64 	%fd36, %fd31, 0d403E000000000000;
	sub.f64 	%fd4, %fd35, %fd36;
	mul.wide.s32 	%rd15, %r7, 8;
	add.s64 	%rd4, %rd14, %rd15;
	ld.global.f64 	%fd5, [%rd4];
	setp.gt.s32 	%p2, %r7, %r3;
	mov.f64 	%fd57, %fd1;
	@%p2 bra 	$L__BB7_4;
	ld.global.f64 	%fd57, [%rd4+8];
$L__BB7_4:
	setp.le.s32 	%p3, %r7, %r4;
	@%p3 bra 	$L__BB7_6;
	setp.eq.s32 	%p4, %r7, %r3;
	mul.f64 	%fd37, %fd2, 0d3FB745D1745D1746;
	selp.f64 	%fd58, %fd1, %fd37, %p4;
	bra.uni 	$L__BB7_7;
$L__BB7_6:
	ld.global.f64 	%fd58, [%rd4+16];
$L__BB7_7:
	setp.lt.s32 	%p5, %r7, 1;
	mov.f64 	%fd59, %fd3;
	@%p5 bra 	$L__BB7_9;
	ld.global.f64 	%fd59, [%rd4+-8];
	setp.ne.s32 	%p6, %r7, 1;
	@%p6 bra 	$L__BB7_10;
$L__BB7_9:
	setp.eq.s32 	%p7, %r7, 1;
	mul.f64 	%fd38, %fd4, 0d3FB745D1745D1746;
	selp.f64 	%fd61, %fd3, %fd38, %p7;
	bra.uni 	$L__BB7_11;
$L__BB7_10:
	ld.global.f64 	%fd61, [%rd4+-16];
$L__BB7_11:
	ld.param.u64 	%rd22, [_Z20y_Remap_on_gpu_part1PdS_S_S_S_iii_param_0];
	add.f64 	%fd39, %fd5, %fd59;
	mul.f64 	%fd40, %fd39, 0d3FE2AAAAAAAAAAAB;
	add.f64 	%fd41, %fd57, %fd61;
	mul.f64 	%fd42, %fd41, 0d3FB5555555555555;
	sub.f64 	%fd43, %fd40, %fd42;
	cvta.to.global.u64 	%rd16, %rd22;
	mul.wide.s32 	%rd17, %r16, 8;
	add.s64 	%rd18, %rd16, %rd17;
	st.global.f64 	[%rd18], %fd43;
	add.f64 	%fd44, %fd5, %fd57;
	mul.f64 	%fd45, %fd44, 0d3FE2AAAAAAAAAAAB;
	add.f64 	%fd46, %fd58, %fd59;
	mul.f64 	%fd47, %fd46, 0d3FB5555555555555;
	sub.f64 	%fd48, %fd45, %fd47;
	add.s64 	%rd19, %rd1, %rd17;
	st.global.f64 	[%rd19], %fd48;
	ld.global.f64 	%fd49, [%rd18];
	sub.f64 	%fd50, %fd48, %fd49;
	add.s64 	%rd20, %rd2, %rd17;
	st.global.f64 	[%rd20], %fd50;
	ld.global.f64 	%fd51, [%rd4];
	ld.global.f64 	%fd52, [%rd18];
	ld.global.f64 	%fd53, [%rd19];
	add.f64 	%fd54, %fd52, %fd53;
	fma.rn.f64 	%fd55, %fd54, 0dBFE0000000000000, %fd51;
	mul.f64 	%fd56, %fd55, 0d4018000000000000;
	add.s64 	%rd21, %rd3, %rd17;
	st.global.f64 	[%rd21], %fd56;
	add.s32 	%r16, %r16, %r5;
	setp.lt.s32 	%p8, %r16, %r9;
	@%p8 bra 	$L__BB7_2;
$L__BB7_12:
	ret;

}
	// .globl	_Z20y_Remap_on_gpu_part2PdS_S_S_S_S_S_S_iiid
.visible .entry _Z20y_Remap_on_gpu_part2PdS_S_S_S_S_S_S_iiid(
	.param .u64 .ptr .align 1 _Z20y_Remap_on_gpu_part2PdS_S_S_S_S_S_S_iiid_param_0,
	.param .u64 .ptr .align 1 _Z20y_Remap_on_gpu_part2PdS_S_S_S_S_S_S_iiid_param_1,
	.param .u64 .ptr .align 1 _Z20y_Remap_on_gpu_part2PdS_S_S_S_S_S_S_iiid_param_2,
	.param .u64 .ptr .align 1 _Z20y_Remap_on_gpu_part2PdS_S_S_S_S_S_S_iiid_param_3,
	.param .u64 .ptr .align 1 _Z20y_Remap_on_gpu_part2PdS_S_S_S_S_S_S_iiid_param_4,
	.param .u64 .ptr .align 1 _Z20y_Remap_on_gpu_part2PdS_S_S_S_S_S_S_iiid_param_5,
	.param .u64 .ptr .align 1 _Z20y_Remap_on_gpu_part2PdS_S_S_S_S_S_S_iiid_param_6,
	.param .u64 .ptr .align 1 _Z20y_Remap_on_gpu_part2PdS_S_S_S_S_S_S_iiid_param_7,
	.param .u32 _Z20y_Remap_on_gpu_part2PdS_S_S_S_S_S_S_iiid_param_8,
	.param .u32 _Z20y_Remap_on_gpu_part2PdS_S_S_S_S_S_S_iiid_param_9,
	.param .u32 _Z20y_Remap_on_gpu_part2PdS_S_S_S_S_S_S_iiid_param_10,
	.param .f64 _Z20y_Remap_on_gpu_part2PdS_S_S_S_S_S_S_iiid_param_11
)
{
	.reg .pred 	%p<109>;
	.reg .b32 	%r<137>;
	.reg .b64 	%rd<59>;
	.reg .b64 	%fd<266>;

	ld.param.u64 	%rd10, [_Z20y_Remap_on_gpu_part2PdS_S_S_S_S_S_S_iiid_param_0];
	ld.param.u64 	%rd11, [_Z20y_Remap_on_gpu_part2PdS_S_S_S_S_S_S_iiid_param_2];
	ld.param.u64 	%rd12, [_Z20y_Remap_on_gpu_part2PdS_S_S_S_S_S_S_iiid_param_3];
	ld.param.u64 	%rd13, [_Z20y_Remap_on_gpu_part2PdS_S_S_S_S_S_S_iiid_param_4];
	ld.param.u64 	%rd7, [_Z20y_Remap_on_gpu_part2PdS_S_S_S_S_S_S_iiid_param_5];
	ld.param.u32 	%r41, [_Z20y_Remap_on_gpu_part2PdS_S_S_S_S_S_S_iiid_param_8];
	ld.param.u32 	%r42, [_Z20y_Remap_on_gpu_part2PdS_S_S_S_S_S_S_iiid_param_10];
	cvta.to.global.u64 	%rd1, %rd13;
	cvta.to.global.u64 	%rd2, %rd10;
	cvta.to.global.u64 	%rd3, %rd12;
	cvta.to.global.u64 	%rd4, %rd11;
	mov.u32 	%r1, %ntid.x;
	mov.u32 	%r43, %ctaid.x;
	mov.u32 	%r44, %tid.x;
	mad.lo.s32 	%r130, %r1, %r43, %r44;
	setp.ge.s32 	%p3, %r130, %r41;
	@%p3 bra 	$L__BB8_61;
	add.s32 	%r3, %r42, 1;
	mov.f64 	%fd80, 0d4008000000000000;
	{
	.reg .b32 %temp; 
	mov.b64 	{%temp, %r4}, %fd80;
	}
	and.b32  	%r5, %r4, 2146435072;
	setp.eq.s32 	%p4, %r5, 1073741824;
	setp.lt.s32 	%p5, %r4, 0;
	selp.b32 	%r6, 0, 2146435072, %p5;
	and.b32  	%r45, %r4, 2147483647;
	setp.ne.s32 	%p6, %r45, 1071644672;
	and.pred  	%p1, %p4, %p6;
	or.b32  	%r7, %r6, -2147483648;
	mov.f64 	%fd81, 0d4000000000000000;
	{
	.reg .b32 %temp; 
	mov.b64 	{%temp, %r8}, %fd81;
	}
	and.b32  	%r9, %r8, 2146435072;
	setp.eq.s32 	%p7, %r9, 1062207488;
	setp.lt.s32 	%p8, %r8, 0;
	selp.b32 	%r10, 0, 2146435072, %p8;
	and.b32  	%r46, %r8, 2147483647;
	setp.ne.s32 	%p9, %r46, 1071644672;
	and.pred  	%p2, %p7, %p9;
	or.b32  	%r11, %r10, -2147483648;
	mov.u32 	%r47, %nctaid.x;
	mul.lo.s32 	%r12, %r47, %r1;
	cvta.to.global.u64 	%rd5, %rd7;
	mov.f64 	%fd265, 0d0000000000000000;
$L__BB8_2:
	ld.param.u64 	%rd58, [_Z20y_Remap_on_gpu_part2PdS_S_S_S_S_S_S_iiid_param_7];
	div.s32 	%r14, %r130, %r42;
	mul.lo.s32 	%r48, %r14, %r42;
	sub.s32 	%r49, %r130, %r48;
	mad.lo.s32 	%r50, %r14, %r3, %r49;
	cvta.to.global.u64 	%rd14, %rd58;
	mul.wide.s32 	%rd15, %r50, 8;
	add.s64 	%rd16, %rd14, %rd15;
	ld.global.f64 	%fd2, [%rd16];
	ld.global.f64 	%fd3, [%rd16+8];
	setp.gt.f64 	%p10, %fd2, 0d3FF0000000000000;
	setp.geu.f64 	%p11, %fd3, 0dBFF0000000000000;
	setp.neu.f64 	%p12, %fd2, %fd3;
	and.pred  	%p13, %p11, %p12;
	not.pred 	%p15, %p13;
	or.pred  	%p16, %p10, %p15;
	@%p16 bra 	$L__BB8_60;
	ld.param.f64 	%fd247, [_Z20y_Remap_on_gpu_part2PdS_S_S_S_S_S_S_iiid_param_11];
	ld.param.u64 	%rd57, [_Z20y_Remap_on_gpu_part2PdS_S_S_S_S_S_S_iiid_param_6];
	max.f64 	%fd82, %fd2, 0dBFEFFFFFFFFFFFFF;
	min.f64 	%fd83, %fd3, 0d3FEFFFFFFFFFFFFF;
	add.f64 	%fd84, %fd82, 0d3FF0000000000000;
	div.rn.f64 	%fd85, %fd84, %fd247;
	cvt.rmi.f64.f64 	%fd86, %fd85;
	cvt.rzi.s32.f64 	%r134, %fd86;
	add.f64 	%fd87, %fd83, 0d3FF0000000000000;
	div.rn.f64 	%fd88, %fd87, %fd247;
	cvt.rmi.f64.f64 	%fd89, %fd88;
	cvt.rzi.s32.f64 	%r16, %fd89;
	cvta.to.global.u64 	%rd17, %rd57;
	mul.wide.s32 	%rd18, %r134, 8;
	add.s64 	%rd19, %rd17, %rd18;
	ld.global.f64 	%fd90, [%rd19];
	sub.f64 	%fd91, %fd82, %fd90;
	div.rn.f64 	%fd4, %fd91, %fd247;
	mul.wide.s32 	%rd20, %r16, 8;
	add.s64 	%rd21, %rd17, %rd20;
	ld.global.f64 	%fd92, [%rd21];
	sub.f64 	%fd93, %fd83, %fd92;
	div.rn.f64 	%fd5, %fd93, %fd247;
	add.s32 	%r18, %r134, %r48;
	setp.ne.s32 	%p17, %r134, %r16;
	@%p17 bra 	$L__BB8_25;
	setp.lt.s32 	%p68, %r4, 0;
	setp.eq.s32 	%p69, %r5, 1073741824;
	mul.wide.s32 	%rd51, %r18, 8;
	add.s64 	%rd52, %rd4, %rd51;
	ld.global.f64 	%fd6, [%rd52];
	add.s64 	%rd53, %rd3, %rd51;
	ld.global.f64 	%fd7, [%rd53];
	add.s64 	%rd54, %rd2, %rd51;
	ld.global.f64 	%fd8, [%rd54];
	mul.f64 	%fd9, %fd6, 0d3FD5555555555555;
	{
	.reg .b32 %temp; 
	mov.b64 	{%temp, %r19}, %fd5;
	}
	abs.f64 	%fd10, %fd5;
	{ // callseq 16, 0
	.param .b64 param0;
	st.param.f64 	[param0], %fd10;
	.param .b64 param1;
	st.param.f64 	[param1], 0d4008000000000000;
	.param .b64 retval0;
	call.uni (retval0), 
	__internal_accurate_pow, 
	(
	param0, 
	param1
	);
	ld.param.f64 	%fd205, [retval0];
	} // callseq 16
	setp.lt.s32 	%p71, %r19, 0;
	neg.f64 	%fd207, %fd205;
	selp.f64 	%fd208, %fd207, %fd205, %p69;
	selp.f64 	%fd209, %fd208, %fd205, %p71;
	setp.eq.f64 	%p72, %fd5, 0d0000000000000000;
	selp.b32 	%r94, %r19, 0, %p69;
	or.b32  	%r95, %r94, 2146435072;
	selp.b32 	%r96, %r95, %r94, %p68;
	mov.b32 	%r97, 0;
	mov.b64 	%fd210, {%r97, %r96};
	selp.f64 	%fd249, %fd210, %fd209, %p72;
	add.f64 	%fd211, %fd5, 0d4008000000000000;
	{
	.reg .b32 %temp; 
	mov.b64 	{%temp, %r98}, %fd211;
	}
	and.b32  	%r99, %r98, 2146435072;
	setp.ne.s32 	%p73, %r99, 2146435072;
	@%p73 bra 	$L__BB8_9;
	setp.num.f64 	%p74, %fd5, %fd5;
	@%p74 bra 	$L__BB8_7;
	mov.f64 	%fd212, 0d4008000000000000;
	add.rn.f64 	%fd249, %fd5, %fd212;
	bra.uni 	$L__BB8_9;
$L__BB8_7:
	setp.neu.f64 	%p75, %fd10, 0d7FF0000000000000;
	@%p75 bra 	$L__BB8_9;
	selp.b32 	%r100, %r7, %r6, %p1;
	selp.b32 	%r101, %r100, %r6, %p71;
	mov.b32 	%r102, 0;
	mov.b64 	%fd249, {%r102, %r101};
$L__BB8_9:
	setp.eq.f64 	%p77, %fd5, 0d0000000000000000;
	setp.lt.s32 	%p78, %r19, 0;
	setp.lt.s32 	%p79, %r8, 0;
	setp.eq.s32 	%p80, %r9, 1062207488;
	setp.eq.f64 	%p82, %fd5, 0d3FF0000000000000;
	selp.f64 	%fd15, 0d3FF0000000000000, %fd249, %p82;
	add.f64 	%fd213, %fd6, %fd7;
	mul.f64 	%fd16, %fd213, 0d3FE0000000000000;
	{ // callseq 17, 0
	.param .b64 param0;
	st.param.f64 	[param0], %fd10;
	.param .b64 param1;
	st.param.f64 	[param1], 0d4000000000000000;
	.param .b64 retval0;
	call.uni (retval0), 
	__internal_accurate_pow, 
	(
	param0, 
	param1
	);
	ld.param.f64 	%fd214, [retval0];
	} // callseq 17
	neg.f64 	%fd216, %fd214;
	selp.f64 	%fd217, %fd216, %fd214, %p80;
	selp.f64 	%fd218, %fd217, %fd214, %p78;
	selp.b32 	%r103, %r19, 0, %p80;
	or.b32  	%r104, %r103, 2146435072;
	selp.b32 	%r105, %r104, %r103, %p79;
	mov.b32 	%r106, 0;
	mov.b64 	%fd219, {%r106, %r105};
	selp.f64 	%fd250, %fd219, %fd218, %p77;
	add.f64 	%fd220, %fd5, 0d4000000000000000;
	{
	.reg .b32 %temp; 
	mov.b64 	{%temp, %r107}, %fd220;
	}
	and.b32  	%r108, %r107, 2146435072;
	setp.ne.s32 	%p83, %r108, 2146435072;
	@%p83 bra 	$L__BB8_14;
	setp.num.f64 	%p84, %fd5, %fd5;
	@%p84 bra 	$L__BB8_12;
	mov.f64 	%fd221, 0d4000000000000000;
	add.rn.f64 	%fd250, %fd5, %fd221;
	bra.uni 	$L__BB8_14;
$L__BB8_12:
	setp.neu.f64 	%p85, %fd10, 0d7FF0000000000000;
	@%p85 bra 	$L__BB8_14;
	selp.b32 	%r109, %r11, %r10, %p2;
	selp.b32 	%r110, %r109, %r10, %p78;
	mov.b32 	%r111, 0;
	mov.b64 	%fd250, {%r111, %r110};
$L__BB8_14:
	setp.lt.s32 	%p88, %r4, 0;
	setp.eq.s32 	%p89, %r5, 1073741824;
	selp.f64 	%fd222, 0d3FF0000000000000, %fd250, %p82;
	mul.f64 	%fd223, %fd16, %fd222;
	mul.f64 	%fd224, %fd9, %fd15;
	sub.f64 	%fd225, %fd223, %fd224;
	fma.rn.f64 	%fd21, %fd5, %fd8, %fd225;
	{
	.reg .b32 %temp; 
	mov.b64 	{%temp, %r20}, %fd4;
	}
	abs.f64 	%fd22, %fd4;
	{ // callseq 18, 0
	.param .b64 param0;
	st.param.f64 	[param0], %fd22;
	.param .b64 param1;
	st.param.f64 	[param1], 0d4008000000000000;
	.param .b64 retval0;
	call.uni (retval0), 
	__internal_accurate_pow, 
	(
	param0, 
	param1
	);
	ld.param.f64 	%fd226, [retval0];
	} // callseq 18
	setp.lt.s32 	%p91, %r20, 0;
	neg.f64 	%fd228, %fd226;
	selp.f64 	%fd229, %fd228, %fd226, %p89;
	selp.f64 	%fd230, %fd229, %fd226, %p91;
	setp.eq.f64 	%p92, %fd4, 0d0000000000000000;
	selp.b32 	%r112, %r20, 0, %p89;
	or.b32  	%r113, %r112, 2146435072;
	selp.b32 	%r114, %r113, %r112, %p88;
	mov.b32 	%r115, 0;
	mov.b64 	%fd231, {%r115, %r114};
	selp.f64 	%fd251, %fd231, %fd230, %p92;
	add.f64 	%fd232, %fd4, 0d4008000000000000;
	{
	.reg .b32 %temp; 
	mov.b64 	{%temp, %r116}, %fd232;
	}
	and.b32  	%r117, %r116, 2146435072;
	setp.ne.s32 	%p93, %r117, 2146435072;
	@%p93 bra 	$L__BB8_19;
	setp.num.f64 	%p94, %fd4, %fd4;
	@%p94 bra 	$L__BB8_17;
	mov.f64 	%fd233, 0d4008000000000000;
	add.rn.f64 	%fd251, %fd4, %fd233;
	bra.uni 	$L__BB8_19;
$L__BB8_17:
	setp.neu.f64 	%p95, %fd22, 0d7FF0000000000000;
	@%p95 bra 	$L__BB8_19;
	selp.b32 	%r118, %r7, %r6, %p1;
	selp.b32 	%r119, %r118, %r6, %p91;
	mov.b32 	%r120, 0;
	mov.b64 	%fd251, {%r120, %r119};
$L__BB8_19:
	setp.eq.f64 	%p97, %fd4, 0d0000000000000000;
	setp.lt.s32 	%p98, %r20, 0;
	setp.lt.s32 	%p99, %r8, 0;
	setp.eq.s32 	%p100, %r9, 1062207488;
	setp.eq.f64 	%p102, %fd4, 0d3FF0000000000000;
	selp.f64 	%fd234, 0d3FF0000000000000, %fd251, %p102;
	mul.f64 	%fd27, %fd9, %fd234;
	{ // callseq 19, 0
	.param .b64 param0;
	st.param.f64 	[param0], %fd22;
	.param .b64 param1;
	st.param.f64 	[param1], 0d4000000000000000;
	.param .b64 retval0;
	call.uni (retval0), 
	__internal_accurate_pow, 
	(
	param0, 
	param1
	);
	ld.param.f64 	%fd235, [retval0];
	} // callseq 19
	neg.f64 	%fd237, %fd235;
	selp.f64 	%fd238, %fd237, %fd235, %p100;
	selp.f64 	%fd239, %fd238, %fd235, %p98;
	selp.b32 	%r121, %r20, 0, %p100;
	or.b32  	%r122, %r121, 2146435072;
	selp.b32 	%r123, %r122, %r121, %p99;
	mov.b32 	%r124, 0;
	mov.b64 	%fd240, {%r124, %r123};
	selp.f64 	%fd252, %fd240, %fd239, %p97;
	add.f64 	%fd241, %fd4, 0d4000000000000000;
	{
	.reg .b32 %temp; 
	mov.b64 	{%temp, %r125}, %fd241;
	}
	and.b32  	%r126, %r125, 2146435072;
	setp.ne.s32 	%p103, %r126, 2146435072;
	@%p103 bra 	$L__BB8_24;
	setp.num.f64 	%p104, %fd4, %fd4;
	@%p104 bra 	$L__BB8_22;
	mov.f64 	%fd242, 0d4000000000000000;
	add.rn.f64 	%fd252, %fd4, %fd242;
	bra.uni 	$L__BB8_24;
$L__BB8_22:
	setp.neu.f64 	%p105, %fd22, 0d7FF0000000000000;
	@%p105 bra 	$L__BB8_24;
	selp.b32 	%r127, %r11, %r10, %p2;
	selp.b32 	%r128, %r127, %r10, %p98;
	mov.b32 	%r129, 0;
	mov.b64 	%fd252, {%r129, %r128};
$L__BB8_24:
	selp.f64 	%fd243, 0d3FF0000000000000, %fd252, %p102;
	mul.f64 	%fd244, %fd16, %fd243;
	sub.f64 	%fd245, %fd244, %fd27;
	fma.rn.f64 	%fd246, %fd4, %fd8, %fd245;
	sub.f64 	%fd265, %fd21, %fd246;
	bra.uni 	$L__BB8_60;
$L__BB8_25:
	setp.lt.s32 	%p18, %r4, 0;
	setp.eq.s32 	%p19, %r5, 1073741824;
	mul.wide.s32 	%rd22, %r18, 8;
	add.s64 	%rd23, %rd4, %rd22;
	ld.global.f64 	%fd94, [%rd23];
	add.s64 	%rd24, %rd3, %rd22;
	ld.global.f64 	%fd95, [%rd24];
	add.s64 	%rd25, %rd2, %rd22;
	ld.global.f64 	%fd33, [%rd25];
	mul.f64 	%fd34, %fd94, 0d3FD5555555555555;
	add.f64 	%fd35, %fd94, %fd95;
	{
	.reg .b32 %temp; 
	mov.b64 	{%temp, %r21}, %fd4;
	}
	abs.f64 	%fd36, %fd4;
	{ // callseq 12, 0
	.param .b64 param0;
	st.param.f64 	[param0], %fd36;
	.param .b64 param1;
	st.param.f64 	[param1], 0d4008000000000000;
	.param .b64 retval0;
	call.uni (retval0), 
	__internal_accurate_pow, 
	(
	param0, 
	param1
	);
	ld.param.f64 	%fd96, [retval0];
	} // callseq 12
	setp.lt.s32 	%p21, %r21, 0;
	neg.f64 	%fd98, %fd96;
	selp.f64 	%fd99, %fd98, %fd96, %p19;
	selp.f64 	%fd100, %fd99, %fd96, %p21;
	setp.eq.f64 	%p22, %fd4, 0d0000000000000000;
	selp.b32 	%r51, %r21, 0, %p19;
	or.b32  	%r52, %r51, 2146435072;
	selp.b32 	%r53, %r52, %r51, %p18;
	mov.b32 	%r54, 0;
	mov.b64 	%fd101, {%r54, %r53};
	selp.f64 	%fd253, %fd101, %fd100, %p22;
	add.f64 	%fd102, %fd4, 0d4008000000000000;
	{
	.reg .b32 %temp; 
	mov.b64 	{%temp, %r55}, %fd102;
	}
	and.b32  	%r56, %r55, 2146435072;
	setp.ne.s32 	%p23, %r56, 2146435072;
	@%p23 bra 	$L__BB8_30;
	setp.num.f64 	%p24, %fd4, %fd4;
	@%p24 bra 	$L__BB8_28;
	mov.f64 	%fd103, 0d4008000000000000;
	add.rn.f64 	%fd253, %fd4, %fd103;
	bra.uni 	$L__BB8_30;
$L__BB8_28:
	setp.neu.f64 	%p25, %fd36, 0d7FF0000000000000;
	@%p25 bra 	$L__BB8_30;
	selp.b32 	%r57, %r7, %r6, %p1;
	selp.b32 	%r58, %r57, %r6, %p21;
	mov.b32 	%r59, 0;
	mov.b64 	%fd253, {%r59, %r58};
$L__BB8_30:
	setp.eq.f64 	%p27, %fd4, 0d0000000000000000;
	setp.lt.s32 	%p28, %r21, 0;
	setp.lt.s32 	%p29, %r8, 0;
	setp.eq.s32 	%p30, %r9, 1062207488;
	setp.eq.f64 	%p32, %fd4, 0d3FF0000000000000;
	selp.f64 	%fd104, 0d3FF0000000000000, %fd253, %p32;
	mul.f64 	%fd41, %fd34, %fd104;
	{ // callseq 13, 0
	.param .b64 param0;
	st.param.f64 	[param0], %fd36;
	.param .b64 param1;
	st.param.f64 	[param1], 0d4000000000000000;
	.param .b64 retval0;
	call.uni (retval0), 
	__internal_accurate_pow, 
	(
	param0, 
	param1
	);
	ld.param.f64 	%fd105, [retval0];
	} // callseq 13
	neg.f64 	%fd107, %fd105;
	selp.f64 	%fd108, %fd107, %fd105, %p30;
	selp.f64 	%fd109, %fd108, %fd105, %p28;
	selp.b32 	%r60, %r21, 0, %p30;
	or.b32  	%r61, %r60, 2146435072;
	selp.b32 	%r62, %r61, %r60, %p29;
	mov.b32 	%r63, 0;
	mov.b64 	%fd110, {%r63, %r62};
	selp.f64 	%fd254, %fd110, %fd109, %p27;
	add.f64 	%fd111, %fd4, 0d4000000000000000;
	{
	.reg .b32 %temp; 
	mov.b64 	{%temp, %r64}, %fd111;
	}
	and.b32  	%r65, %r64, 2146435072;
	setp.ne.s32 	%p33, %r65, 2146435072;
	@%p33 bra 	$L__BB8_35;
	setp.num.f64 	%p34, %fd4, %fd4;
	@%p34 bra 	$L__BB8_33;
	mov.f64 	%fd112, 0d4000000000000000;
	add.rn.f64 	%fd254, %fd4, %fd112;
	bra.uni 	$L__BB8_35;
$L__BB8_33:
	setp.neu.f64 	%p35, %fd36, 0d7FF0000000000000;
	@%p35 bra 	$L__BB8_35;
	selp.b32 	%r66, %r11, %r10, %p2;
	selp.b32 	%r67, %r66, %r10, %p28;
	mov.b32 	%r68, 0;
	mov.b64 	%fd254, {%r68, %r67};
$L__BB8_35:
	mul.f64 	%fd113, %fd35, 0d3FE0000000000000;
	setp.lt.s32 	%p38, %r4, 0;
	setp.eq.s32 	%p39, %r5, 1073741824;
	selp.f64 	%fd114, 0d3FF0000000000000, %fd254, %p32;
	mul.f64 	%fd115, %fd113, %fd114;
	sub.f64 	%fd116, %fd115, %fd41;
	fma.rn.f64 	%fd117, %fd4, %fd33, %fd116;
	sub.f64 	%fd118, %fd113, %fd34;
	add.f64 	%fd119, %fd33, %fd118;
	sub.f64 	%fd46, %fd119, %fd117;
	add.s32 	%r69, %r16, %r48;
	mul.wide.s32 	%rd26, %r69, 8;
	add.s64 	%rd27, %rd4, %rd26;
	ld.global.f64 	%fd47, [%rd27];
	add.s64 	%rd28, %rd3, %rd26;
	ld.global.f64 	%fd48, [%rd28];
	add.s64 	%rd29, %rd2, %rd26;
	ld.global.f64 	%fd49, [%rd29];
	{
	.reg .b32 %temp; 
	mov.b64 	{%temp, %r22}, %fd5;
	}
	abs.f64 	%fd50, %fd5;
	{ // callseq 14, 0
	.param .b64 param0;
	st.param.f64 	[param0], %fd50;
	.param .b64 param1;
	st.param.f64 	[param1], 0d4008000000000000;
	.param .b64 retval0;
	call.uni (retval0), 
	__internal_accurate_pow, 
	(
	param0, 
	param1
	);
	ld.param.f64 	%fd120, [retval0];
	} // callseq 14
	setp.lt.s32 	%p41, %r22, 0;
	neg.f64 	%fd122, %fd120;
	selp.f64 	%fd123, %fd122, %fd120, %p39;
	selp.f64 	%fd124, %fd123, %fd120, %p41;
	setp.eq.f64 	%p42, %fd5, 0d0000000000000000;
	selp.b32 	%r70, %r22, 0, %p39;
	or.b32  	%r71, %r70, 2146435072;
	selp.b32 	%r72, %r71, %r70, %p38;
	mov.b32 	%r73, 0;
	mov.b64 	%fd125, {%r73, %r72};
	selp.f64 	%fd255, %fd125, %fd124, %p42;
	add.f64 	%fd126, %fd5, 0d4008000000000000;
	{
	.reg .b32 %temp; 
	mov.b64 	{%temp, %r74}, %fd126;
	}
	and.b32  	%r75, %r74, 2146435072;
	setp.ne.s32 	%p43, %r75, 2146435072;
	@%p43 bra 	$L__BB8_40;
	setp.num.f64 	%p44, %fd5, %fd5;
	@%p44 bra 	$L__BB8_38;
	mov.f64 	%fd127, 0d4008000000000000;
	add.rn.f64 	%fd255, %fd5, %fd127;
	bra.uni 	$L__BB8_40;
$L__BB8_38:
	setp.neu.f64 	%p45, %fd50, 0d7FF0000000000000;
	@%p45 bra 	$L__BB8_40;
	selp.b32 	%r76, %r7, %r6, %p1;
	selp.b32 	%r77, %r76, %r6, %p41;
	mov.b32 	%r78, 0;
	mov.b64 	%fd255, {%r78, %r77};
$L__BB8_40:
	setp.eq.f64 	%p47, %fd5, 0d0000000000000000;
	setp.lt.s32 	%p48, %r22, 0;
	setp.lt.s32 	%p49, %r8, 0;
	setp.eq.s32 	%p50, %r9, 1062207488;
	setp.eq.f64 	%p52, %fd5, 0d3FF0000000000000;
	selp.f64 	%fd128, 0d3FF0000000000000, %fd255, %p52;
	mul.f64 	%fd129, %fd47, 0d3FD5555555555555;
	mul.f64 	%fd55, %fd129, %fd128;
	add.f64 	%fd56, %fd47, %fd48;
	{ // callseq 15, 0
	.param .b64 param0;
	st.param.f64 	[param0], %fd50;
	.param .b64 param1;
	st.param.f64 	[param1], 0d4000000000000000;
	.param .b64 retval0;
	call.uni (retval0), 
	__internal_accurate_pow, 
	(
	param0, 
	param1
	);
	ld.param.f64 	%fd130, [retval0];
	} // callseq 15
	neg.f64 	%fd132, %fd130;
	selp.f64 	%fd133, %fd132, %fd130, %p50;
	selp.f64 	%fd134, %fd133, %fd130, %p48;
	selp.b32 	%r79, %r22, 0, %p50;
	or.b32  	%r80, %r79, 2146435072;
	selp.b32 	%r81, %r80, %r79, %p49;
	mov.b32 	%r82, 0;
	mov.b64 	%fd135, {%r82, %r81};
	selp.f64 	%fd256, %fd135, %fd134, %p47;
	add.f64 	%fd136, %fd5, 0d4000000000000000;
	{
	.reg .b32 %temp; 
	mov.b64 	{%temp, %r83}, %fd136;
	}
	and.b32  	%r84, %r83, 2146435072;
	setp.ne.s32 	%p53, %r84, 2146435072;
	@%p53 bra 	$L__BB8_45;
	setp.num.f64 	%p54, %fd5, %fd5;
	@%p54 bra 	$L__BB8_43;
	mov.f64 	%fd137, 0d4000000000000000;
	add.rn.f64 	%fd256, %fd5, %fd137;
	bra.uni 	$L__BB8_45;
$L__BB8_43:
	setp.neu.f64 	%p55, %fd50, 0d7FF0000000000000;
	@%p55 bra 	$L__BB8_45;
	selp.b32 	%r85, %r11, %r10, %p2;
	selp.b32 	%r86, %r85, %r10, %p48;
	mov.b32 	%r87, 0;
	mov.b64 	%fd256, {%r87, %r86};
$L__BB8_45:
	selp.f64 	%fd139, 0d3FF0000000000000, %fd256, %p52;
	mul.f64 	%fd140, %fd56, 0d3FE0000000000000;
	mul.f64 	%fd141, %fd140, %fd139;
	sub.f64 	%fd142, %fd141, %fd55;
	fma.rn.f64 	%fd61, %fd5, %fd49, %fd142;
	add.s32 	%r88, %r16, -1;
	setp.ge.s32 	%p58, %r134, %r88;
	mov.f64 	%fd264, 0d0000000000000000;
	@%p58 bra 	$L__BB8_59;
	not.b32 	%r89, %r134;
	add.s32 	%r23, %r16, %r89;
	sub.s32 	%r90, %r16, %r134;
	add.s32 	%r91, %r90, -2;
	setp.lt.u32 	%p59, %r91, 15;
	mov.f64 	%fd264, 0d0000000000000000;
	@%p59 bra 	$L__BB8_49;
	and.b32  	%r92, %r23, -16;
	neg.s32 	%r132, %r92;
	add.s32 	%r93, %r134, %r48;
	add.s32 	%r131, %r93, 1;
	mov.f64 	%fd264, 0d0000000000000000;
$L__BB8_48:
	.pragma "nounroll";
	cvt.s64.s32 	%rd30, %r134;
	cvt.s64.s32 	%rd31, %r48;
	add.s64 	%rd32, %rd31, %rd30;
	shl.b64 	%rd33, %rd32, 3;
	add.s64 	%rd34, %rd1, %rd33;
	mul.wide.s32 	%rd35, %r131, 8;
	add.s64 	%rd36, %rd1, %rd35;
	ld.global.f64 	%fd146, [%rd36];
	add.f64 	%fd147, %fd264, %fd146;
	ld.global.f64 	%fd148, [%rd36+8];
	add.f64 	%fd149, %fd147, %fd148;
	ld.global.f64 	%fd150, [%rd36+16];
	add.f64 	%fd151, %fd149, %fd150;
	ld.global.f64 	%fd152, [%rd36+24];
	add.f64 	%fd153, %fd151, %fd152;
	ld.global.f64 	%fd154, [%rd36+32];
	add.f64 	%fd155, %fd153, %fd154;
	ld.global.f64 	%fd156, [%rd36+40];
	add.f64 	%fd157, %fd155, %fd156;
	ld.global.f64 	%fd158, [%rd36+48];
	add.f64 	%fd159, %fd157, %fd158;
	ld.global.f64 	%fd160, [%rd36+56];
	add.f64 	%fd161, %fd159, %fd160;
	ld.global.f64 	%fd162, [%rd36+64];
	add.f64 	%fd163, %fd161, %fd162;
	ld.global.f64 	%fd164, [%rd36+72];
	add.f64 	%fd165, %fd163, %fd164;
	ld.global.f64 	%fd166, [%rd36+80];
	add.f64 	%fd167, %fd165, %fd166;
	ld.global.f64 	%fd168, [%rd36+88];
	add.f64 	%fd169, %fd167, %fd168;
	ld.global.f64 	%fd170, [%rd36+96];
	add.f64 	%fd171, %fd169, %fd170;
	ld.global.f64 	%fd172, [%rd36+104];
	add.f64 	%fd173, %fd171, %fd172;
	ld.global.f64 	%fd174, [%rd36+112];
	add.f64 	%fd175, %fd173, %fd174;
	add.s32 	%r134, %r134, 16;
	ld.global.f64 	%fd176, [%rd34+128];
	add.f64 	%fd264, %fd175, %fd176;
	add.s32 	%r132, %r132, 16;
	add.s32 	%r131, %r131, 16;
	setp.ne.s32 	%p60, %r132, 0;
	@%p60 bra 	$L__BB8_48;
$L__BB8_49:
	and.b32  	%r33, %r23, 15;
	setp.eq.s32 	%p61, %r33, 0;
	@%p61 bra 	$L__BB8_59;
	and.b32  	%r34, %r23, 7;
	setp.lt.u32 	%p62, %r33, 8;
	@%p62 bra 	$L__BB8_52;
	cvt.s64.s32 	%rd37, %r48;
	cvt.s64.s32 	%rd38, %r134;
	add.s64 	%rd39, %rd38, %rd37;
	shl.b64 	%rd40, %rd39, 3;
	add.s64 	%rd41, %rd1, %rd40;
	ld.global.f64 	%fd178, [%rd41+8];
	add.f64 	%fd179, %fd264, %fd178;
	ld.global.f64 	%fd180, [%rd41+16];
	add.f64 	%fd181, %fd179, %fd180;
	ld.global.f64 	%fd182, [%rd41+24];
	add.f64 	%fd183, %fd181, %fd182;
	ld.global.f64 	%fd184, [%rd41+32];
	add.f64 	%fd185, %fd183, %fd184;
	ld.global.f64 	%fd186, [%rd41+40];
	add.f64 	%fd187, %fd185, %fd186;
	ld.global.f64 	%fd188, [%rd41+48];
	add.f64 	%fd189, %fd187, %fd188;
	ld.global.f64 	%fd190, [%rd41+56];
	add.f64 	%fd191, %fd189, %fd190;
	add.s32 	%r134, %r134, 8;
	ld.global.f64 	%fd192, [%rd41+64];
	add.f64 	%fd264, %fd191, %fd192;
$L__BB8_52:
	setp.eq.s32 	%p63, %r34, 0;
	@%p63 bra 	$L__BB8_59;
	and.b32  	%r37, %r23, 3;
	setp.lt.u32 	%p64, %r34, 4;
	@%p64 bra 	$L__BB8_55;
	cvt.s64.s32 	%rd42, %r48;
	cvt.s64.s32 	%rd43, %r134;
	add.s64 	%rd44, %rd43, %rd42;
	shl.b64 	%rd45, %rd44, 3;
	add.s64 	%rd46, %rd1, %rd45;
	ld.global.f64 	%fd194, [%rd46+8];
	add.f64 	%fd195, %fd264, %fd194;
	ld.global.f64 	%fd196, [%rd46+16];
	add.f64 	%fd197, %fd195, %fd196;
	ld.global.f64 	%fd198, [%rd46+24];
	add.f64 	%fd199, %fd197, %fd198;
	add.s32 	%r134, %r134, 4;
	ld.global.f64 	%fd200, [%rd46+32];
	add.f64 	%fd264, %fd199, %fd200;
$L__BB8_55:
	setp.eq.s32 	%p65, %r37, 0;
	@%p65 bra 	$L__BB8_59;
	cvt.s64.s32 	%rd47, %r48;
	cvt.s64.s32 	%rd48, %r134;
	add.s64 	%rd49, %rd48, %rd47;
	shl.b64 	%rd50, %rd49, 3;
	add.s64 	%rd6, %rd1, %rd50;
	ld.global.f64 	%fd201, [%rd6+8];
	add.f64 	%fd264, %fd264, %fd201;
	setp.eq.s32 	%p66, %r37, 1;
	@%p66 bra 	$L__BB8_59;
	ld.global.f64 	%fd202, [%rd6+16];
	add.f64 	%fd264, %fd264, %fd202;
	setp.eq.s32 	%p67, %r37, 2;
	@%p67 bra 	$L__BB8_59;
	ld.global.f64 	%fd203, [%rd6+24];
	add.f64 	%fd264, %fd264, %fd203;
$L__BB8_59:
	add.f64 	%fd204, %fd46, %fd264;
	add.f64 	%fd265, %fd61, %fd204;
$L__BB8_60:
	mul.wide.s32 	%rd55, %r130, 8;
	add.s64 	%rd56, %rd5, %rd55;
	st.global.f64 	[%rd56], %fd265;
	add.s32 	%r130, %r130, %r12;
	setp.lt.s32 	%p108, %r130, %r41;
	@%p108 bra 	$L__BB8_2;
$L__BB8_61:
	ret;

}
	// .globl	_Z13x_Diff_on_gpuPdS_S_S_S_S_diiid
.visible .entry _Z13x_Diff_on_gpuPdS_S_S_S_S_diiid(
	.param .u64 .ptr .align 1 _Z13x_Diff_on_gpuPdS_S_S_S_S_diiid_param_0,
	.param .u64 .ptr .align 1 _Z13x_Diff_on_gpuPdS_S_S_S_S_diiid_param_1,
	.param .u64 .ptr .align 1 _Z13x_Diff_on_gpuPdS_S_S_S_S_diiid_param_2,
	.param .u64 .ptr .align 1 _Z13x_Diff_on_gpuPdS_S_S_S_S_diiid_param_3,
	.param .u64 .ptr .align 1 _Z13x_Diff_on_gpuPdS_S_S_S_S_diiid_param_4,
	.param .u64 .ptr .align 1 _Z13x_Diff_on_gpuPdS_S_S_S_S_diiid_param_5,
	.param .f64 _Z13x_Diff_on_gpuPdS_S_S_S_S_diiid_param_6,
	.param .u32 _Z13x_Diff_on_gpuPdS_S_S_S_S_diiid_param_7,
	.param .u32 _Z13x_Diff_on_gpuPdS_S_S_S_S_diiid_param_8,
	.param .u32 _Z13x_Diff_on_gpuPdS_S_S_S_S_diiid_param_9,
	.param .f64 _Z13x_Diff_on_gpuPdS_S_S_S_S_diiid_param_10
)
{
	.reg .pred 	%p<9>;
	.reg .b32 	%r<28>;
	.reg .b64 	%rd<41>;
	.reg .b64 	%fd<79>;

	ld.param.u64 	%rd8, [_Z13x_Diff_on_gpuPdS_S_S_S_S_diiid_param_3];
	ld.param.u32 	%r14, [_Z13x_Diff_on_gpuPdS_S_S_S_S_diiid_param_7];
	ld.param.u32 	%r15, [_Z13x_Diff_on_gpuPdS_S_S_S_S_diiid_param_8];
	ld.param.u32 	%r16, [_Z13x_Diff_on_gpuPdS_S_S_S_S_diiid_param_9];
	ld.param.f64 	%fd19, [_Z13x_Diff_on_gpuPdS_S_S_S_S_diiid_param_10];
	cvta.to.global.u64 	%rd1, %rd8;
	mov.u32 	%r1, %ntid.x;
	mov.u32 	%r17, %ctaid.x;
	mov.u32 	%r18, %tid.x;
	mad.lo.s32 	%r27, %r1, %r17, %r18;
	setp.ge.s32 	%p1, %r27, %r14;
	@%p1 bra 	$L__BB9_14;
	add.s32 	%r3, %r16, 1;
	add.s32 	%r4, %r15, -3;
	mul.lo.s32 	%r5, %r4, %r16;
	add.s32 	%r6, %r15, -2;
	shl.b32 	%r7, %r16, 1;
	mul.f64 	%fd20, %fd19, 0d4028000000000000;
	rcp.rn.f64 	%fd1, %fd20;
	mov.u32 	%r19, %nctaid.x;
	mul.lo.s32 	%r8, %r19, %r1;
	mul.wide.s32 	%rd2, %r16, 8;
$L__BB9_2:
	ld.param.u64 	%rd40, [_Z13x_Diff_on_gpuPdS_S_S_S_S_diiid_param_5];
	cvta.to.global.u64 	%rd9, %rd40;
	mul.wide.s32 	%rd10, %r27, 8;
	add.s64 	%rd11, %rd9, %rd10;
	ld.global.f64 	%fd2, [%rd11];
	abs.f64 	%fd21, %fd2;
	setp.gtu.f64 	%p2, %fd21, 0d3FF0000000000000;
	@%p2 bra 	$L__BB9_12;
	ld.param.u64 	%rd39, [_Z13x_Diff_on_gpuPdS_S_S_S_S_diiid_param_4];
	ld.param.u64 	%rd38, [_Z13x_Diff_on_gpuPdS_S_S_S_S_diiid_param_2];
	rem.s32 	%r20, %r27, %r16;
	max.f64 	%fd22, %fd2, 0dBFEFFFFFFFFFFFF7;
	min.f64 	%fd23, %fd22, 0d3FEFFFFFFFFFFFF7;
	add.f64 	%fd24, %fd23, 0d3FF0000000000000;
	div.rn.f64 	%fd25, %fd24, %fd19;
	cvt.rmi.f64.f64 	%fd26, %fd25;
	cvt.rzi.s32.f64 	%r10, %fd26;
	mad.lo.s32 	%r21, %r10, %r3, %r20;
	cvta.to.global.u64 	%rd12, %rd39;
	mul.wide.s32 	%rd13, %r21, 8;
	add.s64 	%rd14, %rd12, %rd13;
	ld.global.f64 	%fd27, [%rd14];
	sub.f64 	%fd3, %fd23, %fd27;
	add.s32 	%r22, %r20, %r5;
	cvta.to.global.u64 	%rd15, %rd38;
	mul.wide.s32 	%rd16, %r22, 8;
	add.s64 	%rd17, %rd15, %rd16;
	ld.global.f64 	%fd28, [%rd17];
	add.s64 	%rd18, %rd17, %rd2;
	ld.global.f64 	%fd29, [%rd18];
	mul.f64 	%fd30, %fd29, 0d4008000000000000;
	sub.f64 	%fd31, %fd30, %fd28;
	add.s64 	%rd19, %rd18, %rd2;
	ld.global.f64 	%fd32, [%rd19];
	fma.rn.f64 	%fd33, %fd32, 0d4022000000000000, %fd31;
	mul.f64 	%fd4, %fd33, 0d3FB745D1745D1746;
	mul.f64 	%fd34, %fd28, 0d402E000000000000;
	mul.f64 	%fd35, %fd29, 0d404C000000000000;
	sub.f64 	%fd36, %fd35, %fd34;
	mul.f64 	%fd37, %fd32, 0d403E000000000000;
	sub.f64 	%fd5, %fd36, %fd37;
	add.s32 	%r23, %r7, %r20;
	mul.wide.s32 	%rd20, %r23, 8;
	add.s64 	%rd21, %rd15, %rd20;
	ld.global.f64 	%fd38, [%rd21];
	sub.s32 	%r24, %r23, %r16;
	mul.wide.s32 	%rd22, %r24, 8;
	add.s64 	%rd23, %rd15, %rd22;
	ld.global.f64 	%fd39, [%rd23];
	mul.f64 	%fd40, %fd39, 0d4008000000000000;
	sub.f64 	%fd41, %fd40, %fd38;
	mul.wide.s32 	%rd24, %r20, 8;
	add.s64 	%rd3, %rd15, %rd24;
	ld.global.f64 	%fd42, [%rd3];
	fma.rn.f64 	%fd43, %fd42, 0d4022000000000000, %fd41;
	mul.f64 	%fd77, %fd43, 0d3FB745D1745D1746;
	mul.f64 	%fd44, %fd38, 0d402E000000000000;
	mul.f64 	%fd45, %fd39, 0d404C000000000000;
	sub.f64 	%fd46, %fd45, %fd44;
	mul.f64 	%fd47, %fd42, 0d403E000000000000;
	sub.f64 	%fd7, %fd46, %fd47;
	mul.lo.s32 	%r11, %r10, %r16;
	mul.wide.s32 	%rd25, %r11, 8;
	add.s64 	%rd4, %rd3, %rd25;
	ld.global.f64 	%fd8, [%rd4];
	setp.gt.s32 	%p3, %r10, %r6;
	mov.f64 	%fd75, %fd4;
	@%p3 bra 	$L__BB9_5;
	add.s64 	%rd26, %rd4, %rd2;
	ld.global.f64 	%fd75, [%rd26];
$L__BB9_5:
	setp.gt.s32 	%p4, %r10, %r4;
	mul.f64 	%fd76, %fd5, 0d3FB745D1745D1746;
	@%p4 bra 	$L__BB9_8;
	setp.eq.s32 	%p5, %r10, %r6;
	mov.f64 	%fd76, %fd4;
	@%p5 bra 	$L__BB9_8;
	add.s32 	%r25, %r11, %r7;
	mul.wide.s32 	%rd27, %r25, 8;
	add.s64 	%rd28, %rd3, %rd27;
	ld.global.f64 	%fd76, [%rd28];
$L__BB9_8:
	mul.f64 	%fd78, %fd7, 0d3FB745D1745D1746;
	setp.lt.s32 	%p6, %r10, 1;
	@%p6 bra 	$L__BB9_11;
	sub.s32 	%r12, %r11, %r16;
	mul.wide.s32 	%rd29, %r12, 8;
	add.s64 	%rd30, %rd3, %rd29;
	ld.global.f64 	%fd77, [%rd30];
	setp.eq.s32 	%p7, %r10, 1;
	@%p7 bra 	$L__BB9_11;
	sub.s32 	%r26, %r12, %r16;
	mul.wide.s32 	%rd31, %r26, 8;
	add.s64 	%rd32, %rd3, %rd31;
	ld.global.f64 	%fd78, [%rd32];
$L__BB9_11:
	div.rn.f64 	%fd48, %fd3, %fd19;
	mul.f64 	%fd49, %fd48, %fd48;
	mul.f64 	%fd50, %fd48, %fd49;
	add.f64 	%fd51, %fd50, %fd50;
	mul.f64 	%fd52, %fd49, 0d4018000000000000;
	sub.f64 	%fd53, %fd51, %fd52;
	mul.f64 	%fd54, %fd48, 0d4008000000000000;
	add.f64 	%fd55, %fd54, %fd53;
	add.f64 	%fd56, %fd55, 0d3FF0000000000000;
	mul.f64 	%fd57, %fd56, %fd78;
	mul.f64 	%fd58, %fd49, 0d4032000000000000;
	fma.rn.f64 	%fd59, %fd50, 0dC020000000000000, %fd58;
	fma.rn.f64 	%fd60, %fd48, 0d4018000000000000, %fd59;
	add.f64 	%fd61, %fd60, 0dC02E000000000000;
	fma.rn.f64 	%fd62, %fd61, %fd77, %fd57;
	mul.f64 	%fd63, %fd50, 0d4028000000000000;
	sub.f64 	%fd64, %fd63, %fd58;
	fma.rn.f64 	%fd65, %fd48, 0dC038000000000000, %fd64;
	add.f64 	%fd66, %fd65, 0d402E000000000000;
	fma.rn.f64 	%fd67, %fd66, %fd8, %fd62;
	fma.rn.f64 	%fd68, %fd50, 0dC020000000000000, %fd52;
	fma.rn.f64 	%fd69, %fd48, 0d4032000000000000, %fd68;
	add.f64 	%fd70, %fd69, 0dBFF0000000000000;
	fma.rn.f64 	%fd71, %fd70, %fd75, %fd67;
	sub.f64 	%fd72, %fd51, %fd54;
	fma.rn.f64 	%fd73, %fd72, %fd76, %fd71;
	mul.f64 	%fd74, %fd1, %fd73;
	mul.wide.s32 	%rd33, %r27, 8;
	add.s64 	%rd34, %rd1, %rd33;
	st.global.f64 	[%rd34], %fd74;
	bra.uni 	$L__BB9_13;
$L__BB9_12:
	add.s64 	%rd36, %rd1, %rd10;
	mov.b64 	%rd37, 0;
	st.global.u64 	[%rd36], %rd37;
$L__BB9_13:
	add.s32 	%r27, %r27, %r8;
	setp.lt.s32 	%p8, %r27, %r14;
	@%p8 bra 	$L__BB9_2;
$L__BB9_14:
	ret;

}
	// .globl	_Z13y_Diff_on_gpuPdS_S_S_S_S_diiidd
.visible .entry _Z13y_Diff_on_gpuPdS_S_S_S_S_diiidd(
	.param .u64 .ptr .align 1 _Z13y_Diff_on_gpuPdS_S_S_S_S_diiidd_param_0,
	.param .u64 .ptr .align 1 _Z13y_Diff_on_gpuPdS_S_S_S_S_diiidd_param_1,
	.param .u64 .ptr .align 1 _Z13y_Diff_on_gpuPdS_S_S_S_S_diiidd_param_2,
	.param .u64 .ptr .align 1 _Z13y_Diff_on_gpuPdS_S_S_S_S_diiidd_param_3,
	.param .u64 .ptr .align 1 _Z13y_Diff_on_gpuPdS_S_S_S_S_diiidd_param_4,
	.param .u64 .ptr .align 1 _Z13y_Diff_on_gpuPdS_S_S_S_S_diiidd_param_5,
	.param .f64 _Z13y_Diff_on_gpuPdS_S_S_S_S_diiidd_param_6,
	.param .u32 _Z13y_Diff_on_gpuPdS_S_S_S_S_diiidd_param_7,
	.param .u32 _Z13y_Diff_on_gpuPdS_S_S_S_S_diiidd_param_8,
	.param .u32 _Z13y_Diff_on_gpuPdS_S_S_S_S_diiidd_param_9,
	.param .f64 _Z13y_Diff_on_gpuPdS_S_S_S_S_diiidd_param_10,
	.param .f64 _Z13y_Diff_on_gpuPdS_S_S_S_S_diiidd_param_11
)
{
	.reg .pred 	%p<9>;
	.reg .b32 	%r<21>;
	.reg .b64 	%rd<27>;
	.reg .b64 	%fd<79>;

	ld.param.u64 	%rd6, [_Z13y_Diff_on_gpuPdS_S_S_S_S_diiidd_param_3];
	ld.param.u32 	%r8, [_Z13y_Diff_on_gpuPdS_S_S_S_S_diiidd_param_7];
	ld.param.u32 	%r9, [_Z13y_Diff_on_gpuPdS_S_S_S_S_diiidd_param_9];
	ld.param.f64 	%fd19, [_Z13y_Diff_on_gpuPdS_S_S_S_S_diiidd_param_10];
	cvta.to.global.u64 	%rd1, %rd6;
	mov.u32 	%r10, %ntid.x;
	mov.u32 	%r11, %ctaid.x;
	mov.u32 	%r12, %tid.x;
	mad.lo.s32 	%r20, %r10, %r11, %r12;
	setp.ge.s32 	%p1, %r20, %r8;
	@%p1 bra 	$L__BB10_14;
	add.s32 	%r2, %r9, -2;
	mul.f64 	%fd20, %fd19, 0d4028000000000000;
	rcp.rn.f64 	%fd1, %fd20;
	add.s32 	%r13, %r9, 1;
$L__BB10_2:
	ld.param.u64 	%rd26, [_Z13y_Diff_on_gpuPdS_S_S_S_S_diiidd_param_5];
	div.s32 	%r4, %r20, %r13;
	mad.lo.s32 	%r5, %r4, %r9, %r4;
	cvta.to.global.u64 	%rd7, %rd26;
	mul.wide.s32 	%rd8, %r20, 8;
	add.s64 	%rd9, %rd7, %rd8;
	ld.global.f64 	%fd2, [%rd9];
	abs.f64 	%fd21, %fd2;
	setp.gtu.f64 	%p2, %fd21, 0d3FF0000000000000;
	@%p2 bra 	$L__BB10_12;
	ld.param.u64 	%rd25, [_Z13y_Diff_on_gpuPdS_S_S_S_S_diiidd_param_4];
	ld.param.u64 	%rd24, [_Z13y_Diff_on_gpuPdS_S_S_S_S_diiidd_param_2];
	max.f64 	%fd22, %fd2, 0dBFEFFFFFFFFFFFF7;
	min.f64 	%fd23, %fd22, 0d3FEFFFFFFFFFFFF7;
	add.f64 	%fd24, %fd23, 0d3FF0000000000000;
	div.rn.f64 	%fd25, %fd24, %fd19;
	cvt.rmi.f64.f64 	%fd26, %fd25;
	cvt.rzi.s32.f64 	%r6, %fd26;
	add.s32 	%r14, %r6, %r5;
	cvta.to.global.u64 	%rd10, %rd25;
	mul.wide.s32 	%rd11, %r14, 8;
	add.s64 	%rd12, %rd10, %rd11;
	ld.global.f64 	%fd27, [%rd12];
	sub.f64 	%fd3, %fd23, %fd27;
	mul.lo.s32 	%r15, %r4, %r9;
	add.s32 	%r16, %r15, %r9;
	cvta.to.global.u64 	%rd13, %rd24;
	mul.wide.s32 	%rd14, %r16, 8;
	add.s64 	%rd15, %rd13, %rd14;
	ld.global.f64 	%fd28, [%rd15+-24];
	ld.global.f64 	%fd29, [%rd15+-16];
	mul.f64 	%fd30, %fd29, 0d4008000000000000;
	sub.f64 	%fd31, %fd30, %fd28;
	ld.global.f64 	%fd32, [%rd15+-8];
	fma.rn.f64 	%fd33, %fd32, 0d4022000000000000, %fd31;
	mul.f64 	%fd4, %fd33, 0d3FB745D1745D1746;
	mul.f64 	%fd34, %fd28, 0d402E000000000000;
	mul.f64 	%fd35, %fd29, 0d404C000000000000;
	sub.f64 	%fd36, %fd35, %fd34;
	mul.f64 	%fd37, %fd32, 0d403E000000000000;
	sub.f64 	%fd5, %fd36, %fd37;
	mul.wide.s32 	%rd16, %r15, 8;
	add.s64 	%rd17, %rd13, %rd16;
	ld.global.f64 	%fd38, [%rd17+16];
	ld.global.f64 	%fd39, [%rd17+8];
	mul.f64 	%fd40, %fd39, 0d4008000000000000;
	sub.f64 	%fd41, %fd40, %fd38;
	ld.global.f64 	%fd42, [%rd17];
	fma.rn.f64 	%fd43, %fd42, 0d4022000000000000, %fd41;
	mul.f64 	%fd77, %fd43, 0d3FB745D1745D1746;
	mul.f64 	%fd44, %fd38, 0d402E000000000000;
	mul.f64 	%fd45, %fd39, 0d404C000000000000;
	sub.f64 	%fd46, %fd45, %fd44;
	mul.f64 	%fd47, %fd42, 0d403E000000000000;
	sub.f64 	%fd7, %fd46, %fd47;
	mul.wide.s32 	%rd18, %r6, 8;
	add.s64 	%rd2, %rd17, %rd18;
	ld.global.f64 	%fd8, [%rd2];
	setp.gt.s32 	%p3, %r6, %r2;
	mov.f64 	%fd75, %fd4;
	@%p3 bra 	$L__BB10_5;
	ld.global.f64 	%fd75, [%rd2+8];
$L__BB10_5:
	add.s32 	%r17, %r9, -3;
	setp.gt.s32 	%p4, %r6, %r17;
	mul.f64 	%fd76, %fd5, 0d3FB745D1745D1746;
	@%p4 bra 	$L__BB10_8;
	setp.eq.s32 	%p5, %r6, %r2;
	mov.f64 	%fd76, %fd4;
	@%p5 bra 	$L__BB10_8;
	ld.global.f64 	%fd76, [%rd2+16];
$L__BB10_8:
	mul.f64 	%fd78, %fd7, 0d3FB745D1745D1746;
	setp.lt.s32 	%p6, %r6, 1;
	@%p6 bra 	$L__BB10_11;
	ld.global.f64 	%fd77, [%rd2+-8];
	setp.eq.s32 	%p7, %r6, 1;
	@%p7 bra 	$L__BB10_11;
	ld.global.f64 	%fd78, [%rd2+-16];
$L__BB10_11:
	div.rn.f64 	%fd48, %fd3, %fd19;
	mul.f64 	%fd49, %fd48, %fd48;
	mul.f64 	%fd50, %fd48, %fd49;
	add.f64 	%fd51, %fd50, %fd50;
	mul.f64 	%fd52, %fd49, 0d4018000000000000;
	sub.f64 	%fd53, %fd51, %fd52;
	mul.f64 	%fd54, %fd48, 0d4008000000000000;
	add.f64 	%fd55, %fd54, %fd53;
	add.f64 	%fd56, %fd55, 0d3FF0000000000000;
	mul.f64 	%fd57, %fd56, %fd78;
	mul.f64 	%fd58, %fd49, 0d4032000000000000;
	fma.rn.f64 	%fd59, %fd50, 0dC020000000000000, %fd58;
	fma.rn.f64 	%fd60, %fd48, 0d4018000000000000, %fd59;
	add.f64 	%fd61, %fd60, 0dC02E000000000000;
	fma.rn.f64 	%fd62, %fd61, %fd77, %fd57;
	mul.f64 	%fd63, %fd50, 0d4028000000000000;
	sub.f64 	%fd64, %fd63, %fd58;
	fma.rn.f64 	%fd65, %fd48, 0dC038000000000000, %fd64;
	add.f64 	%fd66, %fd65, 0d402E000000000000;
	fma.rn.f64 	%fd67, %fd66, %fd8, %fd62;
	fma.rn.f64 	%fd68, %fd50, 0dC020000000000000, %fd52;
	fma.rn.f64 	%fd69, %fd48, 0d4032000000000000, %fd68;
	add.f64 	%fd70, %fd69, 0dBFF0000000000000;
	fma.rn.f64 	%fd71, %fd70, %fd75, %fd67;
	sub.f64 	%fd72, %fd51, %fd54;
	fma.rn.f64 	%fd73, %fd72, %fd76, %fd71;
	mul.f64 	%fd74, %fd1, %fd73;
	mul.wide.s32 	%rd19, %r20, 8;
	add.s64 	%rd20, %rd1, %rd19;
	st.global.f64 	[%rd20], %fd74;
	bra.uni 	$L__BB10_13;
$L__BB10_12:
	add.s64 	%rd22, %rd1, %rd8;
	mov.b64 	%rd23, 0;
	st.global.u64 	[%rd22], %rd23;
$L__BB10_13:
	mov.u32 	%r18, %nctaid.x;
	mov.u32 	%r19, %ntid.x;
	mad.lo.s32 	%r20, %r18, %r19, %r20;
	setp.lt.s32 	%p8, %r20, %r8;
	@%p8 bra 	$L__BB10_2;
$L__BB10_14:
	ret;

}
	// .globl	_Z22x_Create_matrix_on_gpuPdS_S_S_S_S_iidddd
.visible .entry _Z22x_Create_matrix_on_gpuPdS_S_S_S_S_iidddd(
	.param .u64 .ptr .align 1 _Z22x_Create_matrix_on_gpuPdS_S_S_S_S_iidddd_param_0,
	.param .u64 .ptr .align 1 _Z22x_Create_matrix_on_gpuPdS_S_S_S_S_iidddd_param_1,
	.param .u64 .ptr .align 1 _Z22x_Create_matrix_on_gpuPdS_S_S_S_S_iidddd_param_2,
	.param .u64 .ptr .align 1 _Z22x_Create_matrix_on_gpuPdS_S_S_S_S_iidddd_param_3,
	.param .u64 .ptr .align 1 _Z22x_Create_matrix_on_gpuPdS_S_S_S_S_iidddd_param_4,
	.param .u64 .ptr .align 1 _Z22x_Create_matrix_on_gpuPdS_S_S_S_S_iidddd_param_5,
	.param .u32 _Z22x_Create_matrix_on_gpuPdS_S_S_S_S_iidddd_param_6,
	.param .u32 _Z22x_Create_matrix_on_gpuPdS_S_S_S_S_iidddd_param_7,
	.param .f64 _Z22x_Create_matrix_on_gpuPdS_S_S_S_S_iidddd_param_8,
	.param .f64 _Z22x_Create_matrix_on_gpuPdS_S_S_S_S_iidddd_param_9,
	.param .f64 _Z22x_Create_matrix_on_gpuPdS_S_S_S_S_iidddd_param_10,
	.param .f64 _Z22x_Create_matrix_on_gpuPdS_S_S_S_S_iidddd_param_11
)
{
	.reg .pred 	%p<3>;
	.reg .b32 	%r<13>;
	.reg .b64 	%rd<26>;
	.reg .b64 	%fd<16>;

	ld.param.u64 	%rd10, [_Z22x_Create_matrix_on_gpuPdS_S_S_S_S_iidddd_param_3];
	ld.param.u64 	%rd11, [_Z22x_Create_matrix_on_gpuPdS_S_S_S_S_iidddd_param_4];
	ld.param.u32 	%r6, [_Z22x_Create_matrix_on_gpuPdS_S_S_S_S_iidddd_param_6];
	ld.param.u32 	%r7, [_Z22x_Create_matrix_on_gpuPdS_S_S_S_S_iidddd_param_7];
	ld.param.f64 	%fd4, [_Z22x_Create_matrix_on_gpuPdS_S_S_S_S_iidddd_param_8];
	ld.param.f64 	%fd5, [_Z22x_Create_matrix_on_gpuPdS_S_S_S_S_iidddd_param_10];
	ld.param.f64 	%fd6, [_Z22x_Create_matrix_on_gpuPdS_S_S_S_S_iidddd_param_11];
	mov.u32 	%r1, %ntid.x;
	mov.u32 	%r8, %ctaid.x;
	mov.u32 	%r9, %tid.x;
	mad.lo.s32 	%r12, %r1, %r8, %r9;
	setp.ge.s32 	%p1, %r12, %r6;
	@%p1 bra 	$L__BB11_3;
	ld.param.u64 	%rd25, [_Z22x_Create_matrix_on_gpuPdS_S_S_S_S_iidddd_param_5];
	ld.param.u64 	%rd24, [_Z22x_Create_matrix_on_gpuPdS_S_S_S_S_iidddd_param_2];
	ld.param.u64 	%rd23, [_Z22x_Create_matrix_on_gpuPdS_S_S_S_S_iidddd_param_1];
	ld.param.u64 	%rd22, [_Z22x_Create_matrix_on_gpuPdS_S_S_S_S_iidddd_param_0];
	cvta.to.global.u64 	%rd1, %rd25;
	mul.f64 	%fd7, %fd4, 0d3FD0000000000000;
	mul.f64 	%fd8, %fd7, %fd6;
	mov.f64 	%fd9, 0d3FB5555555555555;
	sub.f64 	%fd1, %fd9, %fd8;
	mul.f64 	%fd10, %fd4, 0d3FE0000000000000;
	fma.rn.f64 	%fd2, %fd10, %fd6, 0d3FEAAAAAAAAAAAAB;
	mul.f64 	%fd3, %fd7, %fd5;
	mov.u32 	%r10, %nctaid.x;
	mul.lo.s32 	%r3, %r10, %r1;
	cvta.to.global.u64 	%rd2, %rd22;
	cvta.to.global.u64 	%rd3, %rd23;
	cvta.to.global.u64 	%rd4, %rd24;
	cvta.to.global.u64 	%rd5, %rd11;
	cvta.to.global.u64 	%rd6, %rd10;
$L__BB11_2:
	mul.wide.s32 	%rd13, %r12, 8;
	add.s64 	%rd14, %rd2, %rd13;
	st.global.f64 	[%rd14], %fd1;
	add.s64 	%rd15, %rd3, %rd13;
	st.global.f64 	[%rd15], %fd2;
	add.s64 	%rd16, %rd4, %rd13;
	st.global.f64 	[%rd16], %fd1;
	add.s64 	%rd17, %rd5, %rd13;
	ld.global.f64 	%fd11, [%rd17];
	add.s32 	%r11, %r12, %r7;
	mul.wide.s32 	%rd18, %r11, 8;
	add.s64 	%rd19, %rd1, %rd18;
	ld.global.f64 	%fd12, [%rd19];
	add.s64 	%rd20, %rd1, %rd13;
	ld.global.f64 	%fd13, [%rd20];
	sub.f64 	%fd14, %fd12, %fd13;
	fma.rn.f64 	%fd15, %fd3, %fd14, %fd11;
	add.s64 	%rd21, %rd6, %rd13;
	st.global.f64 	[%rd21], %fd15;
	add.s32 	%r12, %r12, %r3;
	setp.lt.s32 	%p2, %r12, %r6;
	@%p2 bra 	$L__BB11_2;
$L__BB11_3:
	ret;

}
	// .globl	_Z22y_Create_matrix_on_gpuPdS_S_S_S_S_iidddd
.visible .entry _Z22y_Create_matrix_on_gpuPdS_S_S_S_S_iidddd(
	.param .u64 .ptr .align 1 _Z22y_Create_matrix_on_gpuPdS_S_S_S_S_iidddd_param_0,
	.param .u64 .ptr .align 1 _Z22y_Create_matrix_on_gpuPdS_S_S_S_S_iidddd_param_1,
	.param .u64 .ptr .align 1 _Z22y_Create_matrix_on_gpuPdS_S_S_S_S_iidddd_param_2,
	.param .u64 .ptr .align 1 _Z22y_Create_matrix_on_gpuPdS_S_S_S_S_iidddd_param_3,
	.param .u64 .ptr .align 1 _Z22y_Create_matrix_on_gpuPdS_S_S_S_S_iidddd_param_4,
	.param .u64 .ptr .align 1 _Z22y_Create_matrix_on_gpuPdS_S_S_S_S_iidddd_param_5,
	.param .u32 _Z22y_Create_matrix_on_gpuPdS_S_S_S_S_iidddd_param_6,
	.param .u32 _Z22y_Create_matrix_on_gpuPdS_S_S_S_S_iidddd_param_7,
	.param .f64 _Z22y_Create_matrix_on_gpuPdS_S_S_S_S_iidddd_param_8,
	.param .f64 _Z22y_Create_matrix_on_gpuPdS_S_S_S_S_iidddd_param_9,
	.param .f64 _Z22y_Create_matrix_on_gpuPdS_S_S_S_S_iidddd_param_10,
	.param .f64 _Z22y_Create_matrix_on_gpuPdS_S_S_S_S_iidddd_param_11
)
{
	.reg .pred 	%p<3>;
	.reg .b32 	%r<17>;
	.reg .b64 	%rd<27>;
	.reg .b64 	%fd<18>;

	ld.param.u32 	%r7, [_Z22y_Create_matrix_on_gpuPdS_S_S_S_S_iidddd_param_6];
	ld.param.u32 	%r8, [_Z22y_Create_matrix_on_gpuPdS_S_S_S_S_iidddd_param_7];
	mov.u32 	%r1, %ntid.x;
	mov.u32 	%r9, %ctaid.x;
	mov.u32 	%r10, %tid.x;
	mad.lo.s32 	%r16, %r1, %r9, %r10;
	setp.ge.s32 	%p1, %r16, %r7;
	@%p1 bra 	$L__BB12_3;
	ld.param.f64 	%fd17, [_Z22y_Create_matrix_on_gpuPdS_S_S_S_S_iidddd_param_11];
	ld.param.f64 	%fd16, [_Z22y_Create_matrix_on_gpuPdS_S_S_S_S_iidddd_param_10];
	ld.param.f64 	%fd15, [_Z22y_Create_matrix_on_gpuPdS_S_S_S_S_iidddd_param_8];
	ld.param.u64 	%rd26, [_Z22y_Create_matrix_on_gpuPdS_S_S_S_S_iidddd_param_5];
	ld.param.u64 	%rd25, [_Z22y_Create_matrix_on_gpuPdS_S_S_S_S_iidddd_param_4];
	ld.param.u64 	%rd24, [_Z22y_Create_matrix_on_gpuPdS_S_S_S_S_iidddd_param_3];
	ld.param.u64 	%rd23, [_Z22y_Create_matrix_on_gpuPdS_S_S_S_S_iidddd_param_2];
	ld.param.u64 	%rd22, [_Z22y_Create_matrix_on_gpuPdS_S_S_S_S_iidddd_param_1];
	mul.f64 	%fd7, %fd15, 0d3FE0000000000000;
	mul.f64 	%fd8, %fd7, %fd17;
	mov.f64 	%fd9, 0d3FB5555555555555;
	sub.f64 	%fd1, %fd9, %fd8;
	fma.rn.f64 	%fd2, %fd15, %fd17, 0d3FEAAAAAAAAAAAAB;
	mul.f64 	%fd3, %fd7, %fd16;
	add.s32 	%r3, %r8, 1;
	mov.u32 	%r11, %nctaid.x;
	mul.lo.s32 	%r4, %r11, %r1;
	cvta.to.global.u64 	%rd1, %rd22;
	cvta.to.global.u64 	%rd2, %rd23;
	cvta.to.global.u64 	%rd3, %rd25;
	cvta.to.global.u64 	%rd4, %rd26;
	cvta.to.global.u64 	%rd5, %rd24;
$L__BB12_2:
	ld.param.u64 	%rd21, [_Z22y_Create_matrix_on_gpuPdS_S_S_S_S_iidddd_param_0];
	div.s32 	%r12, %r16, %r8;
	mul.lo.s32 	%r13, %r12, %r8;
	sub.s32 	%r14, %r16, %r13;
	cvta.to.global.u64 	%rd12, %rd21;
	mul.wide.s32 	%rd13, %r16, 8;
	add.s64 	%rd14, %rd12, %rd13;
	st.global.f64 	[%rd14], %fd1;
	add.s64 	%rd15, %rd1, %rd13;
	st.global.f64 	[%rd15], %fd2;
	add.s64 	%rd16, %rd2, %rd13;
	st.global.f64 	[%rd16], %fd1;
	add.s64 	%rd17, %rd3, %rd13;
	ld.global.f64 	%fd10, [%rd17];
	mad.lo.s32 	%r15, %r12, %r3, %r14;
	mul.wide.s32 	%rd18, %r15, 8;
	add.s64 	%rd19, %rd4, %rd18;
	ld.global.f64 	%fd11, [%rd19+8];
	ld.global.f64 	%fd12, [%rd19];
	sub.f64 	%fd13, %fd11, %fd12;
	fma.rn.f64 	%fd14, %fd3, %fd13, %fd10;
	add.s64 	%rd20, %rd5, %rd13;
	st.global.f64 	[%rd20], %fd14;
	add.s32 	%r16, %r16, %r4;
	setp.lt.s32 	%p2, %r16, %r7;
	@%p2 bra 	$L__BB12_2;
$L__BB12_3:
	ret;

}
	// .globl	_Z25x_Compact_operater_on_gpuPdS_iii
.visible .entry _Z25x_Compact_operater_on_gpuPdS_iii(
	.param .u64 .ptr .align 1 _Z25x_Compact_operater_on_gpuPdS_iii_param_0,
	.param .u64 .ptr .align 1 _Z25x_Compact_operater_on_gpuPdS_iii_param_1,
	.param .u32 _Z25x_Compact_operater_on_gpuPdS_iii_param_2,
	.param .u32 _Z25x_Compact_operater_on_gpuPdS_iii_param_3,
	.param .u32 _Z25x_Compact_operater_on_gpuPdS_iii_param_4
)
{
	.reg .pred 	%p<5>;
	.reg .b32 	%r<27>;
	.reg .b64 	%rd<17>;
	.reg .b64 	%fd<13>;

	ld.param.u64 	%rd4, [_Z25x_Compact_operater_on_gpuPdS_iii_param_0];
	ld.param.u64 	%rd3, [_Z25x_Compact_operater_on_gpuPdS_iii_param_1];
	ld.param.u32 	%r13, [_Z25x_Compact_operater_on_gpuPdS_iii_param_2];
	ld.param.u32 	%r14, [_Z25x_Compact_operater_on_gpuPdS_iii_param_3];
	ld.param.u32 	%r15, [_Z25x_Compact_operater_on_gpuPdS_iii_param_4];
	cvta.to.global.u64 	%rd1, %rd4;
	mov.u32 	%r1, %ntid.x;
	mov.u32 	%r16, %ctaid.x;
	mov.u32 	%r17, %tid.x;
	mad.lo.s32 	%r25, %r1, %r16, %r17;
	setp.ge.s32 	%p1, %r25, %r13;
	@%p1 bra 	$L__BB13_8;
	add.s32 	%r3, %r15, -1;
	mov.u32 	%r18, %nctaid.x;
	mul.lo.s32 	%r4, %r18, %r1;
	mul.lo.s32 	%r5, %r3, %r14;
	sub.s32 	%r6, %r5, %r14;
	cvta.to.global.u64 	%rd2, %rd3;
$L__BB13_2:
	div.s32 	%r8, %r25, %r14;
	mul.lo.s32 	%r19, %r8, %r14;
	sub.s32 	%r9, %r25, %r19;
	setp.ne.s32 	%p2, %r8, 0;
	@%p2 bra 	$L__BB13_4;
	mul.wide.s32 	%rd11, %r9, 8;
	add.s64 	%rd12, %rd1, %rd11;
	ld.global.f64 	%fd8, [%rd12];
	mul.f64 	%fd12, %fd8, 0d4024000000000000;
	mov.u32 	%r26, %r14;
	bra.uni 	$L__BB13_7;
$L__BB13_4:
	setp.ne.s32 	%p3, %r8, %r3;
	@%p3 bra 	$L__BB13_6;
	add.s32 	%r23, %r5, %r9;
	mul.wide.s32 	%rd9, %r23, 8;
	add.s64 	%rd10, %rd1, %rd9;
	ld.global.f64 	%fd7, [%rd10];
	mul.f64 	%fd12, %fd7, 0d4024000000000000;
	mov.u32 	%r26, %r6;
	bra.uni 	$L__BB13_7;
$L__BB13_6:
	add.s32 	%r21, %r19, %r9;
	add.s32 	%r22, %r21, %r14;
	mul.wide.s32 	%rd5, %r22, 8;
	add.s64 	%rd6, %rd1, %rd5;
	ld.global.f64 	%fd5, [%rd6];
	mul.wide.s32 	%rd7, %r21, 8;
	add.s64 	%rd8, %rd1, %rd7;
	ld.global.f64 	%fd6, [%rd8];
	fma.rn.f64 	%fd12, %fd6, 0d4024000000000000, %fd5;
	sub.s32 	%r26, %r19, %r14;
$L__BB13_7:
	add.s32 	%r24, %r26, %r9;
	mul.wide.s32 	%rd13, %r24, 8;
	add.s64 	%rd14, %rd1, %rd13;
	ld.global.f64 	%fd9, [%rd14];
	add.f64 	%fd10, %fd12, %fd9;
	div.rn.f64 	%fd11, %fd10, 0d4028000000000000;
	mul.wide.s32 	%rd15, %r25, 8;
	add.s64 	%rd16, %rd2, %rd15;
	st.global.f64 	[%rd16], %fd11;
	add.s32 	%r25, %r25, %r4;
	setp.lt.s32 	%p4, %r25, %r13;
	@%p4 bra 	$L__BB13_2;
$L__BB13_8:
	ret;

}
	// .globl	_Z25y_Compact_operater_on_gpuPdS_ii
.visible .entry _Z25y_Compact_operater_on_gpuPdS_ii(
	.param .u64 .ptr .align 1 _Z25y_Compact_operater_on_gpuPdS_ii_param_0,
	.param .u64 .ptr .align 1 _Z25y_Compact_operater_on_gpuPdS_ii_param_1,
	.param .u32 _Z25y_Compact_operater_on_gpuPdS_ii_param_2,
	.param .u32 _Z25y_Compact_operater_on_gpuPdS_ii_param_3
)
{
	.reg .pred 	%p<5>;
	.reg .b32 	%r<29>;
	.reg .b64 	%rd<23>;
	.reg .b64 	%fd<13>;

	ld.param.u64 	%rd4, [_Z25y_Compact_operater_on_gpuPdS_ii_param_0];
	ld.param.u64 	%rd3, [_Z25y_Compact_operater_on_gpuPdS_ii_param_1];
	ld.param.u32 	%r15, [_Z25y_Compact_operater_on_gpuPdS_ii_param_2];
	ld.param.u32 	%r16, [_Z25y_Compact_operater_on_gpuPdS_ii_param_3];
	cvta.to.global.u64 	%rd1, %rd4;
	mov.u32 	%r1, %ntid.x;
	mov.u32 	%r17, %ctaid.x;
	mov.u32 	%r18, %tid.x;
	mad.lo.s32 	%r26, %r1, %r17, %r18;
	setp.ge.s32 	%p1, %r26, %r15;
	@%p1 bra 	$L__BB14_8;
	add.s32 	%r3, %r16, -1;
	mov.u32 	%r19, %nctaid.x;
	mul.lo.s32 	%r4, %r19, %r1;
	cvta.to.global.u64 	%rd2, %rd3;
	cvt.s64.s32 	%rd13, %r16;
$L__BB14_2:
	div.s32 	%r6, %r26, %r16;
	mul.lo.s32 	%r27, %r6, %r16;
	sub.s32 	%r7, %r26, %r27;
	setp.ne.s32 	%p2, %r7, 0;
	@%p2 bra 	$L__BB14_4;
	mul.lo.s32 	%r27, %r6, %r16;
	mul.wide.s32 	%rd17, %r27, 8;
	add.s64 	%rd18, %rd1, %rd17;
	ld.global.f64 	%fd8, [%rd18];
	mul.f64 	%fd12, %fd8, 0d4024000000000000;
	mov.b32 	%r28, 1;
	bra.uni 	$L__BB14_7;
$L__BB14_4:
	setp.ne.s32 	%p3, %r7, %r3;
	@%p3 bra 	$L__BB14_6;
	mul.lo.s32 	%r23, %r6, %r16;
	add.s32 	%r27, %r23, %r3;
	cvt.s64.s32 	%rd12, %r23;
	add.s64 	%rd14, %rd12, %rd13;
	shl.b64 	%rd15, %rd14, 3;
	add.s64 	%rd16, %rd1, %rd15;
	ld.global.f64 	%fd7, [%rd16+-8];
	mul.f64 	%fd12, %fd7, 0d4024000000000000;
	mov.b32 	%r28, -1;
	bra.uni 	$L__BB14_7;
$L__BB14_6:
	cvt.s64.s32 	%rd5, %r27;
	cvt.s64.s32 	%rd6, %r7;
	add.s64 	%rd7, %rd6, %rd5;
	shl.b64 	%rd8, %rd7, 3;
	add.s64 	%rd9, %rd1, %rd8;
	ld.global.f64 	%fd5, [%rd9+8];
	add.s32 	%r21, %r27, %r7;
	mul.wide.s32 	%rd10, %r21, 8;
	add.s64 	%rd11, %rd1, %rd10;
	ld.global.f64 	%fd6, [%rd11];
	fma.rn.f64 	%fd12, %fd6, 0d4024000000000000, %fd5;
	add.s32 	%r28, %r7, -1;
$L__BB14_7:
	add.s32 	%r25, %r28, %r27;
	mul.wide.s32 	%rd19, %r25, 8;
	add.s64 	%rd20, %rd1, %rd19;
	ld.global.f64 	%fd9, [%rd20];
	add.f64 	%fd10, %fd12, %fd9;
	div.rn.f64 	%fd11, %fd10, 0d4028000000000000;
	mul.wide.s32 	%rd21, %r26, 8;
	add.s64 	%rd22, %rd2, %rd21;
	st.global.f64 	[%rd22], %fd11;
	add.s32 	%r26, %r26, %r4;
	setp.lt.s32 	%p4, %r26, %r15;
	@%p4 bra 	$L__BB14_2;
$L__BB14_8:
	ret;

}
	// .globl	_Z15x_Thomas_on_gpuPdS_S_S_S_S_S_iii
.visible .entry _Z15x_Thomas_on_gpuPdS_S_S_S_S_S_iii(
	.param .u64 .ptr .align 1 _Z15x_Thomas_on_gpuPdS_S_S_S_S_S_iii_param_0,
	.param .u64 .ptr .align 1 _Z15x_Thomas_on_gpuPdS_S_S_S_S_S_iii_param_1,
	.param .u64 .ptr .align 1 _Z15x_Thomas_on_gpuPdS_S_S_S_S_S_iii_param_2,
	.param .u64 .ptr .align 1 _Z15x_Thomas_on_gpuPdS_S_S_S_S_S_iii_param_3,
	.param .u64 .ptr .align 1 _Z15x_Thomas_on_gpuPdS_S_S_S_S_S_iii_param_4,
	.param .u64 .ptr .align 1 _Z15x_Thomas_on_gpuPdS_S_S_S_S_S_iii_param_5,
	.param .u64 .ptr .align 1 _Z15x_Thomas_on_gpuPdS_S_S_S_S_S_iii_param_6,
	.param .u32 _Z15x_Thomas_on_gpuPdS_S_S_S_S_S_iii_param_7,
	.param .u32 _Z15x_Thomas_on_gpuPdS_S_S_S_S_S_iii_param_8,
	.param .u32 _Z15x_Thomas_on_gpuPdS_S_S_S_S_S_iii_param_9
)
{
	.reg .pred 	%p<17>;
	.reg .b32 	%r<125>;
	.reg .b64 	%rd<178>;
	.reg .b64 	%fd<177>;

	ld.param.u64 	%rd13, [_Z15x_Thomas_on_gpuPdS_S_S_S_S_S_iii_param_0];
	ld.param.u64 	%rd14, [_Z15x_Thomas_on_gpuPdS_S_S_S_S_S_iii_param_1];
	ld.param.u64 	%rd15, [_Z15x_Thomas_on_gpuPdS_S_S_S_S_S_iii_param_2];
	ld.param.u64 	%rd16, [_Z15x_Thomas_on_gpuPdS_S_S_S_S_S_iii_param_3];
	ld.param.u64 	%rd17, [_Z15x_Thomas_on_gpuPdS_S_S_S_S_S_iii_param_4];
	ld.param.u64 	%rd18, [_Z15x_Thomas_on_gpuPdS_S_S_S_S_S_iii_param_5];
	ld.param.u64 	%rd19, [_Z15x_Thomas_on_gpuPdS_S_S_S_S_S_iii_param_6];
	ld.param.u32 	%r42, [_Z15x_Thomas_on_gpuPdS_S_S_S_S_S_iii_param_9];
	cvta.to.global.u64 	%rd1, %rd13;
	cvta.to.global.u64 	%rd2, %rd17;
	cvta.to.global.u64 	%rd3, %rd19;
	cvta.to.global.u64 	%rd4, %rd16;
	cvta.to.global.u64 	%rd5, %rd18;
	cvta.to.global.u64 	%rd6, %rd14;
	cvta.to.global.u64 	%rd7, %rd15;
	mov.u32 	%r1, %ntid.x;
	mov.u32 	%r43, %ctaid.x;
	mov.u32 	%r44, %tid.x;
	mad.lo.s32 	%r111, %r1, %r43, %r44;
	setp.ge.s32 	%p1, %r111, %r42;
	@%p1 bra 	$L__BB15_25;
	ld.param.u32 	%r107, [_Z15x_Thomas_on_gpuPdS_S_S_S_S_S_iii_param_8];
	setp.gt.s32 	%p2, %r107, 1;
	add.s32 	%r3, %r107, -1;
	mul.lo.s32 	%r4, %r3, %r42;
	add.s32 	%r5, %r107, -2;
	mov.u32 	%r45, %nctaid.x;
	mul.lo.s32 	%r6, %r45, %r1;
	@%p2 bra 	$L__BB15_2;
	bra.uni 	$L__BB15_24;
$L__BB15_2:
	ld.param.u32 	%r108, [_Z15x_Thomas_on_gpuPdS_S_S_S_S_S_iii_param_8];
	add.s32 	%r47, %r108, 3;
	and.b32  	%r48, %r47, 3;
	add.s32 	%r7, %r48, -1;
	add.s32 	%r49, %r108, 7;
	and.b32  	%r50, %r49, 7;
	add.s32 	%r8, %r50, -1;
	and.b32  	%r9, %r47, 1;
	and.b32  	%r10, %r3, -8;
	and.b32  	%r11, %r49, 3;
	and.b32  	%r51, %r3, -4;
	neg.s32 	%r12, %r51;
$L__BB15_3:
	setp.lt.u32 	%p4, %r5, 3;
	mul.wide.s32 	%rd30, %r111, 8;
	add.s64 	%rd8, %rd7, %rd30;
	ld.global.f64 	%fd8, [%rd8];
	add.s64 	%rd9, %rd6, %rd30;
	ld.global.f64 	%fd9, [%rd9];
	div.rn.f64 	%fd10, %fd8, %fd9;
	add.s64 	%rd10, %rd5, %rd30;
	st.global.f64 	[%rd10], %fd10;
	add.s64 	%rd11, %rd4, %rd30;
	ld.global.f64 	%fd11, [%rd11];
	ld.global.f64 	%fd12, [%rd9];
	div.rn.f64 	%fd13, %fd11, %fd12;
	add.s64 	%rd12, %rd3, %rd30;
	st.global.f64 	[%rd12], %fd13;
	mov.b32 	%r123, 1;
	@%p4 bra 	$L__BB15_7;
	add.s32 	%r112, %r42, %r111;
	mov.b32 	%r113, 0;
	mov.u32 	%r114, %r42;
	mov.u32 	%r115, %r113;
	mov.u32 	%r116, %r12;
$L__BB15_5:
	.pragma "nounroll";
	mul.wide.s32 	%rd31, %r114, 8;
	add.s64 	%rd32, %rd9, %rd31;
	ld.global.f64 	%fd14, [%rd32];
	mul.wide.s32 	%rd33, %r113, 8;
	add.s64 	%rd34, %rd10, %rd33;
	ld.global.f64 	%fd15, [%rd34];
	mul.wide.s32 	%rd35, %r112, 8;
	add.s64 	%rd36, %rd1, %rd35;
	ld.global.f64 	%fd16, [%rd36];
	mul.f64 	%fd17, %fd15, %fd16;
	sub.f64 	%fd18, %fd14, %fd17;
	rcp.rn.f64 	%fd19, %fd18;
	add.s64 	%rd37, %rd8, %rd31;
	ld.global.f64 	%fd20, [%rd37];
	mul.f64 	%fd21, %fd20, %fd19;
	mul.wide.s32 	%rd38, %r42, 8;
	add.s64 	%rd39, %rd34, %rd38;
	st.global.f64 	[%rd39], %fd21;
	add.s64 	%rd40, %rd11, %rd31;
	ld.global.f64 	%fd22, [%rd40];
	add.s64 	%rd41, %rd12, %rd33;
	ld.global.f64 	%fd23, [%rd41];
	ld.global.f64 	%fd24, [%rd36];
	mul.f64 	%fd25, %fd23, %fd24;
	sub.f64 	%fd26, %fd22, %fd25;
	mul.f64 	%fd27, %fd19, %fd26;
	add.s64 	%rd42, %rd41, %rd38;
	st.global.f64 	[%rd42], %fd27;
	add.s64 	%rd43, %rd32, %rd38;
	ld.global.f64 	%fd28, [%rd43];
	ld.global.f64 	%fd29, [%rd39];
	add.s64 	%rd44, %rd36, %rd38;
	ld.global.f64 	%fd30, [%rd44];
	mul.f64 	%fd31, %fd29, %fd30;
	sub.f64 	%fd32, %fd28, %fd31;
	rcp.rn.f64 	%fd33, %fd32;
	add.s64 	%rd45, %rd37, %rd38;
	ld.global.f64 	%fd34, [%rd45];
	mul.f64 	%fd35, %fd34, %fd33;
	add.s64 	%rd46, %rd39, %rd38;
	st.global.f64 	[%rd46], %fd35;
	add.s64 	%rd47, %rd40, %rd38;
	ld.global.f64 	%fd36, [%rd47];
	ld.global.f64 	%fd37, [%rd42];
	ld.global.f64 	%fd38, [%rd44];
	mul.f64 	%fd39, %fd37, %fd38;
	sub.f64 	%fd40, %fd36, %fd39;
	mul.f64 	%fd41, %fd33, %fd40;
	add.s64 	%rd48, %rd42, %rd38;
	st.global.f64 	[%rd48], %fd41;
	add.s64 	%rd49, %rd43, %rd38;
	ld.global.f64 	%fd42, [%rd49];
	ld.global.f64 	%fd43, [%rd46];
	add.s64 	%rd50, %rd44, %rd38;
	ld.global.f64 	%fd44, [%rd50];
	mul.f64 	%fd45, %fd43, %fd44;
	sub.f64 	%fd46, %fd42, %fd45;
	rcp.rn.f64 	%fd47, %fd46;
	add.s64 	%rd51, %rd45, %rd38;
	ld.global.f64 	%fd48, [%rd51];
	mul.f64 	%fd49, %fd48, %fd47;
	add.s64 	%rd52, %rd46, %rd38;
	st.global.f64 	[%rd52], %fd49;
	add.s64 	%rd53, %rd47, %rd38;
	ld.global.f64 	%fd50, [%rd53];
	ld.global.f64 	%fd51, [%rd48];
	ld.global.f64 	%fd52, [%rd50];
	mul.f64 	%fd53, %fd51, %fd52;
	sub.f64 	%fd54, %fd50, %fd53;
	mul.f64 	%fd55, %fd47, %fd54;
	add.s64 	%rd54, %rd48, %rd38;
	st.global.f64 	[%rd54], %fd55;
	add.s64 	%rd55, %rd49, %rd38;
	ld.global.f64 	%fd56, [%rd55];
	ld.global.f64 	%fd57, [%rd52];
	add.s64 	%rd56, %rd50, %rd38;
	ld.global.f64 	%fd58, [%rd56];
	mul.f64 	%fd59, %fd57, %fd58;
	sub.f64 	%fd60, %fd56, %fd59;
	rcp.rn.f64 	%fd61, %fd60;
	add.s64 	%rd57, %rd51, %rd38;
	ld.global.f64 	%fd62, [%rd57];
	mul.f64 	%fd63, %fd62, %fd61;
	add.s64 	%rd58, %rd52, %rd38;
	st.global.f64 	[%rd58], %fd63;
	add.s64 	%rd59, %rd53, %rd38;
	ld.global.f64 	%fd64, [%rd59];
	ld.global.f64 	%fd65, [%rd54];
	ld.global.f64 	%fd66, [%rd56];
	mul.f64 	%fd67, %fd65, %fd66;
	sub.f64 	%fd68, %fd64, %fd67;
	mul.f64 	%fd69, %fd61, %fd68;
	add.s64 	%rd60, %rd54, %rd38;
	st.global.f64 	[%rd60], %fd69;
	add.s32 	%r116, %r116, 4;
	add.s32 	%r115, %r115, 4;
	shl.b32 	%r54, %r42, 2;
	add.s32 	%r114, %r114, %r54;
	add.s32 	%r113, %r113, %r54;
	add.s32 	%r112, %r112, %r54;
	setp.eq.s32 	%p5, %r116, 0;
	@%p5 bra 	$L__BB15_6;
	bra.uni 	$L__BB15_5;
$L__BB15_6:
	add.s32 	%r123, %r115, 1;
$L__BB15_7:
	ld.param.u32 	%r109, [_Z15x_Thomas_on_gpuPdS_S_S_S_S_S_iii_param_8];
	add.s32 	%r55, %r109, -1;
	and.b32  	%r56, %r55, 3;
	setp.eq.s32 	%p6, %r56, 0;
	@%p6 bra 	$L__BB15_12;
	setp.eq.s32 	%p7, %r7, 0;
	@%p7 bra 	$L__BB15_10;
	mul.lo.s32 	%r57, %r123, %r42;
	add.s32 	%r58, %r57, %r111;
	mul.wide.s32 	%rd61, %r57, 8;
	add.s64 	%rd62, %rd9, %rd61;
	ld.global.f64 	%fd70, [%rd62];
	sub.s32 	%r59, %r57, %r42;
	mul.wide.s32 	%rd63, %r59, 8;
	add.s64 	%rd64, %rd10, %rd63;
	ld.global.f64 	%fd71, [%rd64];
	mul.wide.s32 	%rd65, %r58, 8;
	add.s64 	%rd66, %rd1, %rd65;
	ld.global.f64 	%fd72, [%rd66];
	mul.f64 	%fd73, %fd71, %fd72;
	sub.f64 	%fd74, %fd70, %fd73;
	rcp.rn.f64 	%fd75, %fd74;
	add.s64 	%rd67, %rd8, %rd61;
	ld.global.f64 	%fd76, [%rd67];
	mul.f64 	%fd77, %fd76, %fd75;
	mul.wide.s32 	%rd68, %r42, 8;
	add.s64 	%rd69, %rd64, %rd68;
	st.global.f64 	[%rd69], %fd77;
	add.s64 	%rd70, %rd11, %rd61;
	ld.global.f64 	%fd78, [%rd70];
	add.s64 	%rd71, %rd12, %rd63;
	ld.global.f64 	%fd79, [%rd71];
	ld.global.f64 	%fd80, [%rd66];
	mul.f64 	%fd81, %fd79, %fd80;
	sub.f64 	%fd82, %fd78, %fd81;
	mul.f64 	%fd83, %fd75, %fd82;
	add.s64 	%rd72, %rd71, %rd68;
	st.global.f64 	[%rd72], %fd83;
	add.s64 	%rd73, %rd62, %rd68;
	ld.global.f64 	%fd84, [%rd73];
	ld.global.f64 	%fd85, [%rd69];
	add.s64 	%rd74, %rd66, %rd68;
	ld.global.f64 	%fd86, [%rd74];
	mul.f64 	%fd87, %fd85, %fd86;
	sub.f64 	%fd88, %fd84, %fd87;
	rcp.rn.f64 	%fd89, %fd88;
	add.s64 	%rd75, %rd67, %rd68;
	ld.global.f64 	%fd90, [%rd75];
	mul.f64 	%fd91, %fd90, %fd89;
	add.s64 	%rd76, %rd69, %rd68;
	st.global.f64 	[%rd76], %fd91;
	add.s64 	%rd77, %rd70, %rd68;
	ld.global.f64 	%fd92, [%rd77];
	ld.global.f64 	%fd93, [%rd72];
	ld.global.f64 	%fd94, [%rd74];
	mul.f64 	%fd95, %fd93, %fd94;
	sub.f64 	%fd96, %fd92, %fd95;
	mul.f64 	%fd97, %fd89, %fd96;
	add.s64 	%rd78, %rd72, %rd68;
	st.global.f64 	[%rd78], %fd97;
	add.s32 	%r123, %r123, 2;
$L__BB15_10:
	setp.eq.s32 	%p8, %r9, 0;
	@%p8 bra 	$L__BB15_12;
	mul.lo.s32 	%r60, %r123, %r42;
	add.s32 	%r61, %r60, %r111;
	mul.wide.s32 	%rd79, %r60, 8;
	add.s64 	%rd80, %rd9, %rd79;
	ld.global.f64 	%fd98, [%rd80];
	sub.s32 	%r62, %r60, %r42;
	mul.wide.s32 	%rd81, %r62, 8;
	add.s64 	%rd82, %rd10, %rd81;
	ld.global.f64 	%fd99, [%rd82];
	mul.wide.s32 	%rd83, %r61, 8;
	add.s64 	%rd84, %rd1, %rd83;
	ld.global.f64 	%fd100, [%rd84];
	mul.f64 	%fd101, %fd99, %fd100;
	sub.f64 	%fd102, %fd98, %fd101;
	rcp.rn.f64 	%fd103, %fd102;
	add.s64 	%rd85, %rd8, %rd79;
	ld.global.f64 	%fd104, [%rd85];
	mul.f64 	%fd105, %fd104, %fd103;
	mul.wide.s32 	%rd86, %r42, 8;
	add.s64 	%rd87, %rd82, %rd86;
	st.global.f64 	[%rd87], %fd105;
	add.s64 	%rd88, %rd11, %rd79;
	ld.global.f64 	%fd106, [%rd88];
	add.s64 	%rd89, %rd12, %rd81;
	ld.global.f64 	%fd107, [%rd89];
	ld.global.f64 	%fd108, [%rd84];
	mul.f64 	%fd109, %fd107, %fd108;
	sub.f64 	%fd110, %fd106, %fd109;
	mul.f64 	%fd111, %fd103, %fd110;
	add.s64 	%rd90, %rd89, %rd86;
	st.global.f64 	[%rd90], %fd111;
$L__BB15_12:
	setp.lt.u32 	%p9, %r5, 7;
	add.s32 	%r63, %r111, %r4;
	mul.wide.s32 	%rd91, %r4, 8;
	add.s64 	%rd92, %rd12, %rd91;
	ld.global.f64 	%fd112, [%rd92];
	mul.wide.s32 	%rd93, %r63, 8;
	add.s64 	%rd94, %rd2, %rd93;
	st.global.f64 	[%rd94], %fd112;
	mov.u32 	%r119, %r5;
	@%p9 bra 	$L__BB15_15;
	mov.b32 	%r118, 0;
	mov.u32 	%r119, %r5;
$L__BB15_14:
	.pragma "nounroll";
	mul.lo.s32 	%r65, %r119, %r42;
	add.s32 	%r66, %r65, %r111;
	mul.wide.s32 	%rd95, %r65, 8;
	add.s64 	%rd96, %rd12, %rd95;
	ld.global.f64 	%fd113, [%rd96];
	add.s64 	%rd97, %rd10, %rd95;
	ld.global.f64 	%fd114, [%rd97];
	add.s32 	%r67, %r65, %r42;
	add.s32 	%r68, %r66, %r42;
	mul.wide.s32 	%rd98, %r68, 8;
	add.s64 	%rd99, %rd2, %rd98;
	ld.global.f64 	%fd115, [%rd99];
	mul.f64 	%fd116, %fd114, %fd115;
	sub.f64 	%fd117, %fd113, %fd116;
	mul.wide.s32 	%rd100, %r66, 8;
	add.s64 	%rd101, %rd2, %rd100;
	st.global.f64 	[%rd101], %fd117;
	shl.b32 	%r69, %r42, 1;
	sub.s32 	%r70, %r67, %r69;
	add.s32 	%r71, %r70, %r111;
	mul.wide.s32 	%rd102, %r70, 8;
	add.s64 	%rd103, %rd12, %rd102;
	ld.global.f64 	%fd118, [%rd103];
	add.s64 	%rd104, %rd10, %rd102;
	ld.global.f64 	%fd119, [%rd104];
	mul.f64 	%fd120, %fd119, %fd117;
	sub.f64 	%fd121, %fd118, %fd120;
	mul.wide.s32 	%rd105, %r71, 8;
	add.s64 	%rd106, %rd2, %rd105;
	st.global.f64 	[%rd106], %fd121;
	sub.s32 	%r72, %r70, %r42;
	add.s32 	%r73, %r72, %r111;
	mul.wide.s32 	%rd107, %r72, 8;
	add.s64 	%rd108, %rd12, %rd107;
	ld.global.f64 	%fd122, [%rd108];
	add.s64 	%rd109, %rd10, %rd107;
	ld.global.f64 	%fd123, [%rd109];
	mul.f64 	%fd124, %fd123, %fd121;
	sub.f64 	%fd125, %fd122, %fd124;
	mul.wide.s32 	%rd110, %r73, 8;
	add.s64 	%rd111, %rd2, %rd110;
	st.global.f64 	[%rd111], %fd125;
	sub.s32 	%r74, %r72, %r42;
	add.s32 	%r75, %r74, %r111;
	mul.wide.s32 	%rd112, %r74, 8;
	add.s64 	%rd113, %rd12, %rd112;
	ld.global.f64 	%fd126, [%rd113];
	add.s64 	%rd114, %rd10, %rd112;
	ld.global.f64 	%fd127, [%rd114];
	mul.f64 	%fd128, %fd127, %fd125;
	sub.f64 	%fd129, %fd126, %fd128;
	mul.wide.s32 	%rd115, %r75, 8;
	add.s64 	%rd116, %rd2, %rd115;
	st.global.f64 	[%rd116], %fd129;
	sub.s32 	%r76, %r74, %r42;
	add.s32 	%r77, %r76, %r111;
	mul.wide.s32 	%rd117, %r76, 8;
	add.s64 	%rd118, %rd12, %rd117;
	ld.global.f64 	%fd130, [%rd118];
	add.s64 	%rd119, %rd10, %rd117;
	ld.global.f64 	%fd131, [%rd119];
	mul.f64 	%fd132, %fd131, %fd129;
	sub.f64 	%fd133, %fd130, %fd132;
	mul.wide.s32 	%rd120, %r77, 8;
	add.s64 	%rd121, %rd2, %rd120;
	st.global.f64 	[%rd121], %fd133;
	sub.s32 	%r78, %r76, %r42;
	add.s32 	%r79, %r78, %r111;
	mul.wide.s32 	%rd122, %r78, 8;
	add.s64 	%rd123, %rd12, %rd122;
	ld.global.f64 	%fd134, [%rd123];
	add.s64 	%rd124, %rd10, %rd122;
	ld.global.f64 	%fd135, [%rd124];
	mul.f64 	%fd136, %fd135, %fd133;
	sub.f64 	%fd137, %fd134, %fd136;
	mul.wide.s32 	%rd125, %r79, 8;
	add.s64 	%rd126, %rd2, %rd125;
	st.global.f64 	[%rd126], %fd137;
	sub.s32 	%r80, %r78, %r42;
	add.s32 	%r81, %r80, %r111;
	mul.wide.s32 	%rd127, %r80, 8;
	add.s64 	%rd128, %rd12, %rd127;
	ld.global.f64 	%fd138, [%rd128];
	add.s64 	%rd129, %rd10, %rd127;
	ld.global.f64 	%fd139, [%rd129];
	mul.f64 	%fd140, %fd139, %fd137;
	sub.f64 	%fd141, %fd138, %fd140;
	mul.wide.s32 	%rd130, %r81, 8;
	add.s64 	%rd131, %rd2, %rd130;
	st.global.f64 	[%rd131], %fd141;
	sub.s32 	%r82, %r80, %r42;
	add.s32 	%r83, %r82, %r111;
	mul.wide.s32 	%rd132, %r82, 8;
	add.s64 	%rd133, %rd12, %rd132;
	ld.global.f64 	%fd142, [%rd133];
	add.s64 	%rd134, %rd10, %rd132;
	ld.global.f64 	%fd143, [%rd134];
	mul.f64 	%fd144, %fd143, %fd141;
	sub.f64 	%fd145, %fd142, %fd144;
	mul.wide.s32 	%rd135, %r83, 8;
	add.s64 	%rd136, %rd2, %rd135;
	st.global.f64 	[%rd136], %fd145;
	add.s32 	%r119, %r119, -8;
	add.s32 	%r118, %r118, 8;
	setp.ne.s32 	%p10, %r118, %r10;
	@%p10 bra 	$L__BB15_14;
$L__BB15_15:
	ld.param.u32 	%r110, [_Z15x_Thomas_on_gpuPdS_S_S_S_S_S_iii_param_8];
	add.s32 	%r84, %r110, -1;
	and.b32  	%r85, %r84, 7;
	setp.eq.s32 	%p11, %r85, 0;
	@%p11 bra 	$L__BB15_23;
	setp.lt.u32 	%p12, %r8, 3;
	@%p12 bra 	$L__BB15_18;
	mul.lo.s32 	%r86, %r119, %r42;
	add.s32 	%r87, %r86, %r111;
	mul.wide.s32 	%rd137, %r86, 8;
	add.s64 	%rd138, %rd12, %rd137;
	ld.global.f64 	%fd146, [%rd138];
	add.s64 	%rd139, %rd10, %rd137;
	ld.global.f64 	%fd147, [%rd139];
	add.s32 	%r88, %r86, %r42;
	add.s32 	%r89, %r87, %r42;
	mul.wide.s32 	%rd140, %r89, 8;
	add.s64 	%rd141, %rd2, %rd140;
	ld.global.f64 	%fd148, [%rd141];
	mul.f64 	%fd149, %fd147, %fd148;
	sub.f64 	%fd150, %fd146, %fd149;
	mul.wide.s32 	%rd142, %r87, 8;
	add.s64 	%rd143, %rd2, %rd142;
	st.global.f64 	[%rd143], %fd150;
	shl.b32 	%r90, %r42, 1;
	sub.s32 	%r91, %r88, %r90;
	add.s32 	%r92, %r91, %r111;
	mul.wide.s32 	%rd144, %r91, 8;
	add.s64 	%rd145, %rd12, %rd144;
	ld.global.f64 	%fd151, [%rd145];
	add.s64 	%rd146, %rd10, %rd144;
	ld.global.f64 	%fd152, [%rd146];
	mul.f64 	%fd153, %fd152, %fd150;
	sub.f64 	%fd154, %fd151, %fd153;
	mul.wide.s32 	%rd147, %r92, 8;
	add.s64 	%rd148, %rd2, %rd147;
	st.global.f64 	[%rd148], %fd154;
	sub.s32 	%r93, %r91, %r42;
	add.s32 	%r94, %r93, %r111;
	mul.wide.s32 	%rd149, %r93, 8;
	add.s64 	%rd150, %rd12, %rd149;
	ld.global.f64 	%fd155, [%rd150];
	add.s64 	%rd151, %rd10, %rd149;
	ld.global.f64 	%fd156, [%rd151];
	mul.f64 	%fd157, %fd156, %fd154;
	sub.f64 	%fd158, %fd155, %fd157;
	mul.wide.s32 	%rd152, %r94, 8;
	add.s64 	%rd153, %rd2, %rd152;
	st.global.f64 	[%rd153], %fd158;
	sub.s32 	%r95, %r93, %r42;
	add.s32 	%r96, %r95, %r111;
	mul.wide.s32 	%rd154, %r95, 8;
	add.s64 	%rd155, %rd12, %rd154;
	ld.global.f64 	%fd159, [%rd155];
	add.s64 	%rd156, %rd10, %rd154;
	ld.global.f64 	%fd160, [%rd156];
	mul.f64 	%fd161, %fd160, %fd158;
	sub.f64 	%fd162, %fd159, %fd161;
	mul.wide.s32 	%rd157, %r96, 8;
	add.s64 	%rd158, %rd2, %rd157;
	st.global.f64 	[%rd158], %fd162;
	add.s32 	%r119, %r119, -4;
$L__BB15_18:
	setp.eq.s32 	%p13, %r11, 0;
	@%p13 bra 	$L__BB15_23;
	setp.eq.s32 	%p14, %r7, 0;
	@%p14 bra 	$L__BB15_21;
	mul.lo.s32 	%r97, %r119, %r42;
	add.s32 	%r98, %r97, %r111;
	mul.wide.s32 	%rd159, %r97, 8;
	add.s64 	%rd160, %rd12, %rd159;
	ld.global.f64 	%fd163, [%rd160];
	add.s64 	%rd161, %rd10, %rd159;
	ld.global.f64 	%fd164, [%rd161];
	add.s32 	%r99, %r97, %r42;
	add.s32 	%r100, %r98, %r42;
	mul.wide.s32 	%rd162, %r100, 8;
	add.s64 	%rd163, %rd2, %rd162;
	ld.global.f64 	%fd165, [%rd163];
	mul.f64 	%fd166, %fd164, %fd165;
	sub.f64 	%fd167, %fd163, %fd166;
	mul.wide.s32 	%rd164, %r98, 8;
	add.s64 	%rd165, %rd2, %rd164;
	st.global.f64 	[%rd165], %fd167;
	shl.b32 	%r101, %r42, 1;
	sub.s32 	%r102, %r99, %r101;
	add.s32 	%r103, %r102, %r111;
	mul.wide.s32 	%rd166, %r102, 8;
	add.s64 	%rd167, %rd12, %rd166;
	ld.global.f64 	%fd168, [%rd167];
	add.s64 	%rd168, %rd10, %rd166;
	ld.global.f64 	%fd169, [%rd168];
	mul.f64 	%fd170, %fd169, %fd167;
	sub.f64 	%fd171, %fd168, %fd170;
	mul.wide.s32 	%rd169, %r103, 8;
	add.s64 	%rd170, %rd2, %rd169;
	st.global.f64 	[%rd170], %fd171;
	add.s32 	%r119, %r119, -2;
$L__BB15_21:
	setp.eq.s32 	%p15, %r9, 0;
	@%p15 bra 	$L__BB15_23;
	mul.lo.s32 	%r104, %r119, %r42;
	add.s32 	%r105, %r104, %r111;
	mul.wide.s32 	%rd171, %r104, 8;
	add.s64 	%rd172, %rd12, %rd171;
	ld.global.f64 	%fd172, [%rd172];
	add.s64 	%rd173, %rd10, %rd171;
	ld.global.f64 	%fd173, [%rd173];
	add.s32 	%r106, %r105, %r42;
	mul.wide.s32 	%rd174, %r106, 8;
	add.s64 	%rd175, %rd2, %rd174;
	ld.global.f64 	%fd174, [%rd175];
	mul.f64 	%fd175, %fd173, %fd174;
	sub.f64 	%fd176, %fd172, %fd175;
	mul.wide.s32 	%rd176, %r105, 8;
	add.s64 	%rd177, %rd2, %rd176;
	st.global.f64 	[%rd177], %fd176;
$L__BB15_23:
	add.s32 	%r111, %r111, %r6;
	setp.lt.s32 	%p16, %r111, %r42;
	@%p16 bra 	$L__BB15_3;
	bra.uni 	$L__BB15_25;
$L__BB15_24:
	mul.wide.s32 	%rd20, %r111, 8;
	add.s64 	%rd21, %rd7, %rd20;
	ld.global.f64 	%fd1, [%rd21];
	add.s64 	%rd22, %rd6, %rd20;
	ld.global.f64 	%fd2, [%rd22];
	div.rn.f64 	%fd3, %fd1, %fd2;
	add.s64 	%rd23, %rd5, %rd20;
	st.global.f64 	[%rd23], %fd3;
	add.s64 	%rd24, %rd4, %rd20;
	ld.global.f64 	%fd4, [%rd24];
	ld.global.f64 	%fd5, [%rd22];
	div.rn.f64 	%fd6, %fd4, %fd5;
	add.s64 	%rd25, %rd3, %rd20;
	st.global.f64 	[%rd25], %fd6;
	add.s32 	%r46, %r111, %r4;
	mul.wide.s32 	%rd26, %r4, 8;
	add.s64 	%rd27, %rd25, %rd26;
	ld.global.f64 	%fd7, [%rd27];
	mul.wide.s32 	%rd28, %r46, 8;
	add.s64 	%rd29, %rd2, %rd28;
	st.global.f64 	[%rd29], %fd7;
	add.s32 	%r111, %r111, %r6;
	setp.lt.s32 	%p3, %r111, %r42;
	@%p3 bra 	$L__BB15_24;
$L__BB15_25:
	ret;

}
	// .globl	_Z15y_Thomas_on_gpuPdS_S_S_S_S_S_iii
.visible .entry _Z15y_Thomas_on_gpuPdS_S_S_S_S_S_iii(
	.param .u64 .ptr .align 1 _Z15y_Thomas_on_gpuPdS_S_S_S_S_S_iii_param_0,
	.param .u64 .ptr .align 1 _Z15y_Thomas_on_gpuPdS_S_S_S_S_S_iii_param_1,
	.param .u64 .ptr .align 1 _Z15y_Thomas_on_gpuPdS_S_S_S_S_S_iii_param_2,
	.param .u64 .ptr .align 1 _Z15y_Thomas_on_gpuPdS_S_S_S_S_S_iii_param_3,
	.param .u64 .ptr .align 1 _Z15y_Thomas_on_gpuPdS_S_S_S_S_S_iii_param_4,
	.param .u64 .ptr .align 1 _Z15y_Thomas_on_gpuPdS_S_S_S_S_S_iii_param_5,
	.param .u64 .ptr .align 1 _Z15y_Thomas_on_gpuPdS_S_S_S_S_S_iii_param_6,
	.param .u32 _Z15y_Thomas_on_gpuPdS_S_S_S_S_S_iii_param_7,
	.param .u32 _Z15y_Thomas_on_gpuPdS_S_S_S_S_S_iii_param_8,
	.param .u32 _Z15y_Thomas_on_gpuPdS_S_S_S_S_S_iii_param_9
)
{
	.reg .pred 	%p<17>;
	.reg .b32 	%r<86>;
	.reg .b64 	%rd<116>;
	.reg .b64 	%fd<184>;

	ld.param.u64 	%rd29, [_Z15y_Thomas_on_gpuPdS_S_S_S_S_S_iii_param_0];
	ld.param.u64 	%rd30, [_Z15y_Thomas_on_gpuPdS_S_S_S_S_S_iii_param_1];
	ld.param.u64 	%rd31, [_Z15y_Thomas_on_gpuPdS_S_S_S_S_S_iii_param_2];
	ld.param.u64 	%rd32, [_Z15y_Thomas_on_gpuPdS_S_S_S_S_S_iii_param_3];
	ld.param.u64 	%rd33, [_Z15y_Thomas_on_gpuPdS_S_S_S_S_S_iii_param_4];
	ld.param.u64 	%rd34, [_Z15y_Thomas_on_gpuPdS_S_S_S_S_S_iii_param_5];
	ld.param.u64 	%rd35, [_Z15y_Thomas_on_gpuPdS_S_S_S_S_S_iii_param_6];
	ld.param.u32 	%r34, [_Z15y_Thomas_on_gpuPdS_S_S_S_S_S_iii_param_8];
	ld.param.u32 	%r35, [_Z15y_Thomas_on_gpuPdS_S_S_S_S_S_iii_param_9];
	cvta.to.global.u64 	%rd1, %rd29;
	cvta.to.global.u64 	%rd2, %rd33;
	cvta.to.global.u64 	%rd3, %rd35;
	cvta.to.global.u64 	%rd4, %rd32;
	cvta.to.global.u64 	%rd5, %rd34;
	cvta.to.global.u64 	%rd6, %rd30;
	cvta.to.global.u64 	%rd7, %rd31;
	mov.u32 	%r1, %ntid.x;
	mov.u32 	%r36, %ctaid.x;
	mov.u32 	%r37, %tid.x;
	mad.lo.s32 	%r74, %r1, %r36, %r37;
	setp.ge.s32 	%p1, %r74, %r34;
	@%p1 bra 	$L__BB16_25;
	setp.gt.s32 	%p2, %r35, 1;
	add.s32 	%r3, %r35, -1;
	add.s32 	%r4, %r35, -2;
	mov.u32 	%r38, %nctaid.x;
	mul.lo.s32 	%r5, %r38, %r1;
	@%p2 bra 	$L__BB16_2;
	bra.uni 	$L__BB16_24;
$L__BB16_2:
	add.s32 	%r41, %r35, 3;
	and.b32  	%r42, %r41, 3;
	add.s32 	%r6, %r42, -1;
	and.b32  	%r44, %r3, 7;
	add.s32 	%r7, %r44, -1;
	and.b32  	%r8, %r41, 1;
$L__BB16_3:
	setp.lt.u32 	%p4, %r4, 3;
	mul.lo.s32 	%r46, %r74, %r35;
	cvt.s64.s32 	%rd8, %r46;
	mul.wide.s32 	%rd46, %r46, 8;
	add.s64 	%rd9, %rd7, %rd46;
	ld.global.f64 	%fd8, [%rd9];
	add.s64 	%rd10, %rd6, %rd46;
	ld.global.f64 	%fd9, [%rd10];
	div.rn.f64 	%fd10, %fd8, %fd9;
	add.s64 	%rd11, %rd5, %rd46;
	st.global.f64 	[%rd11], %fd10;
	add.s64 	%rd12, %rd4, %rd46;
	ld.global.f64 	%fd11, [%rd12];
	ld.global.f64 	%fd12, [%rd10];
	div.rn.f64 	%fd13, %fd11, %fd12;
	add.s64 	%rd13, %rd3, %rd46;
	st.global.f64 	[%rd13], %fd13;
	mov.b32 	%r84, 1;
	@%p4 bra 	$L__BB16_18;
	and.b32  	%r48, %r3, -4;
	neg.s32 	%r77, %r48;
	cvt.u32.u64 	%r49, %rd8;
	add.s32 	%r76, %r49, 1;
	shl.b64 	%rd47, %rd8, 3;
	add.s64 	%rd48, %rd6, %rd47;
	add.s64 	%rd115, %rd48, 32;
	add.s64 	%rd49, %rd3, %rd47;
	add.s64 	%rd114, %rd49, 16;
	add.s64 	%rd50, %rd5, %rd47;
	add.s64 	%rd113, %rd50, 16;
	add.s64 	%rd51, %rd7, %rd47;
	add.s64 	%rd112, %rd51, 32;
	add.s64 	%rd52, %rd4, %rd47;
	add.s64 	%rd111, %rd52, 16;
	mov.b32 	%r75, 0;
	bra.uni 	$L__BB16_16;
$L__BB16_5:
	mov.b32 	%r79, 0;
	mov.u32 	%r80, %r4;
$L__BB16_6:
	.pragma "nounroll";
	add.s32 	%r59, %r80, %r55;
	cvt.s64.s32 	%rd79, %r80;
	mul.wide.s32 	%rd80, %r80, 8;
	add.s64 	%rd81, %rd13, %rd80;
	ld.global.f64 	%fd113, [%rd81];
	add.s64 	%rd82, %rd11, %rd80;
	ld.global.f64 	%fd114, [%rd82];
	add.s32 	%r60, %r59, 1;
	mul.wide.s32 	%rd83, %r60, 8;
	add.s64 	%rd84, %rd2, %rd83;
	ld.global.f64 	%fd115, [%rd84];
	mul.f64 	%fd116, %fd114, %fd115;
	sub.f64 	%fd117, %fd113, %fd116;
	st.global.f64 	[%rd84+-8], %fd117;
	ld.global.f64 	%fd118, [%rd81+-8];
	ld.global.f64 	%fd119, [%rd82+-8];
	mul.f64 	%fd120, %fd119, %fd117;
	sub.f64 	%fd121, %fd118, %fd120;
	st.global.f64 	[%rd84+-16], %fd121;
	add.s64 	%rd85, %rd79, %rd8;
	ld.global.f64 	%fd122, [%rd81+-16];
	ld.global.f64 	%fd123, [%rd82+-16];
	mul.f64 	%fd124, %fd123, %fd121;
	sub.f64 	%fd125, %fd122, %fd124;
	shl.b64 	%rd86, %rd85, 3;
	add.s64 	%rd87, %rd2, %rd86;
	st.global.f64 	[%rd87+-16], %fd125;
	ld.global.f64 	%fd126, [%rd81+-24];
	ld.global.f64 	%fd127, [%rd82+-24];
	ld.global.f64 	%fd128, [%rd84+-24];
	mul.f64 	%fd129, %fd127, %fd128;
	sub.f64 	%fd130, %fd126, %fd129;
	st.global.f64 	[%rd87+-24], %fd130;
	ld.global.f64 	%fd131, [%rd81+-32];
	ld.global.f64 	%fd132, [%rd82+-32];
	ld.global.f64 	%fd133, [%rd84+-32];
	mul.f64 	%fd134, %fd132, %fd133;
	sub.f64 	%fd135, %fd131, %fd134;
	st.global.f64 	[%rd87+-32], %fd135;
	ld.global.f64 	%fd136, [%rd81+-40];
	ld.global.f64 	%fd137, [%rd82+-40];
	ld.global.f64 	%fd138, [%rd84+-40];
	mul.f64 	%fd139, %fd137, %fd138;
	sub.f64 	%fd140, %fd136, %fd139;
	st.global.f64 	[%rd87+-40], %fd140;
	ld.global.f64 	%fd141, [%rd81+-48];
	ld.global.f64 	%fd142, [%rd82+-48];
	ld.global.f64 	%fd143, [%rd84+-48];
	mul.f64 	%fd144, %fd142, %fd143;
	sub.f64 	%fd145, %fd141, %fd144;
	st.global.f64 	[%rd87+-48], %fd145;
	ld.global.f64 	%fd146, [%rd81+-56];
	ld.global.f64 	%fd147, [%rd82+-56];
	ld.global.f64 	%fd148, [%rd84+-56];
	mul.f64 	%fd149, %fd147, %fd148;
	sub.f64 	%fd150, %fd146, %fd149;
	st.global.f64 	[%rd87+-56], %fd150;
	add.s32 	%r80, %r80, -8;
	add.s32 	%r79, %r79, 8;
	and.b32  	%r61, %r3, -8;
	setp.ne.s32 	%p10, %r79, %r61;
	@%p10 bra 	$L__BB16_6;
$L__BB16_7:
	and.b32  	%r62, %r3, 7;
	setp.eq.s32 	%p11, %r62, 0;
	@%p11 bra 	$L__BB16_15;
	setp.lt.u32 	%p12, %r7, 3;
	@%p12 bra 	$L__BB16_10;
	add.s32 	%r64, %r80, %r55;
	cvt.s64.s32 	%rd88, %r80;
	mul.wide.s32 	%rd89, %r80, 8;
	add.s64 	%rd90, %rd13, %rd89;
	ld.global.f64 	%fd151, [%rd90];
	add.s64 	%rd91, %rd11, %rd89;
	ld.global.f64 	%fd152, [%rd91];
	add.s32 	%r65, %r64, 1;
	mul.wide.s32 	%rd92, %r65, 8;
	add.s64 	%rd93, %rd2, %rd92;
	ld.global.f64 	%fd153, [%rd93];
	mul.f64 	%fd154, %fd152, %fd153;
	sub.f64 	%fd155, %fd151, %fd154;
	st.global.f64 	[%rd93+-8], %fd155;
	add.s64 	%rd94, %rd88, %rd8;
	ld.global.f64 	%fd156, [%rd90+-8];
	ld.global.f64 	%fd157, [%rd91+-8];
	mul.f64 	%fd158, %fd157, %fd155;
	sub.f64 	%fd159, %fd156, %fd158;
	shl.b64 	%rd95, %rd94, 3;
	add.s64 	%rd96, %rd2, %rd95;
	st.global.f64 	[%rd96+-8], %fd159;
	ld.global.f64 	%fd160, [%rd90+-16];
	ld.global.f64 	%fd161, [%rd91+-16];
	ld.global.f64 	%fd162, [%rd93+-16];
	mul.f64 	%fd163, %fd161, %fd162;
	sub.f64 	%fd164, %fd160, %fd163;
	st.global.f64 	[%rd96+-16], %fd164;
	ld.global.f64 	%fd165, [%rd90+-24];
	ld.global.f64 	%fd166, [%rd91+-24];
	ld.global.f64 	%fd167, [%rd93+-24];
	mul.f64 	%fd168, %fd166, %fd167;
	sub.f64 	%fd169, %fd165, %fd168;
	st.global.f64 	[%rd96+-24], %fd169;
	add.s32 	%r80, %r80, -4;
$L__BB16_10:
	add.s32 	%r66, %r35, -1;
	and.b32  	%r67, %r66, 3;
	setp.eq.s32 	%p13, %r67, 0;
	@%p13 bra 	$L__BB16_15;
	setp.eq.s32 	%p14, %r6, 0;
	@%p14 bra 	$L__BB16_13;
	add.s32 	%r69, %r80, %r55;
	cvt.s64.s32 	%rd97, %r80;
	mul.wide.s32 	%rd98, %r80, 8;
	add.s64 	%rd99, %rd13, %rd98;
	ld.global.f64 	%fd170, [%rd99];
	add.s64 	%rd100, %rd11, %rd98;
	ld.global.f64 	%fd171, [%rd100];
	add.s32 	%r70, %r69, 1;
	mul.wide.s32 	%rd101, %r70, 8;
	add.s64 	%rd102, %rd2, %rd101;
	ld.global.f64 	%fd172, [%rd102];
	mul.f64 	%fd173, %fd171, %fd172;
	sub.f64 	%fd174, %fd170, %fd173;
	st.global.f64 	[%rd102+-8], %fd174;
	add.s64 	%rd103, %rd97, %rd8;
	ld.global.f64 	%fd175, [%rd99+-8];
	ld.global.f64 	%fd176, [%rd100+-8];
	mul.f64 	%fd177, %fd176, %fd174;
	sub.f64 	%fd178, %fd175, %fd177;
	shl.b64 	%rd104, %rd103, 3;
	add.s64 	%rd105, %rd2, %rd104;
	st.global.f64 	[%rd105+-8], %fd178;
	add.s32 	%r80, %r80, -2;
$L__BB16_13:
	setp.eq.s32 	%p15, %r8, 0;
	@%p15 bra 	$L__BB16_15;
	add.s32 	%r72, %r80, %r55;
	mul.wide.s32 	%rd106, %r80, 8;
	add.s64 	%rd107, %rd13, %rd106;
	ld.global.f64 	%fd179, [%rd107];
	add.s64 	%rd108, %rd11, %rd106;
	ld.global.f64 	%fd180, [%rd108];
	add.s32 	%r73, %r72, 1;
	mul.wide.s32 	%rd109, %r73, 8;
	add.s64 	%rd110, %rd2, %rd109;
	ld.global.f64 	%fd181, [%rd110];
	mul.f64 	%fd182, %fd180, %fd181;
	sub.f64 	%fd183, %fd179, %fd182;
	st.global.f64 	[%rd110+-8], %fd183;
$L__BB16_15:
	add.s32 	%r74, %r74, %r5;
	setp.lt.s32 	%p16, %r74, %r34;
	@%p16 bra 	$L__BB16_3;
	bra.uni 	$L__BB16_25;
$L__BB16_16:
	.pragma "nounroll";
	mul.wide.s32 	%rd53, %r76, 8;
	add.s64 	%rd54, %rd1, %rd53;
	ld.global.f64 	%fd14, [%rd115+-24];
	ld.global.f64 	%fd15, [%rd113+-16];
	ld.global.f64 	%fd16, [%rd54];
	mul.f64 	%fd17, %fd15, %fd16;
	sub.f64 	%fd18, %fd14, %fd17;
	rcp.rn.f64 	%fd19, %fd18;
	ld.global.f64 	%fd20, [%rd112+-24];
	mul.f64 	%fd21, %fd20, %fd19;
	st.global.f64 	[%rd113+-8], %fd21;
	ld.global.f64 	%fd22, [%rd111+-8];
	ld.global.f64 	%fd23, [%rd114+-16];
	ld.global.f64 	%fd24, [%rd54];
	mul.f64 	%fd25, %fd23, %fd24;
	sub.f64 	%fd26, %fd22, %fd25;
	mul.f64 	%fd27, %fd19, %fd26;
	st.global.f64 	[%rd114+-8], %fd27;
	ld.global.f64 	%fd28, [%rd115+-16];
	ld.global.f64 	%fd29, [%rd113+-8];
	ld.global.f64 	%fd30, [%rd54+8];
	mul.f64 	%fd31, %fd29, %fd30;
	sub.f64 	%fd32, %fd28, %fd31;
	rcp.rn.f64 	%fd33, %fd32;
	ld.global.f64 	%fd34, [%rd112+-16];
	mul.f64 	%fd35, %fd34, %fd33;
	st.global.f64 	[%rd113], %fd35;
	ld.global.f64 	%fd36, [%rd111];
	ld.global.f64 	%fd37, [%rd114+-8];
	ld.global.f64 	%fd38, [%rd54+8];
	mul.f64 	%fd39, %fd37, %fd38;
	sub.f64 	%fd40, %fd36, %fd39;
	mul.f64 	%fd41, %fd33, %fd40;
	st.global.f64 	[%rd114], %fd41;
	ld.global.f64 	%fd42, [%rd115+-8];
	ld.global.f64 	%fd43, [%rd113];
	ld.global.f64 	%fd44, [%rd54+16];
	mul.f64 	%fd45, %fd43, %fd44;
	sub.f64 	%fd46, %fd42, %fd45;
	rcp.rn.f64 	%fd47, %fd46;
	ld.global.f64 	%fd48, [%rd112+-8];
	mul.f64 	%fd49, %fd48, %fd47;
	st.global.f64 	[%rd113+8], %fd49;
	ld.global.f64 	%fd50, [%rd111+8];
	ld.global.f64 	%fd51, [%rd114];
	ld.global.f64 	%fd52, [%rd54+16];
	mul.f64 	%fd53, %fd51, %fd52;
	sub.f64 	%fd54, %fd50, %fd53;
	mul.f64 	%fd55, %fd47, %fd54;
	st.global.f64 	[%rd114+8], %fd55;
	ld.global.f64 	%fd56, [%rd115];
	ld.global.f64 	%fd57, [%rd113+8];
	ld.global.f64 	%fd58, [%rd54+24];
	mul.f64 	%fd59, %fd57, %fd58;
	sub.f64 	%fd60, %fd56, %fd59;
	rcp.rn.f64 	%fd61, %fd60;
	ld.global.f64 	%fd62, [%rd112];
	mul.f64 	%fd63, %fd62, %fd61;
	st.global.f64 	[%rd113+16], %fd63;
	ld.global.f64 	%fd64, [%rd111+16];
	ld.global.f64 	%fd65, [%rd114+8];
	ld.global.f64 	%fd66, [%rd54+24];
	mul.f64 	%fd67, %fd65, %fd66;
	sub.f64 	%fd68, %fd64, %fd67;
	mul.f64 	%fd69, %fd61, %fd68;
	st.global.f64 	[%rd114+16], %fd69;
	add.s32 	%r77, %r77, 4;
	add.s32 	%r76, %r76, 4;
	add.s32 	%r75, %r75, 4;
	add.s64 	%rd115, %rd115, 32;
	add.s64 	%rd114, %rd114, 32;
	add.s64 	%rd113, %rd113, 32;
	add.s64 	%rd112, %rd112, 32;
	add.s64 	%rd111, %rd111, 32;
	setp.eq.s32 	%p5, %r77, 0;
	@%p5 bra 	$L__BB16_17;
	bra.uni 	$L__BB16_16;
$L__BB16_17:
	add.s32 	%r84, %r75, 1;
$L__BB16_18:
	and.b32  	%r50, %r3, 3;
	setp.eq.s32 	%p6, %r50, 0;
	@%p6 bra 	$L__BB16_23;
	setp.eq.s32 	%p7, %r6, 0;
	@%p7 bra 	$L__BB16_21;
	cvt.u32.u64 	%r51, %rd8;
	add.s32 	%r52, %r84, %r51;
	cvt.s64.s32 	%rd55, %r84;
	mul.wide.s32 	%rd56, %r84, 8;
	add.s64 	%rd57, %rd10, %rd56;
	ld.global.f64 	%fd70, [%rd57];
	add.s64 	%rd58, %rd11, %rd56;
	ld.global.f64 	%fd71, [%rd58+-8];
	mul.wide.s32 	%rd59, %r52, 8;
	add.s64 	%rd60, %rd1, %rd59;
	ld.global.f64 	%fd72, [%rd60];
	mul.f64 	%fd73, %fd71, %fd72;
	sub.f64 	%fd74, %fd70, %fd73;
	rcp.rn.f64 	%fd75, %fd74;
	add.s64 	%rd61, %rd9, %rd56;
	ld.global.f64 	%fd76, [%rd61];
	mul.f64 	%fd77, %fd76, %fd75;
	st.global.f64 	[%rd58], %fd77;
	add.s64 	%rd62, %rd12, %rd56;
	ld.global.f64 	%fd78, [%rd62];
	add.s64 	%rd63, %rd13, %rd56;
	ld.global.f64 	%fd79, [%rd63+-8];
	ld.global.f64 	%fd80, [%rd60];
	mul.f64 	%fd81, %fd79, %fd80;
	sub.f64 	%fd82, %fd78, %fd81;
	mul.f64 	%fd83, %fd75, %fd82;
	st.global.f64 	[%rd63], %fd83;
	add.s64 	%rd64, %rd55, %rd8;
	ld.global.f64 	%fd84, [%rd57+8];
	ld.global.f64 	%fd85, [%rd58];
	shl.b64 	%rd65, %rd64, 3;
	add.s64 	%rd66, %rd1, %rd65;
	ld.global.f64 	%fd86, [%rd66+8];
	mul.f64 	%fd87, %fd85, %fd86;
	sub.f64 	%fd88, %fd84, %fd87;
	rcp.rn.f64 	%fd89, %fd88;
	ld.global.f64 	%fd90, [%rd61+8];
	mul.f64 	%fd91, %fd90, %fd89;
	st.global.f64 	[%rd58+8], %fd91;
	ld.global.f64 	%fd92, [%rd62+8];
	ld.global.f64 	%fd93, [%rd63];
	ld.global.f64 	%fd94, [%rd66+8];
	mul.f64 	%fd95, %fd93, %fd94;
	sub.f64 	%fd96, %fd92, %fd95;
	mul.f64 	%fd97, %fd89, %fd96;
	st.global.f64 	[%rd63+8], %fd97;
	add.s32 	%r84, %r84, 2;
$L__BB16_21:
	setp.eq.s32 	%p8, %r8, 0;
	@%p8 bra 	$L__BB16_23;
	cvt.u32.u64 	%r53, %rd8;
	add.s32 	%r54, %r84, %r53;
	mul.wide.s32 	%rd67, %r84, 8;
	add.s64 	%rd68, %rd10, %rd67;
	ld.global.f64 	%fd98, [%rd68];
	add.s64 	%rd69, %rd11, %rd67;
	ld.global.f64 	%fd99, [%rd69+-8];
	mul.wide.s32 	%rd70, %r54, 8;
	add.s64 	%rd71, %rd1, %rd70;
	ld.global.f64 	%fd100, [%rd71];
	mul.f64 	%fd101, %fd99, %fd100;
	sub.f64 	%fd102, %fd98, %fd101;
	rcp.rn.f64 	%fd103, %fd102;
	add.s64 	%rd72, %rd9, %rd67;
	ld.global.f64 	%fd104, [%rd72];
	mul.f64 	%fd105, %fd104, %fd103;
	st.global.f64 	[%rd69], %fd105;
	add.s64 	%rd73, %rd12, %rd67;
	ld.global.f64 	%fd106, [%rd73];
	add.s64 	%rd74, %rd13, %rd67;
	ld.global.f64 	%fd107, [%rd74+-8];
	ld.global.f64 	%fd108, [%rd71];
	mul.f64 	%fd109, %fd107, %fd108;
	sub.f64 	%fd110, %fd106, %fd109;
	mul.f64 	%fd111, %fd103, %fd110;
	st.global.f64 	[%rd74], %fd111;
$L__BB16_23:
	cvt.u32.u64 	%r55, %rd8;
	setp.lt.u32 	%p9, %r4, 7;
	add.s32 	%r56, %r3, %r55;
	mul.wide.s32 	%rd75, %r3, 8;
	add.s64 	%rd76, %rd13, %rd75;
	ld.global.f64 	%fd112, [%rd76];
	mul.wide.s32 	%rd77, %r56, 8;
	add.s64 	%rd78, %rd2, %rd77;
	st.global.f64 	[%rd78], %fd112;
	mov.u32 	%r80, %r4;
	@%p9 bra 	$L__BB16_7;
	bra.uni 	$L__BB16_5;
$L__BB16_24:
	mul.lo.s32 	%r39, %r74, %r35;
	mul.wide.s32 	%rd36, %r39, 8;
	add.s64 	%rd37, %rd7, %rd36;
	ld.global.f64 	%fd1, [%rd37];
	add.s64 	%rd38, %rd6, %rd36;
	ld.global.f64 	%fd2, [%rd38];
	div.rn.f64 	%fd3, %fd1, %fd2;
	add.s64 	%rd39, %rd5, %rd36;
	st.global.f64 	[%rd39], %fd3;
	add.s64 	%rd40, %rd4, %rd36;
	ld.global.f64 	%fd4, [%rd40];
	ld.global.f64 	%fd5, [%rd38];
	div.rn.f64 	%fd6, %fd4, %fd5;
	add.s64 	%rd41, %rd3, %rd36;
	st.global.f64 	[%rd41], %fd6;
	add.s32 	%r40, %r3, %r39;
	mul.wide.s32 	%rd42, %r3, 8;
	add.s64 	%rd43, %rd41, %rd42;
	ld.global.f64 	%fd7, [%rd43];
	mul.wide.s32 	%rd44, %r40, 8;
	add.s64 	%rd45, %rd2, %rd44;
	st.global.f64 	[%rd45], %fd7;
	add.s32 	%r74, %r74, %r5;
	setp.lt.s32 	%p3, %r74, %r34;
	@%p3 bra 	$L__BB16_24;
$L__BB16_25:
	ret;

}
.func  (.param .align 16 .b8 func_retval0[16]) __internal_trig_reduction_slowpathd(
	.param .b64 __internal_trig_reduction_slowpathd_param_0
)
{
	.local .align 8 .b8 	__local_depot17[40];
	.reg .b64 	%SP;
	.reg .b64 	%SPL;
	.reg .pred 	%p<10>;
	.reg .b32 	%r<47>;
	.reg .b64 	%rd<74>;
	.reg .b64 	%fd<5>;

	mov.u64 	%SPL, __local_depot17;
	ld.param.f64 	%fd4, [__internal_trig_reduction_slowpathd_param_0];
	add.u64 	%rd1, %SPL, 0;
	{
	.reg .b32 %temp; 
	mov.b64 	{%temp, %r1}, %fd4;
	}
	shr.u32 	%r2, %r1, 20;
	and.b32  	%r3, %r2, 2047;
	setp.eq.s32 	%p1, %r3, 2047;
	mov.b32 	%r46, 0;
	@%p1 bra 	$L__BB17_9;
	add.s32 	%r20, %r3, -1024;
	mov.b64 	%rd20, %fd4;
	shl.b64 	%rd2, %rd20, 11;
	shr.u32 	%r4, %r20, 6;
	sub.s32 	%r45, 15, %r4;
	sub.s32 	%r21, 19, %r4;
	setp.lt.u32 	%p2, %r20, 128;
	selp.b32 	%r6, 18, %r21, %p2;
	setp.ge.s32 	%p3, %r45, %r6;
	mov.b64 	%rd70, 0;
	@%p3 bra 	$L__BB17_4;
	add.s32 	%r23, %r6, %r4;
	neg.s32 	%r43, %r23;
	or.b64  	%rd3, %rd2, -9223372036854775808;
	mov.b64 	%rd70, 0;
	mov.b32 	%r42, 0;
	mov.u64 	%rd25, __cudart_i2opi_d;
	mov.u32 	%r44, %r45;
$L__BB17_3:
	.pragma "nounroll";
	mul.wide.s32 	%rd22, %r42, 8;
	add.s64 	%rd23, %rd1, %rd22;
	mul.wide.s32 	%rd24, %r44, 8;
	add.s64 	%rd26, %rd25, %rd24;
	ld.global.nc.u64 	%rd27, [%rd26];
	{
	.reg .u32 %r0, %r1, %r2, %r3, %alo, %ahi, %blo, %bhi, %clo, %chi;
	mov.b64 	{%alo,%ahi}, %rd27;
	mov.b64 	{%blo,%bhi}, %rd3;
	mov.b64 	{%clo,%chi}, %rd70;
	mad.lo.cc.u32 	%r0, %alo, %blo, %clo;
	madc.hi.cc.u32 	%r1, %alo, %blo, %chi;
	madc.hi.u32 	%r2, %alo, %bhi, 0;
	mad.lo.cc.u32 	%r1, %alo, %bhi, %r1;
	madc.hi.cc.u32 	%r2, %ahi, %blo, %r2;
	madc.hi.u32 	%r3, %ahi, %bhi, 0;
	mad.lo.cc.u32 	%r1, %ahi, %blo, %r1;
	madc.lo.cc.u32 	%r2, %ahi, %bhi, %r2;
	addc.u32 	%r3, %r3, 0;
	mov.b64 	%rd28, {%r0,%r1};
	mov.b64 	%rd70, {%r2,%r3};
	}
	st.local.u64 	[%rd23], %rd28;
	add.s32 	%r44, %r44, 1;
	add.s32 	%r43, %r43, 1;
	add.s32 	%r42, %r42, 1;
	setp.ne.s32 	%p4, %r43, -15;
	mov.u32 	%r45, %r6;
	@%p4 bra 	$L__BB17_3;
$L__BB17_4:
	cvt.s64.s32 	%rd29, %r45;
	cvt.u64.u32 	%rd30, %r4;
	add.s64 	%rd31, %rd30, %rd29;
	shl.b64 	%rd32, %rd31, 3;
	add.s64 	%rd33, %rd1, %rd32;
	st.local.u64 	[%rd33+-120], %rd70;
	and.b32  	%r15, %r2, 63;
	ld.local.u64 	%rd72, [%rd1+16];
	ld.local.u64 	%rd71, [%rd1+24];
	setp.eq.s32 	%p5, %r15, 0;
	@%p5 bra 	$L__BB17_6;
	shl.b64 	%rd34, %rd71, %r15;
	shr.u64 	%rd35, %rd72, 1;
	xor.b32  	%r24, %r15, 63;
	shr.u64 	%rd36, %rd35, %r24;
	or.b64  	%rd71, %rd34, %rd36;
	ld.local.u64 	%rd37, [%rd1+8];
	shl.b64 	%rd38, %rd72, %r15;
	shr.u64 	%rd39, %rd37, 1;
	shr.u64 	%rd40, %rd39, %r24;
	or.b64  	%rd72, %rd38, %rd40;
$L__BB17_6:
	and.b32  	%r25, %r1, -2147483648;
	shr.u64 	%rd41, %rd71, 62;
	cvt.u32.u64 	%r26, %rd41;
	mov.b64 	{%r27, %r28}, %rd71;
	mov.b64 	{%r29, %r30}, %rd72;
	shf.l.wrap.b32 	%r31, %r30, %r27, 2;
	shf.l.wrap.b32 	%r32, %r27, %r28, 2;
	mov.b64 	%rd42, {%r31, %r32};
	shl.b64 	%rd43, %rd72, 2;
	shr.u64 	%rd44, %rd42, 63;
	cvt.u32.u64 	%r33, %rd44;
	add.s32 	%r34, %r33, %r26;
	setp.eq.s32 	%p6, %r25, 0;
	neg.s32 	%r35, %r34;
	selp.b32 	%r46, %r34, %r35, %p6;
	setp.gt.s64 	%p7, %rd42, -1;
	mov.b64 	%rd45, 0;
	{
	.reg .u32 %r0, %r1, %r2, %r3, %a0, %a1, %a2, %a3, %b0, %b1, %b2, %b3;
	mov.b64 	{%a0,%a1}, %rd45;
	mov.b64 	{%a2,%a3}, %rd45;
	mov.b64 	{%b0,%b1}, %rd43;
	mov.b64 	{%b2,%b3}, %rd42;
	sub.cc.u32 	%r0, %a0, %b0;
	subc.cc.u32 	%r1, %a1, %b1;
	subc.cc.u32 	%r2, %a2, %b2;
	subc.u32 	%r3, %a3, %b3;
	mov.b64 	%rd46, {%r0,%r1};
	mov.b64 	%rd47, {%r2,%r3};
	}
	xor.b32  	%r36, %r25, -2147483648;
	selp.b64 	%rd73, %rd42, %rd47, %p7;
	selp.b64 	%rd14, %rd43, %rd46, %p7;
	selp.b32 	%r17, %r25, %r36, %p7;
	clz.b64 	%r37, %rd73;
	cvt.u64.u32 	%rd15, %r37;
	setp.eq.s32 	%p8, %r37, 0;
	@%p8 bra 	$L__BB17_8;
	cvt.u32.u64 	%r38, %rd15;
	and.b32  	%r39, %r38, 63;
	shl.b64 	%rd48, %rd73, %r39;
	shr.u64 	%rd49, %rd14, 1;
	not.b32 	%r40, %r38;
	and.b32  	%r41, %r40, 63;
	shr.u64 	%rd50, %rd49, %r41;
	or.b64  	%rd73, %rd48, %rd50;
$L__BB17_8:
	mov.b64 	%rd51, -3958705157555305931;
	{
	.reg .u32 %r0, %r1, %r2, %r3, %alo, %ahi, %blo, %bhi;
	mov.b64 	{%alo,%ahi}, %rd73;
	mov.b64 	{%blo,%bhi}, %rd51;
	mul.lo.u32 	%r0, %alo, %blo;
	mul.hi.u32 	%r1, %alo, %blo;
	mad.lo.cc.u32 	%r1, %alo, %bhi, %r1;
	madc.hi.u32 	%r2, %alo, %bhi, 0;
	mad.lo.cc.u32 	%r1, %ahi, %blo, %r1;
	madc.hi.cc.u32 	%r2, %ahi, %blo, %r2;
	madc.hi.u32 	%r3, %ahi, %bhi, 0;
	mad.lo.cc.u32 	%r2, %ahi, %bhi, %r2;
	addc.u32 	%r3, %r3, 0;
	mov.b64 	%rd52, {%r0,%r1};
	mov.b64 	%rd53, {%r2,%r3};
	}
	setp.gt.s64 	%p9, %rd53, 0;
	{
	.reg .u32 %r0, %r1, %r2, %r3, %a0, %a1, %a2, %a3, %b0, %b1, %b2, %b3;
	mov.b64 	{%a0,%a1}, %rd52;
	mov.b64 	{%a2,%a3}, %rd53;
	mov.b64 	{%b0,%b1}, %rd52;
	mov.b64 	{%b2,%b3}, %rd53;
	add.cc.u32 	%r0, %a0, %b0;
	addc.cc.u32 	%r1, %a1, %b1;
	addc.cc.u32 	%r2, %a2, %b2;
	addc.u32 	%r3, %a3, %b3;
	mov.b64 	%rd54, {%r0,%r1};
	mov.b64 	%rd55, {%r2,%r3};
	}
	selp.b64 	%rd56, %rd55, %rd53, %p9;
	selp.s64 	%rd57, -1, 0, %p9;
	sub.s64 	%rd58, %rd57, %rd15;
	cvt.u64.u32 	%rd59, %r17;
	shl.b64 	%rd60, %rd59, 32;
	add.s64 	%rd61, %rd56, 1;
	shr.u64 	%rd62, %rd61, 10;
	add.s64 	%rd63, %rd62, 1;
	shr.u64 	%rd64, %rd63, 1;
	shl.b64 	%rd65, %rd58, 52;
	add.s64 	%rd66, %rd65, %rd64;
	add.s64 	%rd67, %rd66, 4602678819172646912;
	or.b64  	%rd68, %rd67, %rd60;
	mov.b64 	%fd4, %rd68;
$L__BB17_9:
	st.param.f64 	[func_retval0], %fd4;
	st.param.b32 	[func_retval0+8], %r46;
	ret;

}
.func  (.param .b64 func_retval0) __internal_accurate_pow(
	.param .b64 __internal_accurate_pow_param_0,
	.param .b64 __internal_accurate_pow_param_1
)
{
	.reg .pred 	%p<8>;
	.reg .b32 	%r<49>;
	.reg .b32 	%f<3>;
	.reg .b64 	%fd<109>;

	ld.param.f64 	%fd10, [__internal_accurate_pow_param_0];
	ld.param.f64 	%fd11, [__internal_accurate_pow_param_1];
	{
	.reg .b32 %temp; 
	mov.b64 	{%temp, %r46}, %fd10;
	}
	{
	.reg .b32 %temp; 
	mov.b64 	{%r45, %temp}, %fd10;
	}
	shr.u32 	%r47, %r46, 20;
	setp.gt.u32 	%p1, %r46, 1048575;
	@%p1 bra 	$L__BB18_2;
	mul.f64 	%fd12, %fd10, 0d4350000000000000;
	{
	.reg .b32 %temp; 
	mov.b64 	{%temp, %r46}, %fd12;
	}
	{
	.reg .b32 %temp; 
	mov.b64 	{%r45, %temp}, %fd12;
	}
	shr.u32 	%r16, %r46, 20;
	add.s32 	%r47, %r16, -54;
$L__BB18_2:
	add.s32 	%r48, %r47, -1023;
	and.b32  	%r17, %r46, -2146435073;
	or.b32  	%r18, %r17, 1072693248;
	mov.b64 	%fd107, {%r45, %r18};
	setp.lt.u32 	%p2, %r18, 1073127583;
	@%p2 bra 	$L__BB18_4;
	{
	.reg .b32 %temp; 
	mov.b64 	{%r19, %temp}, %fd107;
	}
	{
	.reg .b32 %temp; 
	mov.b64 	{%temp, %r20}, %fd107;
	}
	add.s32 	%r21, %r20, -1048576;
	mov.b64 	%fd107, {%r19, %r21};
	add.s32 	%r48, %r47, -1022;
$L__BB18_4:
	add.f64 	%fd13, %fd107, 0dBFF0000000000000;
	add.f64 	%fd14, %fd107, 0d3FF0000000000000;
	rcp.approx.ftz.f64 	%fd15, %fd14;
	neg.f64 	%fd16, %fd14;
	fma.rn.f64 	%fd17, %fd16, %fd15, 0d3FF0000000000000;
	fma.rn.f64 	%fd18, %fd17, %fd17, %fd17;
	fma.rn.f64 	%fd19, %fd18, %fd15, %fd15;
	mul.f64 	%fd20, %fd13, %fd19;
	fma.rn.f64 	%fd21, %fd13, %fd19, %fd20;
	mul.f64 	%fd22, %fd21, %fd21;
	fma.rn.f64 	%fd23, %fd22, 0d3EB0F5FF7D2CAFE2, 0d3ED0F5D241AD3B5A;
	fma.rn.f64 	%fd24, %fd23, %fd22, 0d3EF3B20A75488A3F;
	fma.rn.f64 	%fd25, %fd24, %fd22, 0d3F1745CDE4FAECD5;
	fma.rn.f64 	%fd26, %fd25, %fd22, 0d3F3C71C7258A578B;
	fma.rn.f64 	%fd27, %fd26, %fd22, 0d3F6249249242B910;
	fma.rn.f64 	%fd28, %fd27, %fd22, 0d3F89999999999DFB;
	sub.f64 	%fd29, %fd13, %fd21;
	add.f64 	%fd30, %fd29, %fd29;
	neg.f64 	%fd31, %fd21;
	fma.rn.f64 	%fd32, %fd31, %fd13, %fd30;
	mul.f64 	%fd33, %fd19, %fd32;
	fma.rn.f64 	%fd34, %fd22, %fd28, 0d3FB5555555555555;
	mov.f64 	%fd35, 0d3FB5555555555555;
	sub.f64 	%fd36, %fd35, %fd34;
	fma.rn.f64 	%fd37, %fd22, %fd28, %fd36;
	add.f64 	%fd38, %fd37, 0dBC46A4CB00B9E7B0;
	add.f64 	%fd39, %fd34, %fd38;
	sub.f64 	%fd40, %fd34, %fd39;
	add.f64 	%fd41, %fd38, %fd40;
	mul.rn.f64 	%fd42, %fd21, %fd21;
	neg.f64 	%fd43, %fd42;
	fma.rn.f64 	%fd44, %fd21, %fd21, %fd43;
	{
	.reg .b32 %temp; 
	mov.b64 	{%r22, %temp}, %fd33;
	}
	{
	.reg .b32 %temp; 
	mov.b64 	{%temp, %r23}, %fd33;
	}
	add.s32 	%r24, %r23, 1048576;
	mov.b64 	%fd45, {%r22, %r24};
	fma.rn.f64 	%fd46, %fd21, %fd45, %fd44;
	mul.rn.f64 	%fd47, %fd42, %fd21;
	neg.f64 	%fd48, %fd47;
	fma.rn.f64 	%fd49, %fd42, %fd21, %fd48;
	fma.rn.f64 	%fd50, %fd42, %fd33, %fd49;
	fma.rn.f64 	%fd51, %fd46, %fd21, %fd50;
	mul.rn.f64 	%fd52, %fd39, %fd47;
	neg.f64 	%fd53, %fd52;
	fma.rn.f64 	%fd54, %fd39, %fd47, %fd53;
	fma.rn.f64 	%fd55, %fd39, %fd51, %fd54;
	fma.rn.f64 	%fd56, %fd41, %fd47, %fd55;
	add.f64 	%fd57, %fd52, %fd56;
	sub.f64 	%fd58, %fd52, %fd57;
	add.f64 	%fd59, %fd56, %fd58;
	add.f64 	%fd60, %fd21, %fd57;
	sub.f64 	%fd61, %fd21, %fd60;
	add.f64 	%fd62, %fd57, %fd61;
	add.f64 	%fd63, %fd59, %fd62;
	add.f64 	%fd64, %fd33, %fd63;
	add.f64 	%fd65, %fd60, %fd64;
	sub.f64 	%fd66, %fd60, %fd65;
	add.f64 	%fd67, %fd64, %fd66;
	xor.b32  	%r25, %r48, -2147483648;
	mov.b32 	%r26, 1127219200;
	mov.b64 	%fd68, {%r25, %r26};
	mov.b32 	%r27, -2147483648;
	mov.b64 	%fd69, {%r27, %r26};
	sub.f64 	%fd70, %fd68, %fd69;
	fma.rn.f64 	%fd71, %fd70, 0d3FE62E42FEFA39EF, %fd65;
	fma.rn.f64 	%fd72, %fd70, 0dBFE62E42FEFA39EF, %fd71;
	sub.f64 	%fd73, %fd72, %fd65;
	sub.f64 	%fd74, %fd67, %fd73;
	fma.rn.f64 	%fd75, %fd70, 0d3C7ABC9E3B39803F, %fd74;
	add.f64 	%fd76, %fd71, %fd75;
	sub.f64 	%fd77, %fd71, %fd76;
	add.f64 	%fd78, %fd75, %fd77;
	{
	.reg .b32 %temp; 
	mov.b64 	{%temp, %r28}, %fd11;
	}
	{
	.reg .b32 %temp; 
	mov.b64 	{%r29, %temp}, %fd11;
	}
	shl.b32 	%r30, %r28, 1;
	setp.gt.u32 	%p3, %r30, -33554433;
	and.b32  	%r31, %r28, -15728641;
	selp.b32 	%r32, %r31, %r28, %p3;
	mov.b64 	%fd79, {%r29, %r32};
	mul.rn.f64 	%fd80, %fd76, %fd79;
	neg.f64 	%fd81, %fd80;
	fma.rn.f64 	%fd82, %fd76, %fd79, %fd81;
	fma.rn.f64 	%fd83, %fd78, %fd79, %fd82;
	add.f64 	%fd4, %fd80, %fd83;
	sub.f64 	%fd84, %fd80, %fd4;
	add.f64 	%fd5, %fd83, %fd84;
	fma.rn.f64 	%fd85, %fd4, 0d3FF71547652B82FE, 0d4338000000000000;
	{
	.reg .b32 %temp; 
	mov.b64 	{%r13, %temp}, %fd85;
	}
	mov.f64 	%fd86, 0dC338000000000000;
	add.rn.f64 	%fd87, %fd85, %fd86;
	fma.rn.f64 	%fd88, %fd87, 0dBFE62E42FEFA39EF, %fd4;
	fma.rn.f64 	%fd89, %fd87, 0dBC7ABC9E3B39803F, %fd88;
	fma.rn.f64 	%fd90, %fd89, 0d3E5ADE1569CE2BDF, 0d3E928AF3FCA213EA;
	fma.rn.f64 	%fd91, %fd90, %fd89, 0d3EC71DEE62401315;
	fma.rn.f64 	%fd92, %fd91, %fd89, 0d3EFA01997C89EB71;
	fma.rn.f64 	%fd93, %fd92, %fd89, 0d3F2A01A014761F65;
	fma.rn.f64 	%fd94, %fd93, %fd89, 0d3F56C16C1852B7AF;
	fma.rn.f64 	%fd95, %fd94, %fd89, 0d3F81111111122322;
	fma.rn.f64 	%fd96, %fd95, %fd89, 0d3FA55555555502A1;
	fma.rn.f64 	%fd97, %fd96, %fd89, 0d3FC5555555555511;
	fma.rn.f64 	%fd98, %fd97, %fd89, 0d3FE000000000000B;
	fma.rn.f64 	%fd99, %fd98, %fd89, 0d3FF0000000000000;
	fma.rn.f64 	%fd100, %fd99, %fd89, 0d3FF0000000000000;
	{
	.reg .b32 %temp; 
	mov.b64 	{%r14, %temp}, %fd100;
	}
	{
	.reg .b32 %temp; 
	mov.b64 	{%temp, %r15}, %fd100;
	}
	shl.b32 	%r33, %r13, 20;
	add.s32 	%r34, %r33, %r15;
	mov.b64 	%fd108, {%r14, %r34};
	{
	.reg .b32 %temp; 
	mov.b64 	{%temp, %r35}, %fd4;
	}
	mov.b32 	%f2, %r35;
	abs.f32 	%f1, %f2;
	setp.lt.f32 	%p4, %f1, 0f4086232B;
	@%p4 bra 	$L__BB18_7;
	setp.lt.f64 	%p5, %fd4, 0d0000000000000000;
	add.f64 	%fd101, %fd4, 0d7FF0000000000000;
	selp.f64 	%fd108, 0d0000000000000000, %fd101, %p5;
	setp.geu.f32 	%p6, %f1, 0f40874800;
	@%p6 bra 	$L__BB18_7;
	shr.u32 	%r36, %r13, 31;
	add.s32 	%r37, %r13, %r36;
	shr.s32 	%r38, %r37, 1;
	shl.b32 	%r39, %r38, 20;
	add.s32 	%r40, %r15, %r39;
	mov.b64 	%fd102, {%r14, %r40};
	sub.s32 	%r41, %r13, %r38;
	shl.b32 	%r42, %r41, 20;
	add.s32 	%r43, %r42, 1072693248;
	mov.b32 	%r44, 0;
	mov.b64 	%fd103, {%r44, %r43};
	mul.f64 	%fd108, %fd103, %fd102;
$L__BB18_7:
	abs.f64 	%fd104, %fd108;
	setp.eq.f64 	%p7, %fd104, 0d7FF0000000000000;
	fma.rn.f64 	%fd105, %fd108, %fd5, %fd108;
	selp.f64 	%fd106, %fd108, %fd105, %p7;
	st.param.f64 	[func_retval0], %fd106;
	ret;

}


// ===== COMPILED SASS (sm_100) =====

	.target	sm_100

	.elftype	@"ET_EXEC"


//--------------------- .note.nv.tkinfo           --------------------------
	.section	.note.nv.tkinfo,"",@"SHT_NOTE"
	.sectionflags	@"SHF_NOTE_NV_TKINFO"
	.tkinfo
        /*0018*/ 	.word	0x00000002
        /*0030*/ 	.string	""
        /*0030*/ 	.string	"ptxas"
        /*0030*/ 	.string	"Cuda compilation tools, release 13.0, V13.0.88"
        /*0030*/ 	.string	"Build cuda_13.0.r13.0/compiler.36424714_0"
        /*0030*/ 	.string	"-arch sm_100 -m 64 "



//--------------------- .note.nv.cuinfo           --------------------------
	.section	.note.nv.cuinfo,"",@"SHT_NOTE"
	.sectionflags	@"SHF_NOTE_NV_CUINFO"
        /*0018*/ 	.short	0x0002
        /*001a*/ 	.short	0x0064
        /*001c*/ 	.short	0x0082
	.zero		2


//--------------------- .nv.info                  --------------------------
	.section	.nv.info,"",@"SHT_CUDA_INFO"
	.align	4


	//----- nvinfo : EIATTR_REGCOUNT
	.align		4
        /*0000*/ 	.byte	0x04, 0x2f
        /*0002*/ 	.short	(.L_3 - .L_2)
	.align		4
.L_2:
        /*0004*/ 	.word	index@(_Z25get_exact_solution_on_gpuPdS_S_ddi)
        /*0008*/ 	.word	0x00000026


	//----- nvinfo : EIATTR_FRAME_SIZE
	.align		4
.L_3:
        /*000c*/ 	.byte	0x04, 0x11
        /*000e*/ 	.short	(.L_5 - .L_4)
	.align		4
.L_4:
        /*0010*/ 	.word	index@($_Z25get_exact_solution_on_gpuPdS_S_ddi$__internal_trig_reduction_slowpathd)
        /*0014*/ 	.word	0x00000028


	//----- nvinfo : EIATTR_FRAME_SIZE
	.align		4
.L_5:
        /*0018*/ 	.byte	0x04, 0x11
        /*001a*/ 	.short	(.L_7 - .L_6)
	.align		4
.L_6:
        /*001c*/ 	.word	index@($_Z25get_exact_solution_on_gpuPdS_S_ddi$__internal_accurate_pow)
        /*0020*/ 	.word	0x00000028


	//----- nvinfo : EIATTR_FRAME_SIZE
	.align		4
.L_7:
        /*0024*/ 	.byte	0x04, 0x11
        /*0026*/ 	.short	(.L_9 - .L_8)
	.align		4
.L_8:
        /*0028*/ 	.word	index@($__internal_14_$__cuda_sm20_div_rn_f64_full)
        /*002c*/ 	.word	0x00000028


	//----- nvinfo : EIATTR_FRAME_SIZE
	.align		4
.L_9:
        /*0030*/ 	.byte	0x04, 0x11
        /*0032*/ 	.short	(.L_11 - .L_10)
	.align		4
.L_10:
        /*0034*/ 	.word	index@(_Z25get_exact_solution_on_gpuPdS_S_ddi)
        /*0038*/ 	.word	0x00000028


	//----- nvinfo : EIATTR_REGCOUNT
	.align		4
.L_11:
        /*003c*/ 	.byte	0x04, 0x2f
        /*003e*/ 	.short	(.L_13 - .L_12)
	.align		4
.L_12:
        /*0040*/ 	.word	index@(_Z23Get_Euler_points_on_gpuPdS_iiidd)
        /*0044*/ 	.word	0x0000001a


	//----- nvinfo : EIATTR_FRAME_SIZE
	.align		4
.L_13:
        /*0048*/ 	.byte	0x04, 0x11
        /*004a*/ 	.short	(.L_15 - .L_14)
	.align		4
.L_14:
        /*004c*/ 	.word	index@(_Z23Get_Euler_points_on_gpuPdS_iiidd)
        /*0050*/ 	.word	0x00000000


	//----- nvinfo : EIATTR_REGCOUNT
	.align		4
.L_15:
        /*0054*/ 	.byte	0x04, 0x2f
        /*0056*/ 	.short	(.L_17 - .L_16)
	.align		4
.L_16:
        /*0058*/ 	.word	index@(_Z26Get_Lagrange_points_on_gpuPdS_S_S_S_iiiddd)
        /*005c*/ 	.word	0x00000020


	//----- nvinfo : EIATTR_FRAME_SIZE
	.align		4
.L_17:
        /*0060*/ 	.byte	0x04, 0x11
        /*0062*/ 	.short	(.L_19 - .L_18)
	.align		4
.L_18:
        /*0064*/ 	.word	index@(_Z26Get_Lagrange_points_on_gpuPdS_S_S_S_iiiddd)
        /*0068*/ 	.word	0x00000000


	//----- nvinfo : EIATTR_REGCOUNT
	.align		4
.L_19:
        /*006c*/ 	.byte	0x04, 0x2f
        /*006e*/ 	.short	(.L_21 - .L_20)
	.align		4
.L_20:
        /*0070*/ 	.word	index@(_Z24Intersection_point_vet_xPdS_S_S_iii)
        /*0074*/ 	.word	0x0000001e


	//----- nvinfo : EIATTR_FRAME_SIZE
	.align		4
.L_21:
        /*0078*/ 	.byte	0x04, 0x11
        /*007a*/ 	.short	(.L_23 - .L_22)
	.align		4
.L_22:
        /*007c*/ 	.word	index@($__internal_13_$__cuda_sm20_dblrcp_rn_slowpath_v3)
        /*0080*/ 	.word	0x00000000


	//----- nvinfo : EIATTR_FRAME_SIZE
	.align		4
.L_23:
        /*0084*/ 	.byte	0x04, 0x11
        /*0086*/ 	.short	(.L_25 - .L_24)
	.align		4
.L_24:
        /*0088*/ 	.word	index@(_Z24Intersection_point_vet_xPdS_S_S_iii)
        /*008c*/ 	.word	0x00000000


	//----- nvinfo : EIATTR_REGCOUNT
	.align		4
.L_25:
        /*0090*/ 	.byte	0x04, 0x2f
        /*0092*/ 	.short	(.L_27 - .L_26)
	.align		4
.L_26:
        /*0094*/ 	.word	index@(_Z25Intersection_point_hori_yPdS_S_S_iii)
        /*0098*/ 	.word	0x0000001c


	//----- nvinfo : EIATTR_FRAME_SIZE
	.align		4
.L_27:
        /*009c*/ 	.byte	0x04, 0x11
        /*009e*/ 	.short	(.L_29 - .L_28)
	.align		4
.L_28:
        /*00a0*/ 	.word	index@($__internal_12_$__cuda_sm20_dblrcp_rn_slowpath_v3)
        /*00a4*/ 	.word	0x00000000


	//----- nvinfo : EIATTR_FRAME_SIZE
	.align		4
.L_29:
        /*00a8*/ 	.byte	0x04, 0x11
        /*00aa*/ 	.short	(.L_31 - .L_30)
	.align		4
.L_30:
        /*00ac*/ 	.word	index@(_Z25Intersection_point_hori_yPdS_S_S_iii)
        /*00b0*/ 	.word	0x00000000


	//----- nvinfo : EIATTR_REGCOUNT
	.align		4
.L_31:
        /*00b4*/ 	.byte	0x04, 0x2f
        /*00b6*/ 	.short	(.L_33 - .L_32)
	.align		4
.L_32:
        /*00b8*/ 	.word	index@(_Z20x_Remap_on_gpu_part1PdS_S_S_S_iii)
        /*00bc*/ 	.word	0x00000020


	//----- nvinfo : EIATTR_FRAME_SIZE
	.align		4
.L_33:
        /*00c0*/ 	.byte	0x04, 0x11
        /*00c2*/ 	.short	(.L_35 - .L_34)
	.align		4
.L_34:
        /*00c4*/ 	.word	index@(_Z20x_Remap_on_gpu_part1PdS_S_S_S_iii)
        /*00c8*/ 	.word	0x00000000


	//----- nvinfo : EIATTR_REGCOUNT
	.align		4
.L_35:
        /*00cc*/ 	.byte	0x04, 0x2f
        /*00ce*/ 	.short	(.L_37 - .L_36)
	.align		4
.L_36:
        /*00d0*/ 	.word	index@(_Z20x_Remap_on_gpu_part2PdS_S_S_S_S_S_S_iiid)
        /*00d4*/ 	.word	0x00000030


	//----- nvinfo : EIATTR_FRAME_SIZE
	.align		4
.L_37:
        /*00d8*/ 	.byte	0x04, 0x11
        /*00da*/ 	.short	(.L_39 - .L_38)
	.align		4
.L_38:
        /*00dc*/ 	.word	index@($_Z20x_Remap_on_gpu_part2PdS_S_S_S_S_S_S_iiid$__internal_accurate_pow)
        /*00e0*/ 	.word	0x00000000


	//----- nvinfo : EIATTR_FRAME_SIZE
	.align		4
.L_39:
        /*00e4*/ 	.byte	0x04, 0x11
        /*00e6*/ 	.short	(.L_41 - .L_40)
	.align		4
.L_40:
        /*00e8*/ 	.word	index@($__internal_11_$__cuda_sm20_div_rn_f64_full)
        /*00ec*/ 	.word	0x00000000


	//----- nvinfo : EIATTR_FRAME_SIZE
	.align		4
.L_41:
        /*00f0*/ 	.byte	0x04, 0x11
        /*00f2*/ 	.short	(.L_43 - .L_42)
	.align		4
.L_42:
        /*00f4*/ 	.word	index@(_Z20x_Remap_on_gpu_part2PdS_S_S_S_S_S_S_iiid)
        /*00f8*/ 	.word	0x00000000


	//----- nvinfo : EIATTR_REGCOUNT
	.align		4
.L_43:
        /*00fc*/ 	.byte	0x04, 0x2f
        /*00fe*/ 	.short	(.L_45 - .L_44)
	.align		4
.L_44:
        /*0100*/ 	.word	index@(_Z20y_Remap_on_gpu_part1PdS_S_S_S_iii)
        /*0104*/ 	.word	0x00000020


	//----- nvinfo : EIATTR_FRAME_SIZE
	.align		4
.L_45:
        /*0108*/ 	.byte	0x04, 0x11
        /*010a*/ 	.short	(.L_47 - .L_46)
	.align		4
.L_46:
        /*010c*/ 	.word	index@(_Z20y_Remap_on_gpu_part1PdS_S_S_S_iii)
        /*0110*/ 	.word	0x00000000


	//----- nvinfo : EIATTR_REGCOUNT
	.align		4
.L_47:
        /*0114*/ 	.byte	0x04, 0x2f
        /*0116*/ 	.short	(.L_49 - .L_48)
	.align		4
.L_48:
        /*0118*/ 	.word	index@(_Z20y_Remap_on_gpu_part2PdS_S_S_S_S_S_S_iiid)
        /*011c*/ 	.word	0x0000002e


	//----- nvinfo : EIATTR_FRAME_SIZE
	.align		4
.L_49:
        /*0120*/ 	.byte	0x04, 0x11
        /*0122*/ 	.short	(.L_51 - .L_50)
	.align		4
.L_50:
        /*0124*/ 	.word	index@($_Z20y_Remap_on_gpu_part2PdS_S_S_S_S_S_S_iiid$__internal_accurate_pow)
        /*0128*/ 	.word	0x00000000


	//----- nvinfo : EIATTR_FRAME_SIZE
	.align		4
.L_51:
        /*012c*/ 	.byte	0x04, 0x11
        /*012e*/ 	.short	(.L_53 - .L_52)
	.align		4
.L_52:
        /*0130*/ 	.word	index@($__internal_10_$__cuda_sm20_div_rn_f64_full)
        /*0134*/ 	.word	0x00000000


	//----- nvinfo : EIATTR_FRAME_SIZE
	.align		4
.L_53:
        /*0138*/ 	.byte	0x04, 0x11
        /*013a*/ 	.short	(.L_55 - .L_54)
	.align		4
.L_54:
        /*013c*/ 	.word	index@(_Z20y_Remap_on_gpu_part2PdS_S_S_S_S_S_S_iiid)
        /*0140*/ 	.word	0x00000000


	//----- nvinfo : EIATTR_REGCOUNT
	.align		4
.L_55:
        /*0144*/ 	.byte	0x04, 0x2f
        /*0146*/ 	.short	(.L_57 - .L_56)
	.align		4
.L_56:
        /*0148*/ 	.word	index@(_Z13x_Diff_on_gpuPdS_S_S_S_S_diiid)
        /*014c*/ 	.word	0x00000028


	//----- nvinfo : EIATTR_FRAME_SIZE
	.align		4
.L_57:
        /*0150*/ 	.byte	0x04, 0x11
        /*0152*/ 	.short	(.L_59 - .L_58)
	.align		4
.L_58:
        /*0154*/ 	.word	index@($__internal_9_$__cuda_sm20_div_rn_f64_full)
        /*0158*/ 	.word	0x00000000


	//----- nvinfo : EIATTR_FRAME_SIZE
	.align		4
.L_59:
        /*015c*/ 	.byte	0x04, 0x11
        /*015e*/ 	.short	(.L_61 - .L_60)
	.align		4
.L_60:
        /*0160*/ 	.word	index@($__internal_8_$__cuda_sm20_dblrcp_rn_slowpath_v3)
        /*0164*/ 	.word	0x00000000


	//----- nvinfo : EIATTR_FRAME_SIZE
	.align		4
.L_61:
        /*0168*/ 	.byte	0x04, 0x11
        /*016a*/ 	.short	(.L_63 - .L_62)
	.align		4
.L_62:
        /*016c*/ 	.word	index@(_Z13x_Diff_on_gpuPdS_S_S_S_S_diiid)
        /*0170*/ 	.word	0x00000000


	//----- nvinfo : EIATTR_REGCOUNT
	.align		4
.L_63:
        /*0174*/ 	.byte	0x04, 0x2f
        /*0176*/ 	.short	(.L_65 - .L_64)
	.align		4
.L_64:
        /*0178*/ 	.word	index@(_Z13y_Diff_on_gpuPdS_S_S_S_S_diiidd)
        /*017c*/ 	.word	0x00000028


	//----- nvinfo : EIATTR_FRAME_SIZE
	.align		4
.L_65:
        /*0180*/ 	.byte	0x04, 0x11
        /*0182*/ 	.short	(.L_67 - .L_66)
	.align		4
.L_66:
        /*0184*/ 	.word	index@($__internal_7_$__cuda_sm20_div_rn_f64_full)
        /*0188*/ 	.word	0x00000000


	//----- nvinfo : EIATTR_FRAME_SIZE
	.align		4
.L_67:
        /*018c*/ 	.byte	0x04, 0x11
        /*018e*/ 	.short	(.L_69 - .L_68)
	.align		4
.L_68:
        /*0190*/ 	.word	index@($__internal_6_$__cuda_sm20_dblrcp_rn_slowpath_v3)
        /*0194*/ 	.word	0x00000000


	//----- nvinfo : EIATTR_FRAME_SIZE
	.align		4
.L_69:
        /*0198*/ 	.byte	0x04, 0x11
        /*019a*/ 	.short	(.L_71 - .L_70)
	.align		4
.L_70:
        /*019c*/ 	.word	index@(_Z13y_Diff_on_gpuPdS_S_S_S_S_diiidd)
        /*01a0*/ 	.word	0x00000000


	//----- nvinfo : EIATTR_REGCOUNT
	.align		4
.L_71:
        /*01a4*/ 	.byte	0x04, 0x2f
        /*01a6*/ 	.short	(.L_73 - .L_72)
	.align		4
.L_72:
        /*01a8*/ 	.word	index@(_Z22x_Create_matrix_on_gpuPdS_S_S_S_S_iidddd)
        /*01ac*/ 	.word	0x00000020


	//----- nvinfo : EIATTR_FRAME_SIZE
	.align		4
.L_73:
        /*01b0*/ 	.byte	0x04, 0x11
        /*01b2*/ 	.short	(.L_75 - .L_74)
	.align		4
.L_74:
        /*01b4*/ 	.word	index@(_Z22x_Create_matrix_on_gpuPdS_S_S_S_S_iidddd)
        /*01b8*/ 	.word	0x00000000


	//----- nvinfo : EIATTR_REGCOUNT
	.align		4
.L_75:
        /*01bc*/ 	.byte	0x04, 0x2f
        /*01be*/ 	.short	(.L_77 - .L_76)
	.align		4
.L_76:
        /*01c0*/ 	.word	index@(_Z22y_Create_matrix_on_gpuPdS_S_S_S_S_iidddd)
        /*01c4*/ 	.word	0x00000020


	//----- nvinfo : EIATTR_FRAME_SIZE
	.align		4
.L_77:
        /*01c8*/ 	.byte	0x04, 0x11
        /*01ca*/ 	.short	(.L_79 - .L_78)
	.align		4
.L_78:
        /*01cc*/ 	.word	index@(_Z22y_Create_matrix_on_gpuPdS_S_S_S_S_iidddd)
        /*01d0*/ 	.word	0x00000000


	//----- nvinfo : EIATTR_REGCOUNT
	.align		4
.L_79:
        /*01d4*/ 	.byte	0x04, 0x2f
        /*01d6*/ 	.short	(.L_81 - .L_80)
	.align		4
.L_80:
        /*01d8*/ 	.word	index@(_Z25x_Compact_operater_on_gpuPdS_iii)
        /*01dc*/ 	.word	0x0000001a


	//----- nvinfo : EIATTR_FRAME_SIZE
	.align		4
.L_81:
        /*01e0*/ 	.byte	0x04, 0x11
        /*01e2*/ 	.short	(.L_83 - .L_82)
	.align		4
.L_82:
        /*01e4*/ 	.word	index@($__internal_5_$__cuda_sm20_div_rn_f64_full)
        /*01e8*/ 	.word	0x00000000


	//----- nvinfo : EIATTR_FRAME_SIZE
	.align		4
.L_83:
        /*01ec*/ 	.byte	0x04, 0x11
        /*01ee*/ 	.short	(.L_85 - .L_84)
	.align		4
.L_84:
        /*01f0*/ 	.word	index@(_Z25x_Compact_operater_on_gpuPdS_iii)
        /*01f4*/ 	.word	0x00000000


	//----- nvinfo : EIATTR_REGCOUNT
	.align		4
.L_85:
        /*01f8*/ 	.byte	0x04, 0x2f
        /*01fa*/ 	.short	(.L_87 - .L_86)
	.align		4
.L_86:
        /*01fc*/ 	.word	index@(_Z25y_Compact_operater_on_gpuPdS_ii)
        /*0200*/ 	.word	0x0000001d


	//----- nvinfo : EIATTR_FRAME_SIZE
	.align		4
.L_87:
        /*0204*/ 	.byte	0x04, 0x11
        /*0206*/ 	.short	(.L_89 - .L_88)
	.align		4
.L_88:
        /*0208*/ 	.word	index@($__internal_4_$__cuda_sm20_div_rn_f64_full)
        /*020c*/ 	.word	0x00000000


	//----- nvinfo : EIATTR_FRAME_SIZE
	.align		4
.L_89:
        /*0210*/ 	.byte	0x04, 0x11
        /*0212*/ 	.short	(.L_91 - .L_90)
	.align		4
.L_90:
        /*0214*/ 	.word	index@(_Z25y_Compact_operater_on_gpuPdS_ii)
        /*0218*/ 	.word	0x00000000


	//----- nvinfo : EIATTR_REGCOUNT
	.align		4
.L_91:
        /*021c*/ 	.byte	0x04, 0x2f
        /*021e*/ 	.short	(.L_93 - .L_92)
	.align		4
.L_92:
        /*0220*/ 	.word	index@(_Z15x_Thomas_on_gpuPdS_S_S_S_S_S_iii)
        /*0224*/ 	.word	0x0000002c


	//----- nvinfo : EIATTR_FRAME_SIZE
	.align		4
.L_93:
        /*0228*/ 	.byte	0x04, 0x11
        /*022a*/ 	.short	(.L_95 - .L_94)
	.align		4
.L_94:
        /*022c*/ 	.word	index@($__internal_3_$__cuda_sm20_div_rn_f64_full)
        /*0230*/ 	.word	0x00000000


	//----- nvinfo : EIATTR_FRAME_SIZE
	.align		4
.L_95:
        /*0234*/ 	.byte	0x04, 0x11
        /*0236*/ 	.short	(.L_97 - .L_96)
	.align		4
.L_96:
        /*0238*/ 	.word	index@($__internal_2_$__cuda_sm20_dblrcp_rn_slowpath_v3)
        /*023c*/ 	.word	0x00000000


	//----- nvinfo : EIATTR_FRAME_SIZE
	.align		4
.L_97:
        /*0240*/ 	.byte	0x04, 0x11
        /*0242*/ 	.short	(.L_99 - .L_98)
	.align		4
.L_98:
        /*0244*/ 	.word	index@(_Z15x_Thomas_on_gpuPdS_S_S_S_S_S_iii)
        /*0248*/ 	.word	0x00000000


	//----- nvinfo : EIATTR_REGCOUNT
	.align		4
.L_99:
        /*024c*/ 	.byte	0x04, 0x2f
        /*024e*/ 	.short	(.L_101 - .L_100)
	.align		4
.L_100:
        /*0250*/ 	.word	index@(_Z15y_Thomas_on_gpuPdS_S_S_S_S_S_iii)
        /*0254*/ 	.word	0x00000030


	//----- nvinfo : EIATTR_FRAME_SIZE
	.align		4
.L_101:
        /*0258*/ 	.byte	0x04, 0x11
        /*025a*/ 	.short	(.L_103 - .L_102)
	.align		4
.L_102:
        /*025c*/ 	.word	index@($__internal_1_$__cuda_sm20_div_rn_f64_full)
        /*0260*/ 	.word	0x00000000


	//----- nvinfo : EIATTR_FRAME_SIZE
	.align		4
.L_103:
        /*0264*/ 	.byte	0x04, 0x11
        /*0266*/ 	.short	(.L_105 - .L_104)
	.align		4
.L_104:
        /*0268*/ 	.word	index@($__internal_0_$__cuda_sm20_dblrcp_rn_slowpath_v3)
        /*026c*/ 	.word	0x00000000


	//----- nvinfo : EIATTR_FRAME_SIZE
	.align		4
.L_105:
        /*0270*/ 	.byte	0x04, 0x11
        /*0272*/ 	.short	(.L_107 - .L_106)
	.align		4
.L_106:
        /*0274*/ 	.word	index@(_Z15y_Thomas_on_gpuPdS_S_S_S_S_S_iii)
        /*0278*/ 	.word	0x00000000


	//----- nvinfo : EIATTR_MIN_STACK_SIZE
	.align		4
.L_107:
        /*027c*/ 	.byte	0x04, 0x12
        /*027e*/ 	.short	(.L_109 - .L_108)
	.align		4
.L_108:
        /*0280*/ 	.word	index@(_Z15y_Thomas_on_gpuPdS_S_S_S_S_S_iii)
        /*0284*/ 	.word	0x00000000


	//----- nvinfo : EIATTR_MIN_STACK_SIZE
	.align		4
.L_109:
        /*0288*/ 	.byte	0x04, 0x12
        /*028a*/ 	.short	(.L_111 - .L_110)
	.align		4
.L_110:
        /*028c*/ 	.word	index@(_Z15x_Thomas_on_gpuPdS_S_S_S_S_S_iii)
        /*0290*/ 	.word	0x00000000


	//----- nvinfo : EIATTR_MIN_STACK_SIZE
	.align		4
.L_111:
        /*0294*/ 	.byte	0x04, 0x12
        /*0296*/ 	.short	(.L_113 - .L_112)
	.align		4
.L_112:
        /*0298*/ 	.word	index@(_Z25y_Compact_operater_on_gpuPdS_ii)
        /*029c*/ 	.word	0x00000000


	//----- nvinfo : EIATTR_MIN_STACK_SIZE
	.align		4
.L_113:
        /*02a0*/ 	.byte	0x04, 0x12
        /*02a2*/ 	.short	(.L_115 - .L_114)
	.align		4
.L_114:
        /*02a4*/ 	.word	index@(_Z25x_Compact_operater_on_gpuPdS_iii)
        /*02a8*/ 	.word	0x00000000


	//----- nvinfo : EIATTR_MIN_STACK_SIZE
	.align		4
.L_115:
        /*02ac*/ 	.byte	0x04, 0x12
        /*02ae*/ 	.short	(.L_117 - .L_116)
	.align		4
.L_116:
        /*02b0*/ 	.word	index@(_Z22y_Create_matrix_on_gpuPdS_S_S_S_S_iidddd)
        /*02b4*/ 	.word	0x00000000


	//----- nvinfo : EIATTR_MIN_STACK_SIZE
	.align		4
.L_117:
        /*02b8*/ 	.byte	0x04, 0x12
        /*02ba*/ 	.short	(.L_119 - .L_118)
	.align		4
.L_118:
        /*02bc*/ 	.word	index@(_Z22x_Create_matrix_on_gpuPdS_S_S_S_S_iidddd)
        /*02c0*/ 	.word	0x00000000


	//----- nvinfo : EIATTR_MIN_STACK_SIZE
	.align		4
.L_119:
        /*02c4*/ 	.byte	0x04, 0x12
        /*02c6*/ 	.short	(.L_121 - .L_120)
	.align		4
.L_120:
        /*02c8*/ 	.word	index@(_Z13y_Diff_on_gpuPdS_S_S_S_S_diiidd)
        /*02cc*/ 	.word	0x00000000


	//----- nvinfo : EIATTR_MIN_STACK_SIZE
	.align		4
.L_121:
        /*02d0*/ 	.byte	0x04, 0x12
        /*02d2*/ 	.short	(.L_123 - .L_122)
	.align		4
.L_122:
        /*02d4*/ 	.word	index@(_Z13x_Diff_on_gpuPdS_S_S_S_S_diiid)
        /*02d8*/ 	.word	0x00000000


	//----- nvinfo : EIATTR_MIN_STACK_SIZE
	.align		4
.L_123:
        /*02dc*/ 	.byte	0x04, 0x12
        /*02de*/ 	.short	(.L_125 - .L_124)
	.align		4
.L_124:
        /*02e0*/ 	.word	index@(_Z20y_Remap_on_gpu_part2PdS_S_S_S_S_S_S_iiid)
        /*02e4*/ 	.word	0x00000000


	//----- nvinfo : EIATTR_MIN_STACK_SIZE
	.align		4
.L_125:
        /*02e8*/ 	.byte	0x04, 0x12
        /*02ea*/ 	.short	(.L_127 - .L_126)
	.align		4
.L_126:
        /*02ec*/ 	.word	index@(_Z20y_Remap_on_gpu_part1PdS_S_S_S_iii)
        /*02f0*/ 	.word	0x00000000


	//----- nvinfo : EIATTR_MIN_STACK_SIZE
	.align		4
.L_127:
        /*02f4*/ 	.byte	0x04, 0x12
        /*02f6*/ 	.short	(.L_129 - .L_128)
	.align		4
.L_128:
        /*02f8*/ 	.word	index@(_Z20x_Remap_on_gpu_part2PdS_S_S_S_S_S_S_iiid)
        /*02fc*/ 	.word	0x00000000


	//----- nvinfo : EIATTR_MIN_STACK_SIZE
	.align		4
.L_129:
        /*0300*/ 	.byte	0x04, 0x12
        /*0302*/ 	.short	(.L_131 - .L_130)
	.align		4
.L_130:
        /*0304*/ 	.word	index@(_Z20x_Remap_on_gpu_part1PdS_S_S_S_iii)
        /*0308*/ 	.word	0x00000000


	//----- nvinfo : EIATTR_MIN_STACK_SIZE
	.align		4
.L_131:
        /*030c*/ 	.byte	0x04, 0x12
        /*030e*/ 	.short	(.L_133 - .L_132)
	.align		4
.L_132:
        /*0310*/ 	.word	index@(_Z25Intersection_point_hori_yPdS_S_S_iii)
        /*0314*/ 	.word	0x00000000


	//----- nvinfo : EIATTR_MIN_STACK_SIZE
	.align		4
.L_133:
        /*0318*/ 	.byte	0x04, 0x12
        /*031a*/ 	.short	(.L_135 - .L_134)
	.align		4
.L_134:
        /*031c*/ 	.word	index@(_Z24Intersection_point_vet_xPdS_S_S_iii)
        /*0320*/ 	.word	0x00000000


	//----- nvinfo : EIATTR_MIN_STACK_SIZE
	.align		4
.L_135:
        /*0324*/ 	.byte	0x04, 0x12
        /*0326*/ 	.short	(.L_137 - .L_136)
	.align		4
.L_136:
        /*0328*/ 	.word	index@(_Z26Get_Lagrange_points_on_gpuPdS_S_S_S_iiiddd)
        /*032c*/ 	.word	0x00000000


	//----- nvinfo : EIATTR_MIN_STACK_SIZE
	.align		4
.L_137:
        /*0330*/ 	.byte	0x04, 0x12
        /*0332*/ 	.short	(.L_139 - .L_138)
	.align		4
.L_138:
        /*0334*/ 	.word	index@(_Z23Get_Euler_points_on_gpuPdS_iiidd)
        /*0338*/ 	.word	0x00000000


	//----- nvinfo : EIATTR_MIN_STACK_SIZE
	.align		4
.L_139:
        /*033c*/ 	.byte	0x04, 0x12
        /*033e*/ 	.short	(.L_141 - .L_140)
	.align		4
.L_140:
        /*0340*/ 	.word	index@(_Z25get_exact_solution_on_gpuPdS_S_ddi)
        /*0344*/ 	.word	0x00000028
.L_141:


//--------------------- .nv.compat                --------------------------
	.section	.nv.compat,"",@"SHT_CUDA_COMPAT_INFO"
	.align	4
        /*0000*/ 	.byte	0x02, 0x09, 0x00, 0x00, 0x02, 0x02, 0x01, 0x00, 0x02, 0x05, 0x05, 0x00, 0x03, 0x07, 0x01, 0x01
        /*0010*/ 	.byte	0x02, 0x03, 0x00, 0x00, 0x02, 0x06, 0x01, 0x00, 0x04, 0x0b, 0x08, 0x00, 0x01, 0x00, 0x00, 0x00
        /*0020*/ 	.byte	0x00, 0x00, 0x00, 0x00


//--------------------- .nv.info._Z15y_Thomas_on_gpuPdS_S_S_S_S_S_iii --------------------------
	.section	.nv.info._Z15y_Thomas_on_gpuPdS_S_S_S_S_S_iii,"",@"SHT_CUDA_INFO"
	.sectionflags	@""
	.align	4


	//----- nvinfo : EIATTR_CUDA_API_VERSION
	.align		4
        /*0000*/ 	.byte	0x04, 0x37
        /*0002*/ 	.short	(.L_143 - .L_142)
.L_142:
        /*0004*/ 	.word	0x00000082


	//----- nvinfo : EIATTR_KPARAM_INFO
	.align		4
.L_143:
        /*0008*/ 	.byte	0x04, 0x17
        /*000a*/ 	.short	(.L_145 - .L_144)
.L_144:
        /*000c*/ 	.word	0x00000000
        /*0010*/ 	.short	0x0009
        /*0012*/ 	.short	0x0040
        /*0014*/ 	.byte	0x00, 0xf0, 0x11, 0x00


	//----- nvinfo : EIATTR_KPARAM_INFO
	.align		4
.L_145:
        /*0018*/ 	.byte	0x04, 0x17
        /*001a*/ 	.short	(.L_147 - .L_146)
.L_146:
        /*001c*/ 	.word	0x00000000
        /*0020*/ 	.short	0x0008
        /*0022*/ 	.short	0x003c
        /*0024*/ 	.byte	0x00, 0xf0, 0x11, 0x00


	//----- nvinfo : EIATTR_KPARAM_INFO
	.align		4
.L_147:
        /*0028*/ 	.byte	0x04, 0x17
        /*002a*/ 	.short	(.L_149 - .L_148)
.L_148:
        /*002c*/ 	.word	0x00000000
        /*0030*/ 	.short	0x0007
        /*0032*/ 	.short	0x0038
        /*0034*/ 	.byte	0x00, 0xf0, 0x11, 0x00


	//----- nvinfo : EIATTR_KPARAM_INFO
	.align		4
.L_149:
        /*0038*/ 	.byte	0x04, 0x17
        /*003a*/ 	.short	(.L_151 - .L_150)
.L_150:
        /*003c*/ 	.word	0x00000000
        /*0040*/ 	.short	0x0006
        /*0042*/ 	.short	0x0030
        /*0044*/ 	.byte	0x00, 0xf5, 0x21, 0x00


	//----- nvinfo : EIATTR_KPARAM_INFO
	.align		4
.L_151:
        /*0048*/ 	.byte	0x04, 0x17
        /*004a*/ 	.short	(.L_153 - .L_152)
.L_152:
        /*004c*/ 	.word	0x00000000
        /*0050*/ 	.short	0x0005
        /*0052*/ 	.short	0x0028
        /*0054*/ 	.byte	0x00, 0xf5, 0x21, 0x00


	//----- nvinfo : EIATTR_KPARAM_INFO
	.align		4
.L_153:
        /*0058*/ 	.byte	0x04, 0x17
        /*005a*/ 	.short	(.L_155 - .L_154)
.L_154:
        /*005c*/ 	.word	0x00000000
        /*0060*/ 	.short	0x0004
        /*0062*/ 	.short	0x0020
        /*0064*/ 	.byte	0x00, 0xf5, 0x21, 0x00


	//----- nvinfo : EIATTR_KPARAM_INFO
	.align		4
.L_155:
        /*0068*/ 	.byte	0x04, 0x17
        /*006a*/ 	.short	(.L_157 - .L_156)
.L_156:
        /*006c*/ 	.word	0x00000000
        /*0070*/ 	.short	0x0003
        /*0072*/ 	.short	0x0018
        /*0074*/ 	.byte	0x00, 0xf5, 0x21, 0x00


	//----- nvinfo : EIATTR_KPARAM_INFO
	.align		4
.L_157:
        /*0078*/ 	.byte	0x04, 0x17
        /*007a*/ 	.short	(.L_159 - .L_158)
.L_158:
        /*007c*/ 	.word	0x00000000
        /*0080*/ 	.short	0x0002
        /*0082*/ 	.short	0x0010
        /*0084*/ 	.byte	0x00, 0xf5, 0x21, 0x00


	//----- nvinfo : EIATTR_KPARAM_INFO
	.align		4
.L_159:
        /*0088*/ 	.byte	0x04, 0x17
        /*008a*/ 	.short	(.L_161 - .L_160)
.L_160:
        /*008c*/ 	.word	0x00000000
        /*0090*/ 	.short	0x0001
        /*0092*/ 	.short	0x0008
        /*0094*/ 	.byte	0x00, 0xf5, 0x21, 0x00


	//----- nvinfo : EIATTR_KPARAM_INFO
	.align		4
.L_161:
        /*0098*/ 	.byte	0x04, 0x17
        /*009a*/ 	.short	(.L_163 - .L_162)
.L_162:
        /*009c*/ 	.word	0x00000000
        /*00a0*/ 	.short	0x0000
        /*00a2*/ 	.short	0x0000
        /*00a4*/ 	.byte	0x00, 0xf5, 0x21, 0x00


	//----- nvinfo : EIATTR_SPARSE_MMA_MASK
	.align		4
.L_163:
        /*00a8*/ 	.byte	0x03, 0x50
        /*00aa*/ 	.short	0x0000


	//----- nvinfo : EIATTR_MAXREG_COUNT
	.align		4
        /*00ac*/ 	.byte	0x03, 0x1b
        /*00ae*/ 	.short	0x00ff


	//----- nvinfo : EIATTR_MERCURY_ISA_VERSION
	.align		4
        /*00b0*/ 	.byte	0x03, 0x5f
        /*00b2*/ 	.short	0x0101


	//----- nvinfo : EIATTR_VRC_CTA_INIT_COUNT
	.align		4
        /*00b4*/ 	.byte	0x02, 0x4a
	.zero		1
	.zero		1


	//----- nvinfo : EIATTR_EXIT_INSTR_OFFSETS
	.align		4
        /*00b8*/ 	.byte	0x04, 0x1c
        /*00ba*/ 	.short	(.L_165 - .L_164)


	//   ....[0]....
.L_164:
        /*00bc*/ 	.word	0x00000070


	//   ....[1]....
        /*00c0*/ 	.word	0x00000550


	//   ....[2]....
        /*00c4*/ 	.word	0x000023a0


	//----- nvinfo : EIATTR_CRS_STACK_SIZE
	.align		4
.L_165:
        /*00c8*/ 	.byte	0x04, 0x1e
        /*00ca*/ 	.short	(.L_167 - .L_166)
.L_166:
        /*00cc*/ 	.word	0x00000000


	//----- nvinfo : EIATTR_CBANK_PARAM_SIZE
	.align		4
.L_167:
        /*00d0*/ 	.byte	0x03, 0x19
        /*00d2*/ 	.short	0x0044


	//----- nvinfo : EIATTR_PARAM_CBANK
	.align		4
        /*00d4*/ 	.byte	0x04, 0x0a
        /*00d6*/ 	.short	(.L_169 - .L_168)
	.align		4
.L_168:
        /*00d8*/ 	.word	index@(.nv.constant0._Z15y_Thomas_on_gpuPdS_S_S_S_S_S_iii)
        /*00dc*/ 	.short	0x0380
        /*00de*/ 	.short	0x0044


	//----- nvinfo : EIATTR_SW_WAR
	.align		4
.L_169:
        /*00e0*/ 	.byte	0x04, 0x36
        /*00e2*/ 	.short	(.L_171 - .L_170)
.L_170:
        /*00e4*/ 	.word	0x00000008
.L_171:


//--------------------- .nv.info._Z15x_Thomas_on_gpuPdS_S_S_S_S_S_iii --------------------------
	.section	.nv.info._Z15x_Thomas_on_gpuPdS_S_S_S_S_S_iii,"",@"SHT_CUDA_INFO"
	.sectionflags	@""
	.align	4


	//----- nvinfo : EIATTR_CUDA_API_VERSION
	.align		4
        /*0000*/ 	.byte	0x04, 0x37
        /*0002*/ 	.short	(.L_173 - .L_172)
.L_172:
        /*0004*/ 	.word	0x00000082


	//----- nvinfo : EIATTR_KPARAM_INFO
	.align		4
.L_173:
        /*0008*/ 	.byte	0x04, 0x17
        /*000a*/ 	.short	(.L_175 - .L_174)
.L_174:
        /*000c*/ 	.word	0x00000000
        /*0010*/ 	.short	0x0009
        /*0012*/ 	.short	0x0040
        /*0014*/ 	.byte	0x00, 0xf0, 0x11, 0x00


	//----- nvinfo : EIATTR_KPARAM_INFO
	.align		4
.L_175:
        /*0018*/ 	.byte	0x04, 0x17
        /*001a*/ 	.short	(.L_177 - .L_176)
.L_176:
        /*001c*/ 	.word	0x00000000
        /*0020*/ 	.short	0x0008
        /*0022*/ 	.short	0x003c
        /*0024*/ 	.byte	0x00, 0xf0, 0x11, 0x00


	//----- nvinfo : EIATTR_KPARAM_INFO
	.align		4
.L_177:
        /*0028*/ 	.byte	0x04, 0x17
        /*002a*/ 	.short	(.L_179 - .L_178)
.L_178:
        /*002c*/ 	.word	0x00000000
        /*0030*/ 	.short	0x0007
        /*0032*/ 	.short	0x0038
        /*0034*/ 	.byte	0x00, 0xf0, 0x11, 0x00


	//----- nvinfo : EIATTR_KPARAM_INFO
	.align		4
.L_179:
        /*0038*/ 	.byte	0x04, 0x17
        /*003a*/ 	.short	(.L_181 - .L_180)
.L_180:
        /*003c*/ 	.word	0x00000000
        /*0040*/ 	.short	0x0006
        /*0042*/ 	.short	0x0030
        /*0044*/ 	.byte	0x00, 0xf5, 0x21, 0x00


	//----- nvinfo : EIATTR_KPARAM_INFO
	.align		4
.L_181:
        /*0048*/ 	.byte	0x04, 0x17
        /*004a*/ 	.short	(.L_183 - .L_182)
.L_182:
        /*004c*/ 	.word	0x00000000
        /*0050*/ 	.short	0x0005
        /*0052*/ 	.short	0x0028
        /*0054*/ 	.byte	0x00, 0xf5, 0x21, 0x00


	//----- nvinfo : EIATTR_KPARAM_INFO
	.align		4
.L_183:
        /*0058*/ 	.byte	0x04, 0x17
        /*005a*/ 	.short	(.L_185 - .L_184)
.L_184:
        /*005c*/ 	.word	0x00000000
        /*0060*/ 	.short	0x0004
        /*0062*/ 	.short	0x0020
        /*0064*/ 	.byte	0x00, 0xf5, 0x21, 0x00


	//----- nvinfo : EIATTR_KPARAM_INFO
	.align		4
.L_185:
        /*0068*/ 	.byte	0x04, 0x17
        /*006a*/ 	.short	(.L_187 - .L_186)
.L_186:
        /*006c*/ 	.word	0x00000000
        /*0070*/ 	.short	0x0003
        /*0072*/ 	.short	0x0018
        /*0074*/ 	.byte	0x00, 0xf5, 0x21, 0x00


	//----- nvinfo : EIATTR_KPARAM_INFO
	.align		4
.L_187:
        /*0078*/ 	.byte	0x04, 0x17
        /*007a*/ 	.short	(.L_189 - .L_188)
.L_188:
        /*007c*/ 	.word	0x00000000
        /*0080*/ 	.short	0x0002
        /*0082*/ 	.short	0x0010
        /*0084*/ 	.byte	0x00, 0xf5, 0x21, 0x00


	//----- nvinfo : EIATTR_KPARAM_INFO
	.align		4
.L_189:
        /*0088*/ 	.byte	0x04, 0x17
        /*008a*/ 	.short	(.L_191 - .L_190)
.L_190:
        /*008c*/ 	.word	0x00000000
        /*0090*/ 	.short	0x0001
        /*0092*/ 	.short	0x0008
        /*0094*/ 	.byte	0x00, 0xf5, 0x21, 0x00


	//----- nvinfo : EIATTR_KPARAM_INFO
	.align		4
.L_191:
        /*0098*/ 	.byte	0x04, 0x17
        /*009a*/ 	.short	(.L_193 - .L_192)
.L_192:
        /*009c*/ 	.word	0x00000000
        /*00a0*/ 	.short	0x0000
        /*00a2*/ 	.short	0x0000
        /*00a4*/ 	.byte	0x00, 0xf5, 0x21, 0x00


	//----- nvinfo : EIATTR_SPARSE_MMA_MASK
	.align		4
.L_193:
        /*00a8*/ 	.byte	0x03, 0x50
        /*00aa*/ 	.short	0x0000


	//----- nvinfo : EIATTR_MAXREG_COUNT
	.align		4
        /*00ac*/ 	.byte	0x03, 0x1b
        /*00ae*/ 	.short	0x00ff


	//----- nvinfo : EIATTR_MERCURY_ISA_VERSION
	.align		4
        /*00b0*/ 	.byte	0x03, 0x5f
        /*00b2*/ 	.short	0x0101


	//----- nvinfo : EIATTR_VRC_CTA_INIT_COUNT
	.align		4
        /*00b4*/ 	.byte	0x02, 0x4a
	.zero		1
	.zero		1


	//----- nvinfo : EIATTR_EXIT_INSTR_OFFSETS
	.align		4
        /*00b8*/ 	.byte	0x04, 0x1c
        /*00ba*/ 	.short	(.L_195 - .L_194)


	//   ....[0]....
.L_194:
        /*00bc*/ 	.word	0x00000070


	//   ....[1]....
        /*00c0*/ 	.word	0x00000530


	//   ....[2]....
        /*00c4*/ 	.word	0x00002860


	//----- nvinfo : EIATTR_CRS_STACK_SIZE
	.align		4
.L_195:
        /*00c8*/ 	.byte	0x04, 0x1e
        /*00ca*/ 	.short	(.L_197 - .L_196)
.L_196:
        /*00cc*/ 	.word	0x00000000


	//----- nvinfo : EIATTR_CBANK_PARAM_SIZE
	.align		4
.L_197:
        /*00d0*/ 	.byte	0x03, 0x19
        /*00d2*/ 	.short	0x0044


	//----- nvinfo : EIATTR_PARAM_CBANK
	.align		4
        /*00d4*/ 	.byte	0x04, 0x0a
        /*00d6*/ 	.short	(.L_199 - .L_198)
	.align		4
.L_198:
        /*00d8*/ 	.word	index@(.nv.constant0._Z15x_Thomas_on_gpuPdS_S_S_S_S_S_iii)
        /*00dc*/ 	.short	0x0380
        /*00de*/ 	.short	0x0044


	//----- nvinfo : EIATTR_SW_WAR
	.align		4
.L_199:
        /*00e0*/ 	.byte	0x04, 0x36
        /*00e2*/ 	.short	(.L_201 - .L_200)
.L_200:
        /*00e4*/ 	.word	0x00000008
.L_201:


//--------------------- .nv.info._Z25y_Compact_operater_on_gpuPdS_ii --------------------------
	.section	.nv.info._Z25y_Compact_operater_on_gpuPdS_ii,"",@"SHT_CUDA_INFO"
	.sectionflags	@""
	.align	4


	//----- nvinfo : EIATTR_CUDA_API_VERSION
	.align		4
        /*0000*/ 	.byte	0x04, 0x37
        /*0002*/ 	.short	(.L_203 - .L_202)
.L_202:
        /*0004*/ 	.word	0x00000082


	//----- nvinfo : EIATTR_KPARAM_INFO
	.align		4
.L_203:
        /*0008*/ 	.byte	0x04, 0x17
        /*000a*/ 	.short	(.L_205 - .L_204)
.L_204:
        /*000c*/ 	.word	0x00000000
        /*0010*/ 	.short	0x0003
        /*0012*/ 	.short	0x0014
        /*0014*/ 	.byte	0x00, 0xf0, 0x11, 0x00


	//----- nvinfo : EIATTR_KPARAM_INFO
	.align		4
.L_205:
        /*0018*/ 	.byte	0x04, 0x17
        /*001a*/ 	.short	(.L_207 - .L_206)
.L_206:
        /*001c*/ 	.word	0x00000000
        /*0020*/ 	.short	0x0002
        /*0022*/ 	.short	0x0010
        /*0024*/ 	.byte	0x00, 0xf0, 0x11, 0x00


	//----- nvinfo : EIATTR_KPARAM_INFO
	.align		4
.L_207:
        /*0028*/ 	.byte	0x04, 0x17
        /*002a*/ 	.short	(.L_209 - .L_208)
.L_208:
        /*002c*/ 	.word	0x00000000
        /*0030*/ 	.short	0x0001
        /*0032*/ 	.short	0x0008
        /*0034*/ 	.byte	0x00, 0xf5, 0x21, 0x00


	//----- nvinfo : EIATTR_KPARAM_INFO
	.align		4
.L_209:
        /*0038*/ 	.byte	0x04, 0x17
        /*003a*/ 	.short	(.L_211 - .L_210)
.L_210:
        /*003c*/ 	.word	0x00000000
        /*0040*/ 	.short	0x0000
        /*0042*/ 	.short	0x0000
        /*0044*/ 	.byte	0x00, 0xf5, 0x21, 0x00


	//----- nvinfo : EIATTR_SPARSE_MMA_MASK
	.align		4
.L_211:
        /*0048*/ 	.byte	0x03, 0x50
        /*004a*/ 	.short	0x0000


	//----- nvinfo : EIATTR_MAXREG_COUNT
	.align		4
        /*004c*/ 	.byte	0x03, 0x1b
        /*004e*/ 	.short	0x00ff


	//----- nvinfo : EIATTR_MERCURY_ISA_VERSION
	.align		4
        /*0050*/ 	.byte	0x03, 0x5f
        /*0052*/ 	.short	0x0101


	//----- nvinfo : EIATTR_VRC_CTA_INIT_COUNT
	.align		4
        /*0054*/ 	.byte	0x02, 0x4a
	.zero		1
	.zero		1


	//----- nvinfo : EIATTR_EXIT_INSTR_OFFSETS
	.align		4
        /*0058*/ 	.byte	0x04, 0x1c
        /*005a*/ 	.short	(.L_213 - .L_212)


	//   ....[0]....
.L_212:
        /*005c*/ 	.word	0x00000070


	//   ....[1]....
        /*0060*/ 	.word	0x00000670


	//----- nvinfo : EIATTR_CRS_STACK_SIZE
	.align		4
.L_213:
        /*0064*/ 	.byte	0x04, 0x1e
        /*0066*/ 	.short	(.L_215 - .L_214)
.L_214:
        /*0068*/ 	.word	0x00000000


	//----- nvinfo : EIATTR_CBANK_PARAM_SIZE
	.align		4
.L_215:
        /*006c*/ 	.byte	0x03, 0x19
        /*006e*/ 	.short	0x0018


	//----- nvinfo : EIATTR_PARAM_CBANK
	.align		4
        /*0070*/ 	.byte	0x04, 0x0a
        /*0072*/ 	.short	(.L_217 - .L_216)
	.align		4
.L_216:
        /*0074*/ 	.word	index@(.nv.constant0._Z25y_Compact_operater_on_gpuPdS_ii)
        /*0078*/ 	.short	0x0380
        /*007a*/ 	.short	0x0018


	//----- nvinfo : EIATTR_SW_WAR
	.align		4
.L_217:
        /*007c*/ 	.byte	0x04, 0x36
        /*007e*/ 	.short	(.L_219 - .L_218)
.L_218:
        /*0080*/ 	.word	0x00000008
.L_219:


//--------------------- .nv.info._Z25x_Compact_operater_on_gpuPdS_iii --------------------------
	.section	.nv.info._Z25x_Compact_operater_on_gpuPdS_iii,"",@"SHT_CUDA_INFO"
	.sectionflags	@""
	.align	4


	//----- nvinfo : EIATTR_CUDA_API_VERSION
	.align		4
        /*0000*/ 	.byte	0x04, 0x37
        /*0002*/ 	.short	(.L_221 - .L_220)
.L_220:
        /*0004*/ 	.word	0x00000082


	//----- nvinfo : EIATTR_KPARAM_INFO
	.align		4
.L_221:
        /*0008*/ 	.byte	0x04, 0x17
        /*000a*/ 	.short	(.L_223 - .L_222)
.L_222:
        /*000c*/ 	.word	0x00000000
        /*0010*/ 	.short	0x0004
        /*0012*/ 	.short	0x0018
        /*0014*/ 	.byte	0x00, 0xf0, 0x11, 0x00


	//----- nvinfo : EIATTR_KPARAM_INFO
	.align		4
.L_223:
        /*0018*/ 	.byte	0x04, 0x17
        /*001a*/ 	.short	(.L_225 - .L_224)
.L_224:
        /*001c*/ 	.word	0x00000000
        /*0020*/ 	.short	0x0003
        /*0022*/ 	.short	0x0014
        /*0024*/ 	.byte	0x00, 0xf0, 0x11, 0x00


	//----- nvinfo : EIATTR_KPARAM_INFO
	.align		4
.L_225:
        /*0028*/ 	.byte	0x04, 0x17
        /*002a*/ 	.short	(.L_227 - .L_226)
.L_226:
        /*002c*/ 	.word	0x00000000
        /*0030*/ 	.short	0x0002
        /*0032*/ 	.short	0x0010
        /*0034*/ 	.byte	0x00, 0xf0, 0x11, 0x00


	//----- nvinfo : EIATTR_KPARAM_INFO
	.align		4
.L_227:
        /*0038*/ 	.byte	0x04, 0x17
        /*003a*/ 	.short	(.L_229 - .L_228)
.L_228:
        /*003c*/ 	.word	0x00000000
        /*0040*/ 	.short	0x0001
        /*0042*/ 	.short	0x0008
        /*0044*/ 	.byte	0x00, 0xf5, 0x21, 0x00


	//----- nvinfo : EIATTR_KPARAM_INFO
	.align		4
.L_229:
        /*0048*/ 	.byte	0x04, 0x17
        /*004a*/ 	.short	(.L_231 - .L_230)
.L_230:
        /*004c*/ 	.word	0x00000000
        /*0050*/ 	.short	0x0000
        /*0052*/ 	.short	0x0000
        /*0054*/ 	.byte	0x00, 0xf5, 0x21, 0x00


	//----- nvinfo : EIATTR_SPARSE_MMA_MASK
	.align		4
.L_231:
        /*0058*/ 	.byte	0x03, 0x50
        /*005a*/ 	.short	0x0000


	//----- nvinfo : EIATTR_MAXREG_COUNT
	.align		4
        /*005c*/ 	.byte	0x03, 0x1b
        /*005e*/ 	.short	0x00ff


	//----- nvinfo : EIATTR_MERCURY_ISA_VERSION
	.align		4
        /*0060*/ 	.byte	0x03, 0x5f
        /*0062*/ 	.short	0x0101


	//----- nvinfo : EIATTR_VRC_CTA_INIT_COUNT
	.align		4
        /*0064*/ 	.byte	0x02, 0x4a
	.zero		1
	.zero		1


	//----- nvinfo : EIATTR_EXIT_INSTR_OFFSETS
	.align		4
        /*0068*/ 	.byte	0x04, 0x1c
        /*006a*/ 	.short	(.L_233 - .L_232)


	//   ....[0]....
.L_232:
        /*006c*/ 	.word	0x00000070


	//   ....[1]....
        /*0070*/ 	.word	0x00000690


	//----- nvinfo : EIATTR_CRS_STACK_SIZE
	.align		4
.L_233:
        /*0074*/ 	.byte	0x04, 0x1e
        /*0076*/ 	.short	(.L_235 - .L_234)
.L_234:
        /*0078*/ 	.word	0x00000000


	//----- nvinfo : EIATTR_CBANK_PARAM_SIZE
	.align		4
.L_235:
        /*007c*/ 	.byte	0x03, 0x19
        /*007e*/ 	.short	0x001c


	//----- nvinfo : EIATTR_PARAM_CBANK
	.align		4
        /*0080*/ 	.byte	0x04, 0x0a
        /*0082*/ 	.short	(.L_237 - .L_236)
	.align		4
.L_236:
        /*0084*/ 	.word	index@(.nv.constant0._Z25x_Compact_operater_on_gpuPdS_iii)
        /*0088*/ 	.short	0x0380
        /*008a*/ 	.short	0x001c


	//----- nvinfo : EIATTR_SW_WAR
	.align		4
.L_237:
        /*008c*/ 	.byte	0x04, 0x36
        /*008e*/ 	.short	(.L_239 - .L_238)
.L_238:
        /*0090*/ 	.word	0x00000008
.L_239:


//--------------------- .nv.info._Z22y_Create_matrix_on_gpuPdS_S_S_S_S_iidddd --------------------------
	.section	.nv.info._Z22y_Create_matrix_on_gpuPdS_S_S_S_S_iidddd,"",@"SHT_CUDA_INFO"
	.sectionflags	@""
	.align	4


	//----- nvinfo : EIATTR_CUDA_API_VERSION
	.align		4
        /*0000*/ 	.byte	0x04, 0x37
        /*0002*/ 	.short	(.L_241 - .L_240)
.L_240:
        /*0004*/ 	.word	0x00000082


	//----- nvinfo : EIATTR_KPARAM_INFO
	.align		4
.L_241:
        /*0008*/ 	.byte	0x04, 0x17
        /*000a*/ 	.short	(.L_243 - .L_242)
.L_242:
        /*000c*/ 	.word	0x00000000
        /*0010*/ 	.short	0x000b
        /*0012*/ 	.short	0x0050
        /*0014*/ 	.byte	0x00, 0xf0, 0x21, 0x00


	//----- nvinfo : EIATTR_KPARAM_INFO
	.align		4
.L_243:
        /*0018*/ 	.byte	0x04, 0x17
        /*001a*/ 	.short	(.L_245 - .L_244)
.L_244:
        /*001c*/ 	.word	0x00000000
        /*0020*/ 	.short	0x000a
        /*0022*/ 	.short	0x0048
        /*0024*/ 	.byte	0x00, 0xf0, 0x21, 0x00


	//----- nvinfo : EIATTR_KPARAM_INFO
	.align		4
.L_245:
        /*0028*/ 	.byte	0x04, 0x17
        /*002a*/ 	.short	(.L_247 - .L_246)
.L_246:
        /*002c*/ 	.word	0x00000000
        /*0030*/ 	.short	0x0009
        /*0032*/ 	.short	0x0040
        /*0034*/ 	.byte	0x00, 0xf0, 0x21, 0x00


	//----- nvinfo : EIATTR_KPARAM_INFO
	.align		4
.L_247:
        /*0038*/ 	.byte	0x04, 0x17
        /*003a*/ 	.short	(.L_249 - .L_248)
.L_248:
        /*003c*/ 	.word	0x00000000
        /*0040*/ 	.short	0x0008
        /*0042*/ 	.short	0x0038
        /*0044*/ 	.byte	0x00, 0xf0, 0x21, 0x00


	//----- nvinfo : EIATTR_KPARAM_INFO
	.align		4
.L_249:
        /*0048*/ 	.byte	0x04, 0x17
        /*004a*/ 	.short	(.L_251 - .L_250)
.L_250:
        /*004c*/ 	.word	0x00000000
        /*0050*/ 	.short	0x0007
        /*0052*/ 	.short	0x0034
        /*0054*/ 	.byte	0x00, 0xf0, 0x11, 0x00


	//----- nvinfo : EIATTR_KPARAM_INFO
	.align		4
.L_251:
        /*0058*/ 	.byte	0x04, 0x17
        /*005a*/ 	.short	(.L_253 - .L_252)
.L_252:
        /*005c*/ 	.word	0x00000000
        /*0060*/ 	.short	0x0006
        /*0062*/ 	.short	0x0030
        /*0064*/ 	.byte	0x00, 0xf0, 0x11, 0x00


	//----- nvinfo : EIATTR_KPARAM_INFO
	.align		4
.L_253:
        /*0068*/ 	.byte	0x04, 0x17
        /*006a*/ 	.short	(.L_255 - .L_254)
.L_254:
        /*006c*/ 	.word	0x00000000
        /*0070*/ 	.short	0x0005
        /*0072*/ 	.short	0x0028
        /*0074*/ 	.byte	0x00, 0xf5, 0x21, 0x00


	//----- nvinfo : EIATTR_KPARAM_INFO
	.align		4
.L_255:
        /*0078*/ 	.byte	0x04, 0x17
        /*007a*/ 	.short	(.L_257 - .L_256)
.L_256:
        /*007c*/ 	.word	0x00000000
        /*0080*/ 	.short	0x0004
        /*0082*/ 	.short	0x0020
        /*0084*/ 	.byte	0x00, 0xf5, 0x21, 0x00


	//----- nvinfo : EIATTR_KPARAM_INFO
	.align		4
.L_257:
        /*0088*/ 	.byte	0x04, 0x17
        /*008a*/ 	.short	(.L_259 - .L_258)
.L_258:
        /*008c*/ 	.word	0x00000000
        /*0090*/ 	.short	0x0003
        /*0092*/ 	.short	0x0018
        /*0094*/ 	.byte	0x00, 0xf5, 0x21, 0x00


	//----- nvinfo : EIATTR_KPARAM_INFO
	.align		4
.L_259:
        /*0098*/ 	.byte	0x04, 0x17
        /*009a*/ 	.short	(.L_261 - .L_260)
.L_260:
        /*009c*/ 	.word	0x00000000
        /*00a0*/ 	.short	0x0002
        /*00a2*/ 	.short	0x0010
        /*00a4*/ 	.byte	0x00, 0xf5, 0x21, 0x00


	//----- nvinfo : EIATTR_KPARAM_INFO
	.align		4
.L_261:
        /*00a8*/ 	.byte	0x04, 0x17
        /*00aa*/ 	.short	(.L_263 - .L_262)
.L_262:
        /*00ac*/ 	.word	0x00000000
        /*00b0*/ 	.short	0x0001
        /*00b2*/ 	.short	0x0008
        /*00b4*/ 	.byte	0x00, 0xf5, 0x21, 0x00


	//----- nvinfo : EIATTR_KPARAM_INFO
	.align		4
.L_263:
        /*00b8*/ 	.byte	0x04, 0x17
        /*00ba*/ 	.short	(.L_265 - .L_264)
.L_264:
        /*00bc*/ 	.word	0x00000000
        /*00c0*/ 	.short	0x0000
        /*00c2*/ 	.short	0x0000
        /*00c4*/ 	.byte	0x00, 0xf5, 0x21, 0x00


	//----- nvinfo : EIATTR_SPARSE_MMA_MASK
	.align		4
.L_265:
        /*00c8*/ 	.byte	0x03, 0x50
        /*00ca*/ 	.short	0x0000


	//----- nvinfo : EIATTR_MAXREG_COUNT
	.align		4
        /*00cc*/ 	.byte	0x03, 0x1b
        /*00ce*/ 	.short	0x00ff


	//----- nvinfo : EIATTR_MERCURY_ISA_VERSION
	.align		4
        /*00d0*/ 	.byte	0x03, 0x5f
        /*00d2*/ 	.short	0x0101


	//----- nvinfo : EIATTR_VRC_CTA_INIT_COUNT
	.align		4
        /*00d4*/ 	.byte	0x02, 0x4a
	.zero		1
	.zero		1


	//----- nvinfo : EIATTR_EXIT_INSTR_OFFSETS
	.align		4
        /*00d8*/ 	.byte	0x04, 0x1c
        /*00da*/ 	.short	(.L_267 - .L_266)


	//   ....[0]....
.L_266:
        /*00dc*/ 	.word	0x00000070


	//   ....[1]....
        /*00e0*/ 	.word	0x000004e0


	//----- nvinfo : EIATTR_CRS_STACK_SIZE
	.align		4
.L_267:
        /*00e4*/ 	.byte	0x04, 0x1e
        /*00e6*/ 	.short	(.L_269 - .L_268)
.L_268:
        /*00e8*/ 	.word	0x00000000


	//----- nvinfo : EIATTR_CBANK_PARAM_SIZE
	.align		4
.L_269:
        /*00ec*/ 	.byte	0x03, 0x19
        /*00ee*/ 	.short	0x0058


	//----- nvinfo : EIATTR_PARAM_CBANK
	.align		4
        /*00f0*/ 	.byte	0x04, 0x0a
        /*00f2*/ 	.short	(.L_271 - .L_270)
	.align		4
.L_270:
        /*00f4*/ 	.word	index@(.nv.constant0._Z22y_Create_matrix_on_gpuPdS_S_S_S_S_iidddd)
        /*00f8*/ 	.short	0x0380
        /*00fa*/ 	.short	0x0058


	//----- nvinfo : EIATTR_SW_WAR
	.align		4
.L_271:
        /*00fc*/ 	.byte	0x04, 0x36
        /*00fe*/ 	.short	(.L_273 - .L_272)
.L_272:
        /*0100*/ 	.word	0x00000008
.L_273:


//--------------------- .nv.info._Z22x_Create_matrix_on_gpuPdS_S_S_S_S_iidddd --------------------------
	.section	.nv.info._Z22x_Create_matrix_on_gpuPdS_S_S_S_S_iidddd,"",@"SHT_CUDA_INFO"
	.sectionflags	@""
	.align	4


	//----- nvinfo : EIATTR_CUDA_API_VERSION
	.align		4
        /*0000*/ 	.byte	0x04, 0x37
        /*0002*/ 	.short	(.L_275 - .L_274)
.L_274:
        /*0004*/ 	.word	0x00000082


	//----- nvinfo : EIATTR_KPARAM_INFO
	.align		4
.L_275:
        /*0008*/ 	.byte	0x04, 0x17
        /*000a*/ 	.short	(.L_277 - .L_276)
.L_276:
        /*000c*/ 	.word	0x00000000
        /*0010*/ 	.short	0x000b
        /*0012*/ 	.short	0x0050
        /*0014*/ 	.byte	0x00, 0xf0, 0x21, 0x00


	//----- nvinfo : EIATTR_KPARAM_INFO
	.align		4
.L_277:
        /*0018*/ 	.byte	0x04, 0x17
        /*001a*/ 	.short	(.L_279 - .L_278)
.L_278:
        /*001c*/ 	.word	0x00000000
        /*0020*/ 	.short	0x000a
        /*0022*/ 	.short	0x0048
        /*0024*/ 	.byte	0x00, 0xf0, 0x21, 0x00


	//----- nvinfo : EIATTR_KPARAM_INFO
	.align		4
.L_279:
        /*0028*/ 	.byte	0x04, 0x17
        /*002a*/ 	.short	(.L_281 - .L_280)
.L_280:
        /*002c*/ 	.word	0x00000000
        /*0030*/ 	.short	0x0009
        /*0032*/ 	.short	0x0040
        /*0034*/ 	.byte	0x00, 0xf0, 0x21, 0x00


	//----- nvinfo : EIATTR_KPARAM_INFO
	.align		4
.L_281:
        /*0038*/ 	.byte	0x04, 0x17
        /*003a*/ 	.short	(.L_283 - .L_282)
.L_282:
        /*003c*/ 	.word	0x00000000
        /*0040*/ 	.short	0x0008
        /*0042*/ 	.short	0x0038
        /*0044*/ 	.byte	0x00, 0xf0, 0x21, 0x00


	//----- nvinfo : EIATTR_KPARAM_INFO
	.align		4
.L_283:
        /*0048*/ 	.byte	0x04, 0x17
        /*004a*/ 	.short	(.L_285 - .L_284)
.L_284:
        /*004c*/ 	.word	0x00000000
        /*0050*/ 	.short	0x0007
        /*0052*/ 	.short	0x0034
        /*0054*/ 	.byte	0x00, 0xf0, 0x11, 0x00


	//----- nvinfo : EIATTR_KPARAM_INFO
	.align		4
.L_285:
        /*0058*/ 	.byte	0x04, 0x17
        /*005a*/ 	.short	(.L_287 - .L_286)
.L_286:
        /*005c*/ 	.word	0x00000000
        /*0060*/ 	.short	0x0006
        /*0062*/ 	.short	0x0030
        /*0064*/ 	.byte	0x00, 0xf0, 0x11, 0x00


	//----- nvinfo : EIATTR_KPARAM_INFO
	.align		4
.L_287:
        /*0068*/ 	.byte	0x04, 0x17
        /*006a*/ 	.short	(.L_289 - .L_288)
.L_288:
        /*006c*/ 	.word	0x00000000
        /*0070*/ 	.short	0x0005
        /*0072*/ 	.short	0x0028
        /*0074*/ 	.byte	0x00, 0xf5, 0x21, 0x00


	//----- nvinfo : EIATTR_KPARAM_INFO
	.align		4
.L_289:
        /*0078*/ 	.byte	0x04, 0x17
        /*007a*/ 	.short	(.L_291 - .L_290)
.L_290:
        /*007c*/ 	.word	0x00000000
        /*0080*/ 	.short	0x0004
        /*0082*/ 	.short	0x0020
        /*0084*/ 	.byte	0x00, 0xf5, 0x21, 0x00


	//----- nvinfo : EIATTR_KPARAM_INFO
	.align		4
.L_291:
        /*0088*/ 	.byte	0x04, 0x17
        /*008a*/ 	.short	(.L_293 - .L_292)
.L_292:
        /*008c*/ 	.word	0x00000000
        /*0090*/ 	.short	0x0003
        /*0092*/ 	.short	0x0018
        /*0094*/ 	.byte	0x00, 0xf5, 0x21, 0x00


	//----- nvinfo : EIATTR_KPARAM_INFO
	.align		4
.L_293:
        /*0098*/ 	.byte	0x04, 0x17
        /*009a*/ 	.short	(.L_295 - .L_294)
.L_294:
        /*009c*/ 	.word	0x00000000
        /*00a0*/ 	.short	0x0002
        /*00a2*/ 	.short	0x0010
        /*00a4*/ 	.byte	0x00, 0xf5, 0x21, 0x00


	//----- nvinfo : EIATTR_KPARAM_INFO
	.align		4
.L_295:
        /*00a8*/ 	.byte	0x04, 0x17
        /*00aa*/ 	.short	(.L_297 - .L_296)
.L_296:
        /*00ac*/ 	.word	0x00000000
        /*00b0*/ 	.short	0x0001
        /*00b2*/ 	.short	0x0008
        /*00b4*/ 	.byte	0x00, 0xf5, 0x21, 0x00


	//----- nvinfo : EIATTR_KPARAM_INFO
	.align		4
.L_297:
        /*00b8*/ 	.byte	0x04, 0x17
        /*00ba*/ 	.short	(.L_299 - .L_298)
.L_298:
        /*00bc*/ 	.word	0x00000000
        /*00c0*/ 	.short	0x0000
        /*00c2*/ 	.short	0x0000
        /*00c4*/ 	.byte	0x00, 0xf5, 0x21, 0x00


	//----- nvinfo : EIATTR_SPARSE_MMA_MASK
	.align		4
.L_299:
        /*00c8*/ 	.byte	0x03, 0x50
        /*00ca*/ 	.short	0x0000


	//----- nvinfo : EIATTR_MAXREG_COUNT
	.align		4
        /*00cc*/ 	.byte	0x03, 0x1b
        /*00ce*/ 	.short	0x00ff


	//----- nvinfo : EIATTR_MERCURY_ISA_VERSION
	.align		4
        /*00d0*/ 	.byte	0x03, 0x5f
        /*00d2*/ 	.short	0x0101


	//----- nvinfo : EIATTR_VRC_CTA_INIT_COUNT
	.align		4
        /*00d4*/ 	.byte	0x02, 0x4a
	.zero		1
	.zero		1


	//----- nvinfo : EIATTR_EXIT_INSTR_OFFSETS
	.align		4
        /*00d8*/ 	.byte	0x04, 0x1c
        /*00da*/ 	.short	(.L_301 - .L_300)


	//   ....[0]....
.L_300:
        /*00dc*/ 	.word	0x00000070


	//   ....[1]....
        /*00e0*/ 	.word	0x00000330


	//----- nvinfo : EIATTR_CRS_STACK_SIZE
	.align		4
.L_301:
        /*00e4*/ 	.byte	0x04, 0x1e
        /*00e6*/ 	.short	(.L_303 - .L_302)
.L_302:
        /*00e8*/ 	.word	0x00000000


	//----- nvinfo : EIATTR_CBANK_PARAM_SIZE
	.align		4
.L_303:
        /*00ec*/ 	.byte	0x03, 0x19
        /*00ee*/ 	.short	0x0058


	//----- nvinfo : EIATTR_PARAM_CBANK
	.align		4
        /*00f0*/ 	.byte	0x04, 0x0a
        /*00f2*/ 	.short	(.L_305 - .L_304)
	.align		4
.L_304:
        /*00f4*/ 	.word	index@(.nv.constant0._Z22x_Create_matrix_on_gpuPdS_S_S_S_S_iidddd)
        /*00f8*/ 	.short	0x0380
        /*00fa*/ 	.short	0x0058


	//----- nvinfo : EIATTR_SW_WAR
	.align		4
.L_305:
        /*00fc*/ 	.byte	0x04, 0x36
        /*00fe*/ 	.short	(.L_307 - .L_306)
.L_306:
        /*0100*/ 	.word	0x00000008
.L_307:


//--------------------- .nv.info._Z13y_Diff_on_gpuPdS_S_S_S_S_diiidd --------------------------
	.section	.nv.info._Z13y_Diff_on_gpuPdS_S_S_S_S_diiidd,"",@"SHT_CUDA_INFO"
	.sectionflags	@""
	.align	4


	//----- nvinfo : EIATTR_CUDA_API_VERSION
	.align		4
        /*0000*/ 	.byte	0x04, 0x37
        /*0002*/ 	.short	(.L_309 - .L_308)
.L_308:
        /*0004*/ 	.word	0x00000082


	//----- nvinfo : EIATTR_KPARAM_INFO
	.align		4
.L_309:
        /*0008*/ 	.byte	0x04, 0x17
        /*000a*/ 	.short	(.L_311 - .L_310)
.L_310:
        /*000c*/ 	.word	0x00000000
        /*0010*/ 	.short	0x000b
        /*0012*/ 	.short	0x0050
        /*0014*/ 	.byte	0x00, 0xf0, 0x21, 0x00


	//----- nvinfo : EIATTR_KPARAM_INFO
	.align		4
.L_311:
        /*0018*/ 	.byte	0x04, 0x17
        /*001a*/ 	.short	(.L_313 - .L_312)
.L_312:
        /*001c*/ 	.word	0x00000000
        /*0020*/ 	.short	0x000a
        /*0022*/ 	.short	0x0048
        /*0024*/ 	.byte	0x00, 0xf0, 0x21, 0x00


	//----- nvinfo : EIATTR_KPARAM_INFO
	.align		4
.L_313:
        /*0028*/ 	.byte	0x04, 0x17
        /*002a*/ 	.short	(.L_315 - .L_314)
.L_314:
        /*002c*/ 	.word	0x00000000
        /*0030*/ 	.short	0x0009
        /*0032*/ 	.short	0x0040
        /*0034*/ 	.byte	0x00, 0xf0, 0x11, 0x00


	//----- nvinfo : EIATTR_KPARAM_INFO
	.align		4
.L_315:
        /*0038*/ 	.byte	0x04, 0x17
        /*003a*/ 	.short	(.L_317 - .L_316)
.L_316:
        /*003c*/ 	.word	0x00000000
        /*0040*/ 	.short	0x0008
        /*0042*/ 	.short	0x003c
        /*0044*/ 	.byte	0x00, 0xf0, 0x11, 0x00


	//----- nvinfo : EIATTR_KPARAM_INFO
	.align		4
.L_317:
        /*0048*/ 	.byte	0x04, 0x17
        /*004a*/ 	.short	(.L_319 - .L_318)
.L_318:
        /*004c*/ 	.word	0x00000000
        /*0050*/ 	.short	0x0007
        /*0052*/ 	.short	0x0038
        /*0054*/ 	.byte	0x00, 0xf0, 0x11, 0x00


	//----- nvinfo : EIATTR_KPARAM_INFO
	.align		4
.L_319:
        /*0058*/ 	.byte	0x04, 0x17
        /*005a*/ 	.short	(.L_321 - .L_320)
.L_320:
        /*005c*/ 	.word	0x00000000
        /*0060*/ 	.short	0x0006
        /*0062*/ 	.short	0x0030
        /*0064*/ 	.byte	0x00, 0xf0, 0x21, 0x00


	//----- nvinfo : EIATTR_KPARAM_INFO
	.align		4
.L_321:
        /*0068*/ 	.byte	0x04, 0x17
        /*006a*/ 	.short	(.L_323 - .L_322)
.L_322:
        /*006c*/ 	.word	0x00000000
        /*0070*/ 	.short	0x0005
        /*0072*/ 	.short	0x0028
        /*0074*/ 	.byte	0x00, 0xf5, 0x21, 0x00


	//----- nvinfo : EIATTR_KPARAM_INFO
	.align		4
.L_323:
        /*0078*/ 	.byte	0x04, 0x17
        /*007a*/ 	.short	(.L_325 - .L_324)
.L_324:
        /*007c*/ 	.word	0x00000000
        /*0080*/ 	.short	0x0004
        /*0082*/ 	.short	0x0020
        /*0084*/ 	.byte	0x00, 0xf5, 0x21, 0x00


	//----- nvinfo : EIATTR_KPARAM_INFO
	.align		4
.L_325:
        /*0088*/ 	.byte	0x04, 0x17
        /*008a*/ 	.short	(.L_327 - .L_326)
.L_326:
        /*008c*/ 	.word	0x00000000
        /*0090*/ 	.short	0x0003
        /*0092*/ 	.short	0x0018
        /*0094*/ 	.byte	0x00, 0xf5, 0x21, 0x00


	//----- nvinfo : EIATTR_KPARAM_INFO
	.align		4
.L_327:
        /*0098*/ 	.byte	0x04, 0x17
        /*009a*/ 	.short	(.L_329 - .L_328)
.L_328:
        /*009c*/ 	.word	0x00000000
        /*00a0*/ 	.short	0x0002
        /*00a2*/ 	.short	0x0010
        /*00a4*/ 	.byte	0x00, 0xf5, 0x21, 0x00


	//----- nvinfo : EIATTR_KPARAM_INFO
	.align		4
.L_329:
        /*00a8*/ 	.byte	0x04, 0x17
        /*00aa*/ 	.short	(.L_331 - .L_330)
.L_330:
        /*00ac*/ 	.word	0x00000000
        /*00b0*/ 	.short	0x0001
        /*00b2*/ 	.short	0x0008
        /*00b4*/ 	.byte	0x00, 0xf5, 0x21, 0x00


	//----- nvinfo : EIATTR_KPARAM_INFO
	.align		4
.L_331:
        /*00b8*/ 	.byte	0x04, 0x17
        /*00ba*/ 	.short	(.L_333 - .L_332)
.L_332:
        /*00bc*/ 	.word	0x00000000
        /*00c0*/ 	.short	0x0000
        /*00c2*/ 	.short	0x0000
        /*00c4*/ 	.byte	0x00, 0xf5, 0x21, 0x00


	//----- nvinfo : EIATTR_SPARSE_MMA_MASK
	.align		4
.L_333:
        /*00c8*/ 	.byte	0x03, 0x50
        /*00ca*/ 	.short	0x0000


	//----- nvinfo : EIATTR_MAXREG_COUNT
	.align		4
        /*00cc*/ 	.byte	0x03, 0x1b
        /*00ce*/ 	.short	0x00ff


	//----- nvinfo : EIATTR_MERCURY_ISA_VERSION
	.align		4
        /*00d0*/ 	.byte	0x03, 0x5f
        /*00d2*/ 	.short	0x0101


	//----- nvinfo : EIATTR_VRC_CTA_INIT_COUNT
	.align		4
        /*00d4*/ 	.byte	0x02, 0x4a
	.zero		1
	.zero		1


	//----- nvinfo : EIATTR_EXIT_INSTR_OFFSETS
	.align		4
        /*00d8*/ 	.byte	0x04, 0x1c
        /*00da*/ 	.short	(.L_335 - .L_334)


	//   ....[0]....
.L_334:
        /*00dc*/ 	.word	0x00000070


	//   ....[1]....
        /*00e0*/ 	.word	0x00000da0


	//----- nvinfo : EIATTR_CRS_STACK_SIZE
	.align		4
.L_335:
        /*00e4*/ 	.byte	0x04, 0x1e
        /*00e6*/ 	.short	(.L_337 - .L_336)
.L_336:
        /*00e8*/ 	.word	0x00000000


	//----- nvinfo : EIATTR_CBANK_PARAM_SIZE
	.align		4
.L_337:
        /*00ec*/ 	.byte	0x03, 0x19
        /*00ee*/ 	.short	0x0058


	//----- nvinfo : EIATTR_PARAM_CBANK
	.align		4
        /*00f0*/ 	.byte	0x04, 0x0a
        /*00f2*/ 	.short	(.L_339 - .L_338)
	.align		4
.L_338:
        /*00f4*/ 	.word	index@(.nv.constant0._Z13y_Diff_on_gpuPdS_S_S_S_S_diiidd)
        /*00f8*/ 	.short	0x0380
        /*00fa*/ 	.short	0x0058


	//----- nvinfo : EIATTR_SW_WAR
	.align		4
.L_339:
        /*00fc*/ 	.byte	0x04, 0x36
        /*00fe*/ 	.short	(.L_341 - .L_340)
.L_340:
        /*0100*/ 	.word	0x00000008
.L_341:


//--------------------- .nv.info._Z13x_Diff_on_gpuPdS_S_S_S_S_diiid --------------------------
	.section	.nv.info._Z13x_Diff_on_gpuPdS_S_S_S_S_diiid,"",@"SHT_CUDA_INFO"
	.sectionflags	@""
	.align	4


	//----- nvinfo : EIATTR_CUDA_API_VERSION
	.align		4
        /*0000*/ 	.byte	0x04, 0x37
        /*0002*/ 	.short	(.L_343 - .L_342)
.L_342:
        /*0004*/ 	.word	0x00000082


	//----- nvinfo : EIATTR_KPARAM_INFO
	.align		4
.L_343:
        /*0008*/ 	.byte	0x04, 0x17
        /*000a*/ 	.short	(.L_345 - .L_344)
.L_344:
        /*000c*/ 	.word	0x00000000
        /*0010*/ 	.short	0x000a
        /*0012*/ 	.short	0x0048
        /*0014*/ 	.byte	0x00, 0xf0, 0x21, 0x00


	//----- nvinfo : EIATTR_KPARAM_INFO
	.align		4
.L_345:
        /*0018*/ 	.byte	0x04, 0x17
        /*001a*/ 	.short	(.L_347 - .L_346)
.L_346:
        /*001c*/ 	.word	0x00000000
        /*0020*/ 	.short	0x0009
        /*0022*/ 	.short	0x0040
        /*0024*/ 	.byte	0x00, 0xf0, 0x11, 0x00


	//----- nvinfo : EIATTR_KPARAM_INFO
	.align		4
.L_347:
        /*0028*/ 	.byte	0x04, 0x17
        /*002a*/ 	.short	(.L_349 - .L_348)
.L_348:
        /*002c*/ 	.word	0x00000000
        /*0030*/ 	.short	0x0008
        /*0032*/ 	.short	0x003c
        /*0034*/ 	.byte	0x00, 0xf0, 0x11, 0x00


	//----- nvinfo : EIATTR_KPARAM_INFO
	.align		4
.L_349:
        /*0038*/ 	.byte	0x04, 0x17
        /*003a*/ 	.short	(.L_351 - .L_350)
.L_350:
        /*003c*/ 	.word	0x00000000
        /*0040*/ 	.short	0x0007
        /*0042*/ 	.short	0x0038
        /*0044*/ 	.byte	0x00, 0xf0, 0x11, 0x00


	//----- nvinfo : EIATTR_KPARAM_INFO
	.align		4
.L_351:
        /*0048*/ 	.byte	0x04, 0x17
        /*004a*/ 	.short	(.L_353 - .L_352)
.L_352:
        /*004c*/ 	.word	0x00000000
        /*0050*/ 	.short	0x0006
        /*0052*/ 	.short	0x0030
        /*0054*/ 	.byte	0x00, 0xf0, 0x21, 0x00


	//----- nvinfo : EIATTR_KPARAM_INFO
	.align		4
.L_353:
        /*0058*/ 	.byte	0x04, 0x17
        /*005a*/ 	.short	(.L_355 - .L_354)
.L_354:
        /*005c*/ 	.word	0x00000000
        /*0060*/ 	.short	0x0005
        /*0062*/ 	.short	0x0028
        /*0064*/ 	.byte	0x00, 0xf5, 0x21, 0x00


	//----- nvinfo : EIATTR_KPARAM_INFO
	.align		4
.L_355:
        /*0068*/ 	.byte	0x04, 0x17
        /*006a*/ 	.short	(.L_357 - .L_356)
.L_356:
        /*006c*/ 	.word	0x00000000
        /*0070*/ 	.short	0x0004
        /*0072*/ 	.short	0x0020
        /*0074*/ 	.byte	0x00, 0xf5, 0x21, 0x00


	//----- nvinfo : EIATTR_KPARAM_INFO
	.align		4
.L_357:
        /*0078*/ 	.byte	0x04, 0x17
        /*007a*/ 	.short	(.L_359 - .L_358)
.L_358:
        /*007c*/ 	.word	0x00000000
        /*0080*/ 	.short	0x0003
        /*0082*/ 	.short	0x0018
        /*0084*/ 	.byte	0x00, 0xf5, 0x21, 0x00


	//----- nvinfo : EIATTR_KPARAM_INFO
	.align		4
.L_359:
        /*0088*/ 	.byte	0x04, 0x17
        /*008a*/ 	.short	(.L_361 - .L_360)
.L_360:
        /*008c*/ 	.word	0x00000000
        /*0090*/ 	.short	0x0002
        /*0092*/ 	.short	0x0010
        /*0094*/ 	.byte	0x00, 0xf5, 0x21, 0x00


	//----- nvinfo : EIATTR_KPARAM_INFO
	.align		4
.L_361:
        /*0098*/ 	.byte	0x04, 0x17
        /*009a*/ 	.short	(.L_363 - .L_362)
.L_362:
        /*009c*/ 	.word	0x00000000
        /*00a0*/ 	.short	0x0001
        /*00a2*/ 	.short	0x0008
        /*00a4*/ 	.byte	0x00, 0xf5, 0x21, 0x00


	//----- nvinfo : EIATTR_KPARAM_INFO
	.align		4
.L_363:
        /*00a8*/ 	.byte	0x04, 0x17
        /*00aa*/ 	.short	(.L_365 - .L_364)
.L_364:
        /*00ac*/ 	.word	0x00000000
        /*00b0*/ 	.short	0x0000
        /*00b2*/ 	.short	0x0000
        /*00b4*/ 	.byte	0x00, 0xf5, 0x21, 0x00


	//----- nvinfo : EIATTR_SPARSE_MMA_MASK
	.align		4
.L_365:
        /*00b8*/ 	.byte	0x03, 0x50
        /*00ba*/ 	.short	0x0000


	//----- nvinfo : EIATTR_MAXREG_COUNT
	.align		4
        /*00bc*/ 	.byte	0x03, 0x1b
        /*00be*/ 	.short	0x00ff


	//----- nvinfo : EIATTR_MERCURY_ISA_VERSION
	.align		4
        /*00c0*/ 	.byte	0x03, 0x5f
        /*00c2*/ 	.short	0x0101


	//----- nvinfo : EIATTR_VRC_CTA_INIT_COUNT
	.align		4
        /*00c4*/ 	.byte	0x02, 0x4a
	.zero		1
	.zero		1


	//----- nvinfo : EIATTR_EXIT_INSTR_OFFSETS
	.align		4
        /*00c8*/ 	.byte	0x04, 0x1c
        /*00ca*/ 	.short	(.L_367 - .L_366)


	//   ....[0]....
.L_366:
        /*00cc*/ 	.word	0x00000070


	//   ....[1]....
        /*00d0*/ 	.word	0x00000e50


	//----- nvinfo : EIATTR_CRS_STACK_SIZE
	.align		4
.L_367:
        /*00d4*/ 	.byte	0x04, 0x1e
        /*00d6*/ 	.short	(.L_369 - .L_368)
.L_368:
        /*00d8*/ 	.word	0x00000000


	//----- nvinfo : EIATTR_CBANK_PARAM_SIZE
	.align		4
.L_369:
        /*00dc*/ 	.byte	0x03, 0x19
        /*00de*/ 	.short	0x0050


	//----- nvinfo : EIATTR_PARAM_CBANK
	.align		4
        /*00e0*/ 	.byte	0x04, 0x0a
        /*00e2*/ 	.short	(.L_371 - .L_370)
	.align		4
.L_370:
        /*00e4*/ 	.word	index@(.nv.constant0._Z13x_Diff_on_gpuPdS_S_S_S_S_diiid)
        /*00e8*/ 	.short	0x0380
        /*00ea*/ 	.short	0x0050


	//----- nvinfo : EIATTR_SW_WAR
	.align		4
.L_371:
        /*00ec*/ 	.byte	0x04, 0x36
        /*00ee*/ 	.short	(.L_373 - .L_372)
.L_372:
        /*00f0*/ 	.word	0x00000008
.L_373:


//--------------------- .nv.info._Z20y_Remap_on_gpu_part2PdS_S_S_S_S_S_S_iiid --------------------------
	.section	.nv.info._Z20y_Remap_on_gpu_part2PdS_S_S_S_S_S_S_iiid,"",@"SHT_CUDA_INFO"
	.sectionflags	@""
	.align	4


	//----- nvinfo : EIATTR_CUDA_API_VERSION
	.align		4
        /*0000*/ 	.byte	0x04, 0x37
        /*0002*/ 	.short	(.L_375 - .L_374)
.L_374:
        /*0004*/ 	.word	0x00000082


	//----- nvinfo : EIATTR_KPARAM_INFO
	.align		4
.L_375:
        /*0008*/ 	.byte	0x04, 0x17
        /*000a*/ 	.short	(.L_377 - .L_376)
.L_376:
        /*000c*/ 	.word	0x00000000
        /*0010*/ 	.short	0x000b
        /*0012*/ 	.short	0x0050
        /*0014*/ 	.byte	0x00, 0xf0, 0x21, 0x00


	//----- nvinfo : EIATTR_KPARAM_INFO
	.align		4
.L_377:
        /*0018*/ 	.byte	0x04, 0x17
        /*001a*/ 	.short	(.L_379 - .L_378)
.L_378:
        /*001c*/ 	.word	0x00000000
        /*0020*/ 	.short	0x000a
        /*0022*/ 	.short	0x0048
        /*0024*/ 	.byte	0x00, 0xf0, 0x11, 0x00


	//----- nvinfo : EIATTR_KPARAM_INFO
	.align		4
.L_379:
        /*0028*/ 	.byte	0x04, 0x17
        /*002a*/ 	.short	(.L_381 - .L_380)
.L_380:
        /*002c*/ 	.word	0x00000000
        /*0030*/ 	.short	0x0009
        /*0032*/ 	.short	0x0044
        /*0034*/ 	.byte	0x00, 0xf0, 0x11, 0x00


	//----- nvinfo : EIATTR_KPARAM_INFO
	.align		4
.L_381:
        /*0038*/ 	.byte	0x04, 0x17
        /*003a*/ 	.short	(.L_383 - .L_382)
.L_382:
        /*003c*/ 	.word	0x00000000
        /*0040*/ 	.short	0x0008
        /*0042*/ 	.short	0x0040
        /*0044*/ 	.byte	0x00, 0xf0, 0x11, 0x00


	//----- nvinfo : EIATTR_KPARAM_INFO
	.align		4
.L_383:
        /*0048*/ 	.byte	0x04, 0x17
        /*004a*/ 	.short	(.L_385 - .L_384)
.L_384:
        /*004c*/ 	.word	0x00000000
        /*0050*/ 	.short	0x0007
        /*0052*/ 	.short	0x0038
        /*0054*/ 	.byte	0x00, 0xf5, 0x21, 0x00


	//----- nvinfo : EIATTR_KPARAM_INFO
	.align		4
.L_385:
        /*0058*/ 	.byte	0x04, 0x17
        /*005a*/ 	.short	(.L_387 - .L_386)
.L_386:
        /*005c*/ 	.word	0x00000000
        /*0060*/ 	.short	0x0006
        /*0062*/ 	.short	0x0030
        /*0064*/ 	.byte	0x00, 0xf5, 0x21, 0x00


	//----- nvinfo : EIATTR_KPARAM_INFO
	.align		4
.L_387:
        /*0068*/ 	.byte	0x04, 0x17
        /*006a*/ 	.short	(.L_389 - .L_388)
.L_388:
        /*006c*/ 	.word	0x00000000
        /*0070*/ 	.short	0x0005
        /*0072*/ 	.short	0x0028
        /*0074*/ 	.byte	0x00, 0xf5, 0x21, 0x00


	//----- nvinfo : EIATTR_KPARAM_INFO
	.align		4
.L_389:
        /*0078*/ 	.byte	0x04, 0x17
        /*007a*/ 	.short	(.L_391 - .L_390)
.L_390:
        /*007c*/ 	.word	0x00000000
        /*0080*/ 	.short	0x0004
        /*0082*/ 	.short	0x0020
        /*0084*/ 	.byte	0x00, 0xf5, 0x21, 0x00


	//----- nvinfo : EIATTR_KPARAM_INFO
	.align		4
.L_391:
        /*0088*/ 	.byte	0x04, 0x17
        /*008a*/ 	.short	(.L_393 - .L_392)
.L_392:
        /*008c*/ 	.word	0x00000000
        /*0090*/ 	.short	0x0003
        /*0092*/ 	.short	0x0018
        /*0094*/ 	.byte	0x00, 0xf5, 0x21, 0x00


	//----- nvinfo : EIATTR_KPARAM_INFO
	.align		4
.L_393:
        /*0098*/ 	.byte	0x04, 0x17
        /*009a*/ 	.short	(.L_395 - .L_394)
.L_394:
        /*009c*/ 	.word	0x00000000
        /*00a0*/ 	.short	0x0002
        /*00a2*/ 	.short	0x0010
        /*00a4*/ 	.byte	0x00, 0xf5, 0x21, 0x00


	//----- nvinfo : EIATTR_KPARAM_INFO
	.align		4
.L_395:
        /*00a8*/ 	.byte	0x04, 0x17
        /*00aa*/ 	.short	(.L_397 - .L_396)
.L_396:
        /*00ac*/ 	.word	0x00000000
        /*00b0*/ 	.short	0x0001
        /*00b2*/ 	.short	0x0008
        /*00b4*/ 	.byte	0x00, 0xf5, 0x21, 0x00


	//----- nvinfo : EIATTR_KPARAM_INFO
	.align		4
.L_397:
        /*00b8*/ 	.byte	0x04, 0x17
        /*00ba*/ 	.short	(.L_399 - .L_398)
.L_398:
        /*00bc*/ 	.word	0x00000000
        /*00c0*/ 	.short	0x0000
        /*00c2*/ 	.short	0x0000
        /*00c4*/ 	.byte	0x00, 0xf5, 0x21, 0x00


	//----- nvinfo : EIATTR_SPARSE_MMA_MASK
	.align		4
.L_399:
        /*00c8*/ 	.byte	0x03, 0x50
        /*00ca*/ 	.short	0x0000


	//----- nvinfo : EIATTR_MAXREG_COUNT
	.align		4
        /*00cc*/ 	.byte	0x03, 0x1b
        /*00ce*/ 	.short	0x00ff


	//----- nvinfo : EIATTR_MERCURY_ISA_VERSION
	.align		4
        /*00d0*/ 	.byte	0x03, 0x5f
        /*00d2*/ 	.short	0x0101


	//----- nvinfo : EIATTR_VRC_CTA_INIT_COUNT
	.align		4
        /*00d4*/ 	.byte	0x02, 0x4a
	.zero		1
	.zero		1


	//----- nvinfo : EIATTR_EXIT_INSTR_OFFSETS
	.align		4
        /*00d8*/ 	.byte	0x04, 0x1c
        /*00da*/ 	.short	(.L_401 - .L_400)


	//   ....[0]....
.L_400:
        /*00dc*/ 	.word	0x00000070


	//   ....[1]....
        /*00e0*/ 	.word	0x000024a0


	//----- nvinfo : EIATTR_CRS_STACK_SIZE
	.align		4
.L_401:
        /*00e4*/ 	.byte	0x04, 0x1e
        /*00e6*/ 	.short	(.L_403 - .L_402)
.L_402:
        /*00e8*/ 	.word	0x00000000


	//----- nvinfo : EIATTR_CBANK_PARAM_SIZE
	.align		4
.L_403:
        /*00ec*/ 	.byte	0x03, 0x19
        /*00ee*/ 	.short	0x0058


	//----- nvinfo : EIATTR_PARAM_CBANK
	.align		4
        /*00f0*/ 	.byte	0x04, 0x0a
        /*00f2*/ 	.short	(.L_405 - .L_404)
	.align		4
.L_404:
        /*00f4*/ 	.word	index@(.nv.constant0._Z20y_Remap_on_gpu_part2PdS_S_S_S_S_S_S_iiid)
        /*00f8*/ 	.short	0x0380
        /*00fa*/ 	.short	0x0058


	//----- nvinfo : EIATTR_SW_WAR
	.align		4
.L_405:
        /*00fc*/ 	.byte	0x04, 0x36
        /*00fe*/ 	.short	(.L_407 - .L_406)
.L_406:
        /*0100*/ 	.word	0x00000008
.L_407:


//--------------------- .nv.info._Z20y_Remap_on_gpu_part1PdS_S_S_S_iii --------------------------
	.section	.nv.info._Z20y_Remap_on_gpu_part1PdS_S_S_S_iii,"",@"SHT_CUDA_INFO"
	.sectionflags	@""
	.align	4


	//----- nvinfo : EIATTR_CUDA_API_VERSION
	.align		4
        /*0000*/ 	.byte	0x04, 0x37
        /*0002*/ 	.short	(.L_409 - .L_408)
.L_408:
        /*0004*/ 	.word	0x00000082


	//----- nvinfo : EIATTR_KPARAM_INFO
	.align		4
.L_409:
        /*0008*/ 	.byte	0x04, 0x17
        /*000a*/ 	.short	(.L_411 - .L_410)
.L_410:
        /*000c*/ 	.word	0x00000000
        /*0010*/ 	.short	0x0007
        /*0012*/ 	.short	0x0030
        /*0014*/ 	.byte	0x00, 0xf0, 0x11, 0x00


	//----- nvinfo : EIATTR_KPARAM_INFO
	.align		4
.L_411:
        /*0018*/ 	.byte	0x04, 0x17
        /*001a*/ 	.short	(.L_413 - .L_412)
.L_412:
        /*001c*/ 	.word	0x00000000
        /*0020*/ 	.short	0x0006
        /*0022*/ 	.short	0x002c
        /*0024*/ 	.byte	0x00, 0xf0, 0x11, 0x00


	//----- nvinfo : EIATTR_KPARAM_INFO
	.align		4
.L_413:
        /*0028*/ 	.byte	0x04, 0x17
        /*002a*/ 	.short	(.L_415 - .L_414)
.L_414:
        /*002c*/ 	.word	0x00000000
        /*0030*/ 	.short	0x0005
        /*0032*/ 	.short	0x0028
        /*0034*/ 	.byte	0x00, 0xf0, 0x11, 0x00


	//----- nvinfo : EIATTR_KPARAM_INFO
	.align		4
.L_415:
        /*0038*/ 	.byte	0x04, 0x17
        /*003a*/ 	.short	(.L_417 - .L_416)
.L_416:
        /*003c*/ 	.word	0x00000000
        /*0040*/ 	.short	0x0004
        /*0042*/ 	.short	0x0020
        /*0044*/ 	.byte	0x00, 0xf5, 0x21, 0x00


	//----- nvinfo : EIATTR_KPARAM_INFO
	.align		4
.L_417:
        /*0048*/ 	.byte	0x04, 0x17
        /*004a*/ 	.short	(.L_419 - .L_418)
.L_418:
        /*004c*/ 	.word	0x00000000
        /*0050*/ 	.short	0x0003
        /*0052*/ 	.short	0x0018
        /*0054*/ 	.byte	0x00, 0xf5, 0x21, 0x00


	//----- nvinfo : EIATTR_KPARAM_INFO
	.align		4
.L_419:
        /*0058*/ 	.byte	0x04, 0x17
        /*005a*/ 	.short	(.L_421 - .L_420)
.L_420:
        /*005c*/ 	.word	0x00000000
        /*0060*/ 	.short	0x0002
        /*0062*/ 	.short	0x0010
        /*0064*/ 	.byte	0x00, 0xf5, 0x21, 0x00


	//----- nvinfo : EIATTR_KPARAM_INFO
	.align		4
.L_421:
        /*0068*/ 	.byte	0x04, 0x17
        /*006a*/ 	.short	(.L_423 - .L_422)
.L_422:
        /*006c*/ 	.word	0x00000000
        /*0070*/ 	.short	0x0001
        /*0072*/ 	.short	0x0008
        /*0074*/ 	.byte	0x00, 0xf5, 0x21, 0x00


	//----- nvinfo : EIATTR_KPARAM_INFO
	.align		4
.L_423:
        /*0078*/ 	.byte	0x04, 0x17
        /*007a*/ 	.short	(.L_425 - .L_424)
.L_424:
        /*007c*/ 	.word	0x00000000
        /*0080*/ 	.short	0x0000
        /*0082*/ 	.short	0x0000
        /*0084*/ 	.byte	0x00, 0xf5, 0x21, 0x00


	//----- nvinfo : EIATTR_SPARSE_MMA_MASK
	.align		4
.L_425:
        /*0088*/ 	.byte	0x03, 0x50
        /*008a*/ 	.short	0x0000


	//----- nvinfo : EIATTR_MAXREG_COUNT
	.align		4
        /*008c*/ 	.byte	0x03, 0x1b
        /*008e*/ 	.short	0x00ff


	//----- nvinfo : EIATTR_MERCURY_ISA_VERSION
	.align		4
        /*0090*/ 	.byte	0x03, 0x5f
        /*0092*/ 	.short	0x0101


	//----- nvinfo : EIATTR_VRC_CTA_INIT_COUNT
	.align		4
        /*0094*/ 	.byte	0x02, 0x4a
	.zero		1
	.zero		1


	//----- nvinfo : EIATTR_EXIT_INSTR_OFFSETS
	.align		4
        /*0098*/ 	.byte	0x04, 0x1c
        /*009a*/ 	.short	(.L_427 - .L_426)


	//   ....[0]....
.L_426:
        /*009c*/ 	.word	0x00000070


	//   ....[1]....
        /*00a0*/ 	.word	0x000007c0


	//----- nvinfo : EIATTR_CRS_STACK_SIZE
	.align		4
.L_427:
        /*00a4*/ 	.byte	0x04, 0x1e
        /*00a6*/ 	.short	(.L_429 - .L_428)
.L_428:
        /*00a8*/ 	.word	0x00000000


	//----- nvinfo : EIATTR_CBANK_PARAM_SIZE
	.align		4
.L_429:
        /*00ac*/ 	.byte	0x03, 0x19
        /*00ae*/ 	.short	0x0034


	//----- nvinfo : EIATTR_PARAM_CBANK
	.align		4
        /*00b0*/ 	.byte	0x04, 0x0a
        /*00b2*/ 	.short	(.L_431 - .L_430)
	.align		4
.L_430:
        /*00b4*/ 	.word	index@(.nv.constant0._Z20y_Remap_on_gpu_part1PdS_S_S_S_iii)
        /*00b8*/ 	.short	0x0380
        /*00ba*/ 	.short	0x0034


	//----- nvinfo : EIATTR_SW_WAR
	.align		4
.L_431:
        /*00bc*/ 	.byte	0x04, 0x36
        /*00be*/ 	.short	(.L_433 - .L_432)
.L_432:
        /*00c0*/ 	.word	0x00000008
.L_433:


//--------------------- .nv.info._Z20x_Remap_on_gpu_part2PdS_S_S_S_S_S_S_iiid --------------------------
	.section	.nv.info._Z20x_Remap_on_gpu_part2PdS_S_S_S_S_S_S_iiid,"",@"SHT_CUDA_INFO"
	.sectionflags	@""
	.align	4


	//----- nvinfo : EIATTR_CUDA_API_VERSION
	.align		4
        /*0000*/ 	.byte	0x04, 0x37
        /*0002*/ 	.short	(.L_435 - .L_434)
.L_434:
        /*0004*/ 	.word	0x00000082


	//----- nvinfo : EIATTR_KPARAM_INFO
	.align		4
.L_435:
        /*0008*/ 	.byte	0x04, 0x17
        /*000a*/ 	.short	(.L_437 - .L_436)
.L_436:
        /*000c*/ 	.word	0x00000000
        /*0010*/ 	.short	0x000b
        /*0012*/ 	.short	0x0050
        /*0014*/ 	.byte	0x00, 0xf0, 0x21, 0x00


	//----- nvinfo : EIATTR_KPARAM_INFO
	.align		4
.L_437:
        /*0018*/ 	.byte	0x04, 0x17
        /*001a*/ 	.short	(.L_439 - .L_438)
.L_438:
        /*001c*/ 	.word	0x00000000
        /*0020*/ 	.short	0x000a
        /*0022*/ 	.short	0x0048
        /*0024*/ 	.byte	0x00, 0xf0, 0x11, 0x00


	//----- nvinfo : EIATTR_KPARAM_INFO
	.align		4
.L_439:
        /*0028*/ 	.byte	0x04, 0x17
        /*002a*/ 	.short	(.L_441 - .L_440)
.L_440:
        /*002c*/ 	.word	0x00000000
        /*0030*/ 	.short	0x0009
        /*0032*/ 	.short	0x0044
        /*0034*/ 	.byte	0x00, 0xf0, 0x11, 0x00


	//----- nvinfo : EIATTR_KPARAM_INFO
	.align		4
.L_441:
        /*0038*/ 	.byte	0x04, 0x17
        /*003a*/ 	.short	(.L_443 - .L_442)
.L_442:
        /*003c*/ 	.word	0x00000000
        /*0040*/ 	.short	0x0008
        /*0042*/ 	.short	0x0040
        /*0044*/ 	.byte	0x00, 0xf0, 0x11, 0x00


	//----- nvinfo : EIATTR_KPARAM_INFO
	.align		4
.L_443:
        /*0048*/ 	.byte	0x04, 0x17
        /*004a*/ 	.short	(.L_445 - .L_444)
.L_444:
        /*004c*/ 	.word	0x00000000
        /*0050*/ 	.short	0x0007
        /*0052*/ 	.short	0x0038
        /*0054*/ 	.byte	0x00, 0xf5, 0x21, 0x00


	//----- nvinfo : EIATTR_KPARAM_INFO
	.align		4
.L_445:
        /*0058*/ 	.byte	0x04, 0x17
        /*005a*/ 	.short	(.L_447 - .L_446)
.L_446:
        /*005c*/ 	.word	0x00000000
        /*0060*/ 	.short	0x0006
        /*0062*/ 	.short	0x0030
        /*0064*/ 	.byte	0x00, 0xf5, 0x21, 0x00


	//----- nvinfo : EIATTR_KPARAM_INFO
	.align		4
.L_447:
        /*0068*/ 	.byte	0x04, 0x17
        /*006a*/ 	.short	(.L_449 - .L_448)
.L_448:
        /*006c*/ 	.word	0x00000000
        /*0070*/ 	.short	0x0005
        /*0072*/ 	.short	0x0028
        /*0074*/ 	.byte	0x00, 0xf5, 0x21, 0x00


	//----- nvinfo : EIATTR_KPARAM_INFO
	.align		4
.L_449:
        /*0078*/ 	.byte	0x04, 0x17
        /*007a*/ 	.short	(.L_451 - .L_450)
.L_450:
        /*007c*/ 	.word	0x00000000
        /*0080*/ 	.short	0x0004
        /*0082*/ 	.short	0x0020
        /*0084*/ 	.byte	0x00, 0xf5, 0x21, 0x00


	//----- nvinfo : EIATTR_KPARAM_INFO
	.align		4
.L_451:
        /*0088*/ 	.byte	0x04, 0x17
        /*008a*/ 	.short	(.L_453 - .L_452)
.L_452:
        /*008c*/ 	.word	0x00000000
        /*0090*/ 	.short	0x0003
        /*0092*/ 	.short	0x0018
        /*0094*/ 	.byte	0x00, 0xf5, 0x21, 0x00


	//----- nvinfo : EIATTR_KPARAM_INFO
	.align		4
.L_453:
        /*0098*/ 	.byte	0x04, 0x17
        /*009a*/ 	.short	(.L_455 - .L_454)
.L_454:
        /*009c*/ 	.word	0x00000000
        /*00a0*/ 	.short	0x0002
        /*00a2*/ 	.short	0x0010
        /*00a4*/ 	.byte	0x00, 0xf5, 0x21, 0x00


	//----- nvinfo : EIATTR_KPARAM_INFO
	.align		4
.L_455:
        /*00a8*/ 	.byte	0x04, 0x17
        /*00aa*/ 	.short	(.L_457 - .L_456)
.L_456:
        /*00ac*/ 	.word	0x00000000
        /*00b0*/ 	.short	0x0001
        /*00b2*/ 	.short	0x0008
        /*00b4*/ 	.byte	0x00, 0xf5, 0x21, 0x00


	//----- nvinfo : EIATTR_KPARAM_INFO
	.align		4
.L_457:
        /*00b8*/ 	.byte	0x04, 0x17
        /*00ba*/ 	.short	(.L_459 - .L_458)
.L_458:
        /*00bc*/ 	.word	0x00000000
        /*00c0*/ 	.short	0x0000
        /*00c2*/ 	.short	0x0000
        /*00c4*/ 	.byte	0x00, 0xf5, 0x21, 0x00


	//----- nvinfo : EIATTR_SPARSE_MMA_MASK
	.align		4
.L_459:
        /*00c8*/ 	.byte	0x03, 0x50
        /*00ca*/ 	.short	0x0000


	//----- nvinfo : EIATTR_MAXREG_COUNT
	.align		4
        /*00cc*/ 	.byte	0x03, 0x1b
        /*00ce*/ 	.short	0x00ff


	//----- nvinfo : EIATTR_MERCURY_ISA_VERSION
	.align		4
        /*00d0*/ 	.byte	0x03, 0x5f
        /*00d2*/ 	.short	0x0101


	//----- nvinfo : EIATTR_VRC_CTA_INIT_COUNT
	.align		4
        /*00d4*/ 	.byte	0x02, 0x4a
	.zero		1
	.zero		1


	//----- nvinfo : EIATTR_EXIT_INSTR_OFFSETS
	.align		4
        /*00d8*/ 	.byte	0x04, 0x1c
        /*00da*/ 	.short	(.L_461 - .L_460)


	//   ....[0]....
.L_460:
        /*00dc*/ 	.word	0x00000070


	//   ....[1]....
        /*00e0*/ 	.word	0x000026e0


	//----- nvinfo : EIATTR_CRS_STACK_SIZE
	.align		4
.L_461:
        /*00e4*/ 	.byte	0x04, 0x1e
        /*00e6*/ 	.short	(.L_463 - .L_462)
.L_462:
        /*00e8*/ 	.word	0x00000000


	//----- nvinfo : EIATTR_CBANK_PARAM_SIZE
	.align		4
.L_463:
        /*00ec*/ 	.byte	0x03, 0x19
        /*00ee*/ 	.short	0x0058


	//----- nvinfo : EIATTR_PARAM_CBANK
	.align		4
        /*00f0*/ 	.byte	0x04, 0x0a
        /*00f2*/ 	.short	(.L_465 - .L_464)
	.align		4
.L_464:
        /*00f4*/ 	.word	index@(.nv.constant0._Z20x_Remap_on_gpu_part2PdS_S_S_S_S_S_S_iiid)
        /*00f8*/ 	.short	0x0380
        /*00fa*/ 	.short	0x0058


	//----- nvinfo : EIATTR_SW_WAR
	.align		4
.L_465:
        /*00fc*/ 	.byte	0x04, 0x36
        /*00fe*/ 	.short	(.L_467 - .L_466)
.L_466:
        /*0100*/ 	.word	0x00000008
.L_467:


//--------------------- .nv.info._Z20x_Remap_on_gpu_part1PdS_S_S_S_iii --------------------------
	.section	.nv.info._Z20x_Remap_on_gpu_part1PdS_S_S_S_iii,"",@"SHT_CUDA_INFO"
	.sectionflags	@""
	.align	4


	//----- nvinfo : EIATTR_CUDA_API_VERSION
	.align		4
        /*0000*/ 	.byte	0x04, 0x37
        /*0002*/ 	.short	(.L_469 - .L_468)
.L_468:
        /*0004*/ 	.word	0x00000082


	//----- nvinfo : EIATTR_KPARAM_INFO
	.align		4
.L_469:
        /*0008*/ 	.byte	0x04, 0x17
        /*000a*/ 	.short	(.L_471 - .L_470)
.L_470:
        /*000c*/ 	.word	0x00000000
        /*0010*/ 	.short	0x0007
        /*0012*/ 	.short	0x0030
        /*0014*/ 	.byte	0x00, 0xf0, 0x11, 0x00


	//----- nvinfo : EIATTR_KPARAM_INFO
	.align		4
.L_471:
        /*0018*/ 	.byte	0x04, 0x17
        /*001a*/ 	.short	(.L_473 - .L_472)
.L_472:
        /*001c*/ 	.word	0x00000000
        /*0020*/ 	.short	0x0006
        /*0022*/ 	.short	0x002c
        /*0024*/ 	.byte	0x00, 0xf0, 0x11, 0x00


	//----- nvinfo : EIATTR_KPARAM_INFO
	.align		4
.L_473:
        /*0028*/ 	.byte	0x04, 0x17
        /*002a*/ 	.short	(.L_475 - .L_474)
.L_474:
        /*002c*/ 	.word	0x00000000
        /*0030*/ 	.short	0x0005
        /*0032*/ 	.short	0x0028
        /*0034*/ 	.byte	0x00, 0xf0, 0x11, 0x00


	//----- nvinfo : EIATTR_KPARAM_INFO
	.align		4
.L_475:
        /*0038*/ 	.byte	0x04, 0x17
        /*003a*/ 	.short	(.L_477 - .L_476)
.L_476:
        /*003c*/ 	.word	0x00000000
        /*0040*/ 	.short	0x0004
        /*0042*/ 	.short	0x0020
        /*0044*/ 	.byte	0x00, 0xf5, 0x21, 0x00


	//----- nvinfo : EIATTR_KPARAM_INFO
	.align		4
.L_477:
        /*0048*/ 	.byte	0x04, 0x17
        /*004a*/ 	.short	(.L_479 - .L_478)
.L_478:
        /*004c*/ 	.word	0x00000000
        /*0050*/ 	.short	0x0003
        /*0052*/ 	.short	0x0018
        /*0054*/ 	.byte	0x00, 0xf5, 0x21, 0x00


	//----- nvinfo : EIATTR_KPARAM_INFO
	.align		4
.L_479:
        /*0058*/ 	.byte	0x04, 0x17
        /*005a*/ 	.short	(.L_481 - .L_480)
.L_480:
        /*005c*/ 	.word	0x00000000
        /*0060*/ 	.short	0x0002
        /*0062*/ 	.short	0x0010
        /*0064*/ 	.byte	0x00, 0xf5, 0x21, 0x00


	//----- nvinfo : EIATTR_KPARAM_INFO
	.align		4
.L_481:
        /*0068*/ 	.byte	0x04, 0x17
        /*006a*/ 	.short	(.L_483 - .L_482)
.L_482:
        /*006c*/ 	.word	0x00000000
        /*0070*/ 	.short	0x0001
        /*0072*/ 	.short	0x0008
        /*0074*/ 	.byte	0x00, 0xf5, 0x21, 0x00


	//----- nvinfo : EIATTR_KPARAM_INFO
	.align		4
.L_483:
        /*0078*/ 	.byte	0x04, 0x17
        /*007a*/ 	.short	(.L_485 - .L_484)
.L_484:
        /*007c*/ 	.word	0x00000000
        /*0080*/ 	.short	0x0000
        /*0082*/ 	.short	0x0000
        /*0084*/ 	.byte	0x00, 0xf5, 0x21, 0x00


	//----- nvinfo : EIATTR_SPARSE_MMA_MASK
	.align		4
.L_485:
        /*0088*/ 	.byte	0x03, 0x50
        /*008a*/ 	.short	0x0000


	//----- nvinfo : EIATTR_MAXREG_COUNT
	.align		4
        /*008c*/ 	.byte	0x03, 0x1b
        /*008e*/ 	.short	0x00ff


	//----- nvinfo : EIATTR_MERCURY_ISA_VERSION
	.align		4
        /*0090*/ 	.byte	0x03, 0x5f
        /*0092*/ 	.short	0x0101


	//----- nvinfo : EIATTR_VRC_CTA_INIT_COUNT
	.align		4
        /*0094*/ 	.byte	0x02, 0x4a
	.zero		1
	.zero		1


	//----- nvinfo : EIATTR_EXIT_INSTR_OFFSETS
	.align		4
        /*0098*/ 	.byte	0x04, 0x1c
        /*009a*/ 	.short	(.L_487 - .L_486)


	//   ....[0]....
.L_486:
        /*009c*/ 	.word	0x00000070


	//   ....[1]....
        /*00a0*/ 	.word	0x000008f0


	//----- nvinfo : EIATTR_CRS_STACK_SIZE
	.align		4
.L_487:
        /*00a4*/ 	.byte	0x04, 0x1e
        /*00a6*/ 	.short	(.L_489 - .L_488)
.L_488:
        /*00a8*/ 	.word	0x00000000


	//----- nvinfo : EIATTR_CBANK_PARAM_SIZE
	.align		4
.L_489:
        /*00ac*/ 	.byte	0x03, 0x19
        /*00ae*/ 	.short	0x0034


	//----- nvinfo : EIATTR_PARAM_CBANK
	.align		4
        /*00b0*/ 	.byte	0x04, 0x0a
        /*00b2*/ 	.short	(.L_491 - .L_490)
	.align		4
.L_490:
        /*00b4*/ 	.word	index@(.nv.constant0._Z20x_Remap_on_gpu_part1PdS_S_S_S_iii)
        /*00b8*/ 	.short	0x0380
        /*00ba*/ 	.short	0x0034


	//----- nvinfo : EIATTR_SW_WAR
	.align		4
.L_491:
        /*00bc*/ 	.byte	0x04, 0x36
        /*00be*/ 	.short	(.L_493 - .L_492)
.L_492:
        /*00c0*/ 	.word	0x00000008
.L_493:


//--------------------- .nv.info._Z25Intersection_point_hori_yPdS_S_S_iii --------------------------
	.section	.nv.info._Z25Intersection_point_hori_yPdS_S_S_iii,"",@"SHT_CUDA_INFO"
	.sectionflags	@""
	.align	4


	//----- nvinfo : EIATTR_CUDA_API_VERSION
	.align		4
        /*0000*/ 	.byte	0x04, 0x37
        /*0002*/ 	.short	(.L_495 - .L_494)
.L_494:
        /*0004*/ 	.word	0x00000082


	//----- nvinfo : EIATTR_KPARAM_INFO
	.align		4
.L_495:
        /*0008*/ 	.byte	0x04, 0x17
        /*000a*/ 	.short	(.L_497 - .L_496)
.L_496:
        /*000c*/ 	.word	0x00000000
        /*0010*/ 	.short	0x0006
        /*0012*/ 	.short	0x0028
        /*0014*/ 	.byte	0x00, 0xf0, 0x11, 0x00


	//----- nvinfo : EIATTR_KPARAM_INFO
	.align		4
.L_497:
        /*0018*/ 	.byte	0x04, 0x17
        /*001a*/ 	.short	(.L_499 - .L_498)
.L_498:
        /*001c*/ 	.word	0x00000000
        /*0020*/ 	.short	0x0005
        /*0022*/ 	.short	0x0024
        /*0024*/ 	.byte	0x00, 0xf0, 0x11, 0x00


	//----- nvinfo : EIATTR_KPARAM_INFO
	.align		4
.L_499:
        /*0028*/ 	.byte	0x04, 0x17
        /*002a*/ 	.short	(.L_501 - .L_500)
.L_500:
        /*002c*/ 	.word	0x00000000
        /*0030*/ 	.short	0x0004
        /*0032*/ 	.short	0x0020
        /*0034*/ 	.byte	0x00, 0xf0, 0x11, 0x00


	//----- nvinfo : EIATTR_KPARAM_INFO
	.align		4
.L_501:
        /*0038*/ 	.byte	0x04, 0x17
        /*003a*/ 	.short	(.L_503 - .L_502)
.L_502:
        /*003c*/ 	.word	0x00000000
        /*0040*/ 	.short	0x0003
        /*0042*/ 	.short	0x0018
        /*0044*/ 	.byte	0x00, 0xf5, 0x21, 0x00


	//----- nvinfo : EIATTR_KPARAM_INFO
	.align		4
.L_503:
        /*0048*/ 	.byte	0x04, 0x17
        /*004a*/ 	.short	(.L_505 - .L_504)
.L_504:
        /*004c*/ 	.word	0x00000000
        /*0050*/ 	.short	0x0002
        /*0052*/ 	.short	0x0010
        /*0054*/ 	.byte	0x00, 0xf5, 0x21, 0x00


	//----- nvinfo : EIATTR_KPARAM_INFO
	.align		4
.L_505:
        /*0058*/ 	.byte	0x04, 0x17
        /*005a*/ 	.short	(.L_507 - .L_506)
.L_506:
        /*005c*/ 	.word	0x00000000
        /*0060*/ 	.short	0x0001
        /*0062*/ 	.short	0x0008
        /*0064*/ 	.byte	0x00, 0xf5, 0x21, 0x00


	//----- nvinfo : EIATTR_KPARAM_INFO
	.align		4
.L_507:
        /*0068*/ 	.byte	0x04, 0x17
        /*006a*/ 	.short	(.L_509 - .L_508)
.L_508:
        /*006c*/ 	.word	0x00000000
        /*0070*/ 	.short	0x0000
        /*0072*/ 	.short	0x0000
        /*0074*/ 	.byte	0x00, 0xf5, 0x21, 0x00


	//----- nvinfo : EIATTR_SPARSE_MMA_MASK
	.align		4
.L_509:
        /*0078*/ 	.byte	0x03, 0x50
        /*007a*/ 	.short	0x0000


	//----- nvinfo : EIATTR_MAXREG_COUNT
	.align		4
        /*007c*/ 	.byte	0x03, 0x1b
        /*007e*/ 	.short	0x00ff


	//----- nvinfo : EIATTR_MERCURY_ISA_VERSION
	.align		4
        /*0080*/ 	.byte	0x03, 0x5f
        /*0082*/ 	.short	0x0101


	//----- nvinfo : EIATTR_VRC_CTA_INIT_COUNT
	.align		4
        /*0084*/ 	.byte	0x02, 0x4a
	.zero		1
	.zero		1


	//----- nvinfo : EIATTR_EXIT_INSTR_OFFSETS
	.align		4
        /*0088*/ 	.byte	0x04, 0x1c
        /*008a*/ 	.short	(.L_511 - .L_510)


	//   ....[0]....
.L_510:
        /*008c*/ 	.word	0x00000070


	//   ....[1]....
        /*0090*/ 	.word	0x00000360


	//----- nvinfo : EIATTR_CRS_STACK_SIZE
	.align		4
.L_511:
        /*0094*/ 	.byte	0x04, 0x1e
        /*0096*/ 	.short	(.L_513 - .L_512)
.L_512:
        /*0098*/ 	.word	0x00000000


	//----- nvinfo : EIATTR_CBANK_PARAM_SIZE
	.align		4
.L_513:
        /*009c*/ 	.byte	0x03, 0x19
        /*009e*/ 	.short	0x002c


	//----- nvinfo : EIATTR_PARAM_CBANK
	.align		4
        /*00a0*/ 	.byte	0x04, 0x0a
        /*00a2*/ 	.short	(.L_515 - .L_514)
	.align		4
.L_514:
        /*00a4*/ 	.word	index@(.nv.constant0._Z25Intersection_point_hori_yPdS_S_S_iii)
        /*00a8*/ 	.short	0x0380
        /*00aa*/ 	.short	0x002c


	//----- nvinfo : EIATTR_SW_WAR
	.align		4
.L_515:
        /*00ac*/ 	.byte	0x04, 0x36
        /*00ae*/ 	.short	(.L_517 - .L_516)
.L_516:
        /*00b0*/ 	.word	0x00000008
.L_517:


//--------------------- .nv.info._Z24Intersection_point_vet_xPdS_S_S_iii --------------------------
	.section	.nv.info._Z24Intersection_point_vet_xPdS_S_S_iii,"",@"SHT_CUDA_INFO"
	.sectionflags	@""
	.align	4


	//----- nvinfo : EIATTR_CUDA_API_VERSION
	.align		4
        /*0000*/ 	.byte	0x04, 0x37
        /*0002*/ 	.short	(.L_519 - .L_518)
.L_518:
        /*0004*/ 	.word	0x00000082


	//----- nvinfo : EIATTR_KPARAM_INFO
	.align		4
.L_519:
        /*0008*/ 	.byte	0x04, 0x17
        /*000a*/ 	.short	(.L_521 - .L_520)
.L_520:
        /*000c*/ 	.word	0x00000000
        /*0010*/ 	.short	0x0006
        /*0012*/ 	.short	0x0028
        /*0014*/ 	.byte	0x00, 0xf0, 0x11, 0x00


	//----- nvinfo : EIATTR_KPARAM_INFO
	.align		4
.L_521:
        /*0018*/ 	.byte	0x04, 0x17
        /*001a*/ 	.short	(.L_523 - .L_522)
.L_522:
        /*001c*/ 	.word	0x00000000
        /*0020*/ 	.short	0x0005
        /*0022*/ 	.short	0x0024
        /*0024*/ 	.byte	0x00, 0xf0, 0x11, 0x00


	//----- nvinfo : EIATTR_KPARAM_INFO
	.align		4
.L_523:
        /*0028*/ 	.byte	0x04, 0x17
        /*002a*/ 	.short	(.L_525 - .L_524)
.L_524:
        /*002c*/ 	.word	0x00000000
        /*0030*/ 	.short	0x0004
        /*0032*/ 	.short	0x0020
        /*0034*/ 	.byte	0x00, 0xf0, 0x11, 0x00


	//----- nvinfo : EIATTR_KPARAM_INFO
	.align		4
.L_525:
        /*0038*/ 	.byte	0x04, 0x17
        /*003a*/ 	.short	(.L_527 - .L_526)
.L_526:
        /*003c*/ 	.word	0x00000000
        /*0040*/ 	.short	0x0003
        /*0042*/ 	.short	0x0018
        /*0044*/ 	.byte	0x00, 0xf5, 0x21, 0x00


	//----- nvinfo : EIATTR_KPARAM_INFO
	.align		4
.L_527:
        /*0048*/ 	.byte	0x04, 0x17
        /*004a*/ 	.short	(.L_529 - .L_528)
.L_528:
        /*004c*/ 	.word	0x00000000
        /*0050*/ 	.short	0x0002
        /*0052*/ 	.short	0x0010
        /*0054*/ 	.byte	0x00, 0xf5, 0x21, 0x00


	//----- nvinfo : EIATTR_KPARAM_INFO
	.align		4
.L_529:
        /*0058*/ 	.byte	0x04, 0x17
        /*005a*/ 	.short	(.L_531 - .L_530)
.L_530:
        /*005c*/ 	.word	0x00000000
        /*0060*/ 	.short	0x0001
        /*0062*/ 	.short	0x0008
        /*0064*/ 	.byte	0x00, 0xf5, 0x21, 0x00


	//----- nvinfo : EIATTR_KPARAM_INFO
	.align		4
.L_531:
        /*0068*/ 	.byte	0x04, 0x17
        /*006a*/ 	.short	(.L_533 - .L_532)
.L_532:
        /*006c*/ 	.word	0x00000000
        /*0070*/ 	.short	0x0000
        /*0072*/ 	.short	0x0000
        /*0074*/ 	.byte	0x00, 0xf5, 0x21, 0x00


	//----- nvinfo : EIATTR_SPARSE_MMA_MASK
	.align		4
.L_533:
        /*0078*/ 	.byte	0x03, 0x50
        /*007a*/ 	.short	0x0000


	//----- nvinfo : EIATTR_MAXREG_COUNT
	.align		4
        /*007c*/ 	.byte	0x03, 0x1b
        /*007e*/ 	.short	0x00ff


	//----- nvinfo : EIATTR_MERCURY_ISA_VERSION
	.align		4
        /*0080*/ 	.byte	0x03, 0x5f
        /*0082*/ 	.short	0x0101


	//----- nvinfo : EIATTR_VRC_CTA_INIT_COUNT
	.align		4
        /*0084*/ 	.byte	0x02, 0x4a
	.zero		1
	.zero		1


	//----- nvinfo : EIATTR_EXIT_INSTR_OFFSETS
	.align		4
        /*0088*/ 	.byte	0x04, 0x1c
        /*008a*/ 	.short	(.L_535 - .L_534)


	//   ....[0]....
.L_534:
        /*008c*/ 	.word	0x00000070


	//   ....[1]....
        /*0090*/ 	.word	0x000004e0


	//----- nvinfo : EIATTR_CRS_STACK_SIZE
	.align		4
.L_535:
        /*0094*/ 	.byte	0x04, 0x1e
        /*0096*/ 	.short	(.L_537 - .L_536)
.L_536:
        /*0098*/ 	.word	0x00000000


	//----- nvinfo : EIATTR_CBANK_PARAM_SIZE
	.align		4
.L_537:
        /*009c*/ 	.byte	0x03, 0x19
        /*009e*/ 	.short	0x002c


	//----- nvinfo : EIATTR_PARAM_CBANK
	.align		4
        /*00a0*/ 	.byte	0x04, 0x0a
        /*00a2*/ 	.short	(.L_539 - .L_538)
	.align		4
.L_538:
        /*00a4*/ 	.word	index@(.nv.constant0._Z24Intersection_point_vet_xPdS_S_S_iii)
        /*00a8*/ 	.short	0x0380
        /*00aa*/ 	.short	0x002c


	//----- nvinfo : EIATTR_SW_WAR
	.align		4
.L_539:
        /*00ac*/ 	.byte	0x04, 0x36
        /*00ae*/ 	.short	(.L_541 - .L_540)
.L_540:
        /*00b0*/ 	.word	0x00000008
.L_541:


//--------------------- .nv.info._Z26Get_Lagrange_points_on_gpuPdS_S_S_S_iiiddd --------------------------
	.section	.nv.info._Z26Get_Lagrange_points_on_gpuPdS_S_S_S_iiiddd,"",@"SHT_CUDA_INFO"
	.sectionflags	@""
	.align	4


	//----- nvinfo : EIATTR_CUDA_API_VERSION
	.align		4
        /*0000*/ 	.byte	0x04, 0x37
        /*0002*/ 	.short	(.L_543 - .L_542)
.L_542:
        /*0004*/ 	.word	0x00000082


	//----- nvinfo : EIATTR_KPARAM_INFO
	.align		4
.L_543:
        /*0008*/ 	.byte	0x04, 0x17
        /*000a*/ 	.short	(.L_545 - .L_544)
.L_544:
        /*000c*/ 	.word	0x00000000
        /*0010*/ 	.short	0x000a
        /*0012*/ 	.short	0x0048
        /*0014*/ 	.byte	0x00, 0xf0, 0x21, 0x00


	//----- nvinfo : EIATTR_KPARAM_INFO
	.align		4
.L_545:
        /*0018*/ 	.byte	0x04, 0x17
        /*001a*/ 	.short	(.L_547 - .L_546)
.L_546:
        /*001c*/ 	.word	0x00000000
        /*0020*/ 	.short	0x0009
        /*0022*/ 	.short	0x0040
        /*0024*/ 	.byte	0x00, 0xf0, 0x21, 0x00


	//----- nvinfo : EIATTR_KPARAM_INFO
	.align		4
.L_547:
        /*0028*/ 	.byte	0x04, 0x17
        /*002a*/ 	.short	(.L_549 - .L_548)
.L_548:
        /*002c*/ 	.word	0x00000000
        /*0030*/ 	.short	0x0008
        /*0032*/ 	.short	0x0038
        /*0034*/ 	.byte	0x00, 0xf0, 0x21, 0x00


	//----- nvinfo : EIATTR_KPARAM_INFO
	.align		4
.L_549:
        /*0038*/ 	.byte	0x04, 0x17
        /*003a*/ 	.short	(.L_551 - .L_550)
.L_550:
        /*003c*/ 	.word	0x00000000
        /*0040*/ 	.short	0x0007
        /*0042*/ 	.short	0x0030
        /*0044*/ 	.byte	0x00, 0xf0, 0x11, 0x00


	//----- nvinfo : EIATTR_KPARAM_INFO
	.align		4
.L_551:
        /*0048*/ 	.byte	0x04, 0x17
        /*004a*/ 	.short	(.L_553 - .L_552)
.L_552:
        /*004c*/ 	.word	0x00000000
        /*0050*/ 	.short	0x0006
        /*0052*/ 	.short	0x002c
        /*0054*/ 	.byte	0x00, 0xf0, 0x11, 0x00


	//----- nvinfo : EIATTR_KPARAM_INFO
	.align		4
.L_553:
        /*0058*/ 	.byte	0x04, 0x17
        /*005a*/ 	.short	(.L_555 - .L_554)
.L_554:
        /*005c*/ 	.word	0x00000000
        /*0060*/ 	.short	0x0005
        /*0062*/ 	.short	0x0028
        /*0064*/ 	.byte	0x00, 0xf0, 0x11, 0x00


	//----- nvinfo : EIATTR_KPARAM_INFO
	.align		4
.L_555:
        /*0068*/ 	.byte	0x04, 0x17
        /*006a*/ 	.short	(.L_557 - .L_556)
.L_556:
        /*006c*/ 	.word	0x00000000
        /*0070*/ 	.short	0x0004
        /*0072*/ 	.short	0x0020
        /*0074*/ 	.byte	0x00, 0xf5, 0x21, 0x00


	//----- nvinfo : EIATTR_KPARAM_INFO
	.align		4
.L_557:
        /*0078*/ 	.byte	0x04, 0x17
        /*007a*/ 	.short	(.L_559 - .L_558)
.L_558:
        /*007c*/ 	.word	0x00000000
        /*0080*/ 	.short	0x0003
        /*0082*/ 	.short	0x0018
        /*0084*/ 	.byte	0x00, 0xf5, 0x21, 0x00


	//----- nvinfo : EIATTR_KPARAM_INFO
	.align		4
.L_559:
        /*0088*/ 	.byte	0x04, 0x17
        /*008a*/ 	.short	(.L_561 - .L_560)
.L_560:
        /*008c*/ 	.word	0x00000000
        /*0090*/ 	.short	0x0002
        /*0092*/ 	.short	0x0010
        /*0094*/ 	.byte	0x00, 0xf5, 0x21, 0x00


	//----- nvinfo : EIATTR_KPARAM_INFO
	.align		4
.L_561:
        /*0098*/ 	.byte	0x04, 0x17
        /*009a*/ 	.short	(.L_563 - .L_562)
.L_562:
        /*009c*/ 	.word	0x00000000
        /*00a0*/ 	.short	0x0001
        /*00a2*/ 	.short	0x0008
        /*00a4*/ 	.byte	0x00, 0xf5, 0x21, 0x00


	//----- nvinfo : EIATTR_KPARAM_INFO
	.align		4
.L_563:
        /*00a8*/ 	.byte	0x04, 0x17
        /*00aa*/ 	.short	(.L_565 - .L_564)
.L_564:
        /*00ac*/ 	.word	0x00000000
        /*00b0*/ 	.short	0x0000
        /*00b2*/ 	.short	0x0000
        /*00b4*/ 	.byte	0x00, 0xf5, 0x21, 0x00


	//----- nvinfo : EIATTR_SPARSE_MMA_MASK
	.align		4
.L_565:
        /*00b8*/ 	.byte	0x03, 0x50
        /*00ba*/ 	.short	0x0000


	//----- nvinfo : EIATTR_MAXREG_COUNT
	.align		4
        /*00bc*/ 	.byte	0x03, 0x1b
        /*00be*/ 	.short	0x00ff


	//----- nvinfo : EIATTR_MERCURY_ISA_VERSION
	.align		4
        /*00c0*/ 	.byte	0x03, 0x5f
        /*00c2*/ 	.short	0x0101


	//----- nvinfo : EIATTR_VRC_CTA_INIT_COUNT
	.align		4
        /*00c4*/ 	.byte	0x02, 0x4a
	.zero		1
	.zero		1


	//----- nvinfo : EIATTR_EXIT_INSTR_OFFSETS
	.align		4
        /*00c8*/ 	.byte	0x04, 0x1c
        /*00ca*/ 	.short	(.L_567 - .L_566)


	//   ....[0]....
.L_566:
        /*00cc*/ 	.word	0x00000070


	//   ....[1]....
        /*00d0*/ 	.word	0x00000530


	//----- nvinfo : EIATTR_CRS_STACK_SIZE
	.align		4
.L_567:
        /*00d4*/ 	.byte	0x04, 0x1e
        /*00d6*/ 	.short	(.L_569 - .L_568)
.L_568:
        /*00d8*/ 	.word	0x00000000


	//----- nvinfo : EIATTR_CBANK_PARAM_SIZE
	.align		4
.L_569:
        /*00dc*/ 	.byte	0x03, 0x19
        /*00de*/ 	.short	0x0050


	//----- nvinfo : EIATTR_PARAM_CBANK
	.align		4
        /*00e0*/ 	.byte	0x04, 0x0a
        /*00e2*/ 	.short	(.L_571 - .L_570)
	.align		4
.L_570:
        /*00e4*/ 	.word	index@(.nv.constant0._Z26Get_Lagrange_points_on_gpuPdS_S_S_S_iiiddd)
        /*00e8*/ 	.short	0x0380
        /*00ea*/ 	.short	0x0050


	//----- nvinfo : EIATTR_SW_WAR
	.align		4
.L_571:
        /*00ec*/ 	.byte	0x04, 0x36
        /*00ee*/ 	.short	(.L_573 - .L_572)
.L_572:
        /*00f0*/ 	.word	0x00000008
.L_573:


//--------------------- .nv.info._Z23Get_Euler_points_on_gpuPdS_iiidd --------------------------
	.section	.nv.info._Z23Get_Euler_points_on_gpuPdS_iiidd,"",@"SHT_CUDA_INFO"
	.sectionflags	@""
	.align	4


	//----- nvinfo : EIATTR_CUDA_API_VERSION
	.align		4
        /*0000*/ 	.byte	0x04, 0x37
        /*0002*/ 	.short	(.L_575 - .L_574)
.L_574:
        /*0004*/ 	.word	0x00000082


	//----- nvinfo : EIATTR_KPARAM_INFO
	.align		4
.L_575:
        /*0008*/ 	.byte	0x04, 0x17
        /*000a*/ 	.short	(.L_577 - .L_576)
.L_576:
        /*000c*/ 	.word	0x00000000
        /*0010*/ 	.short	0x0006
        /*0012*/ 	.short	0x0028
        /*0014*/ 	.byte	0x00, 0xf0, 0x21, 0x00


	//----- nvinfo : EIATTR_KPARAM_INFO
	.align		4
.L_577:
        /*0018*/ 	.byte	0x04, 0x17
        /*001a*/ 	.short	(.L_579 - .L_578)
.L_578:
        /*001c*/ 	.word	0x00000000
        /*0020*/ 	.short	0x0005
        /*0022*/ 	.short	0x0020
        /*0024*/ 	.byte	0x00, 0xf0, 0x21, 0x00


	//----- nvinfo : EIATTR_KPARAM_INFO
	.align		4
.L_579:
        /*0028*/ 	.byte	0x04, 0x17
        /*002a*/ 	.short	(.L_581 - .L_580)
.L_580:
        /*002c*/ 	.word	0x00000000
        /*0030*/ 	.short	0x0004
        /*0032*/ 	.short	0x0018
        /*0034*/ 	.byte	0x00, 0xf0, 0x11, 0x00


	//----- nvinfo : EIATTR_KPARAM_INFO
	.align		4
.L_581:
        /*0038*/ 	.byte	0x04, 0x17
        /*003a*/ 	.short	(.L_583 - .L_582)
.L_582:
        /*003c*/ 	.word	0x00000000
        /*0040*/ 	.short	0x0003
        /*0042*/ 	.short	0x0014
        /*0044*/ 	.byte	0x00, 0xf0, 0x11, 0x00


	//----- nvinfo : EIATTR_KPARAM_INFO
	.align		4
.L_583:
        /*0048*/ 	.byte	0x04, 0x17
        /*004a*/ 	.short	(.L_585 - .L_584)
.L_584:
        /*004c*/ 	.word	0x00000000
        /*0050*/ 	.short	0x0002
        /*0052*/ 	.short	0x0010
        /*0054*/ 	.byte	0x00, 0xf0, 0x11, 0x00


	//----- nvinfo : EIATTR_KPARAM_INFO
	.align		4
.L_585:
        /*0058*/ 	.byte	0x04, 0x17
        /*005a*/ 	.short	(.L_587 - .L_586)
.L_586:
        /*005c*/ 	.word	0x00000000
        /*0060*/ 	.short	0x0001
        /*0062*/ 	.short	0x0008
        /*0064*/ 	.byte	0x00, 0xf5, 0x21, 0x00


	//----- nvinfo : EIATTR_KPARAM_INFO
	.align		4
.L_587:
        /*0068*/ 	.byte	0x04, 0x17
        /*006a*/ 	.short	(.L_589 - .L_588)
.L_588:
        /*006c*/ 	.word	0x00000000
        /*0070*/ 	.short	0x0000
        /*0072*/ 	.short	0x0000
        /*0074*/ 	.byte	0x00, 0xf5, 0x21, 0x00


	//----- nvinfo : EIATTR_SPARSE_MMA_MASK
	.align		4
.L_589:
        /*0078*/ 	.byte	0x03, 0x50
        /*007a*/ 	.short	0x0000


	//----- nvinfo : EIATTR_MAXREG_COUNT
	.align		4
        /*007c*/ 	.byte	0x03, 0x1b
        /*007e*/ 	.short	0x00ff


	//----- nvinfo : EIATTR_MERCURY_ISA_VERSION
	.align		4
        /*0080*/ 	.byte	0x03, 0x5f
        /*0082*/ 	.short	0x0101


	//----- nvinfo : EIATTR_VRC_CTA_INIT_COUNT
	.align		4
        /*0084*/ 	.byte	0x02, 0x4a
	.zero		1
	.zero		1


	//----- nvinfo : EIATTR_EXIT_INSTR_OFFSETS
	.align		4
        /*0088*/ 	.byte	0x04, 0x1c
        /*008a*/ 	.short	(.L_591 - .L_590)


	//   ....[0]....
.L_590:
        /*008c*/ 	.word	0x00000070


	//   ....[1]....
        /*0090*/ 	.word	0x000003b0


	//----- nvinfo : EIATTR_CRS_STACK_SIZE
	.align		4
.L_591:
        /*0094*/ 	.byte	0x04, 0x1e
        /*0096*/ 	.short	(.L_593 - .L_592)
.L_592:
        /*0098*/ 	.word	0x00000000


	//----- nvinfo : EIATTR_CBANK_PARAM_SIZE
	.align		4
.L_593:
        /*009c*/ 	.byte	0x03, 0x19
        /*009e*/ 	.short	0x0030


	//----- nvinfo : EIATTR_PARAM_CBANK
	.align		4
        /*00a0*/ 	.byte	0x04, 0x0a
        /*00a2*/ 	.short	(.L_595 - .L_594)
	.align		4
.L_594:
        /*00a4*/ 	.word	index@(.nv.constant0._Z23Get_Euler_points_on_gpuPdS_iiidd)
        /*00a8*/ 	.short	0x0380
        /*00aa*/ 	.short	0x0030


	//----- nvinfo : EIATTR_SW_WAR
	.align		4
.L_595:
        /*00ac*/ 	.byte	0x04, 0x36
        /*00ae*/ 	.short	(.L_597 - .L_596)
.L_596:
        /*00b0*/ 	.word	0x00000008
.L_597:


//--------------------- .nv.info._Z25get_exact_solution_on_gpuPdS_S_ddi --------------------------
	.section	.nv.info._Z25get_exact_solution_on_gpuPdS_S_ddi,"",@"SHT_CUDA_INFO"
	.sectionflags	@""
	.align	4


	//----- nvinfo : EIATTR_CUDA_API_VERSION
	.align		4
        /*0000*/ 	.byte	0x04, 0x37
        /*0002*/ 	.short	(.L_599 - .L_598)
.L_598:
        /*0004*/ 	.word	0x00000082


	//----- nvinfo : EIATTR_KPARAM_INFO
	.align		4
.L_599:
        /*0008*/ 	.byte	0x04, 0x17
        /*000a*/ 	.short	(.L_601 - .L_600)
.L_600:
        /*000c*/ 	.word	0x00000000
        /*0010*/ 	.short	0x0005
        /*0012*/ 	.short	0x0028
        /*0014*/ 	.byte	0x00, 0xf0, 0x11, 0x00


	//----- nvinfo : EIATTR_KPARAM_INFO
	.align		4
.L_601:
        /*0018*/ 	.byte	0x04, 0x17
        /*001a*/ 	.short	(.L_603 - .L_602)
.L_602:
        /*001c*/ 	.word	0x00000000
        /*0020*/ 	.short	0x0004
        /*0022*/ 	.short	0x0020
        /*0024*/ 	.byte	0x00, 0xf0, 0x21, 0x00


	//----- nvinfo : EIATTR_KPARAM_INFO
	.align		4
.L_603:
        /*0028*/ 	.byte	0x04, 0x17
        /*002a*/ 	.short	(.L_605 - .L_604)
.L_604:
        /*002c*/ 	.word	0x00000000
        /*0030*/ 	.short	0x0003
        /*0032*/ 	.short	0x0018
        /*0034*/ 	.byte	0x00, 0xf0, 0x21, 0x00


	//----- nvinfo : EIATTR_KPARAM_INFO
	.align		4
.L_605:
        /*0038*/ 	.byte	0x04, 0x17
        /*003a*/ 	.short	(.L_607 - .L_606)
.L_606:
        /*003c*/ 	.word	0x00000000
        /*0040*/ 	.short	0x0002
        /*0042*/ 	.short	0x0010
        /*0044*/ 	.byte	0x00, 0xf5, 0x21, 0x00


	//----- nvinfo : EIATTR_KPARAM_INFO
	.align		4
.L_607:
        /*0048*/ 	.byte	0x04, 0x17
        /*004a*/ 	.short	(.L_609 - .L_608)
.L_608:
        /*004c*/ 	.word	0x00000000
        /*0050*/ 	.short	0x0001
        /*0052*/ 	.short	0x0008
        /*0054*/ 	.byte	0x00, 0xf5, 0x21, 0x00


	//----- nvinfo : EIATTR_KPARAM_INFO
	.align		4
.L_609:
        /*0058*/ 	.byte	0x04, 0x17
        /*005a*/ 	.short	(.L_611 - .L_610)
.L_610:
        /*005c*/ 	.word	0x00000000
        /*0060*/ 	.short	0x0000
        /*0062*/ 	.short	0x0000
        /*0064*/ 	.byte	0x00, 0xf5, 0x21, 0x00


	//----- nvinfo : EIATTR_SPARSE_MMA_MASK
	.align		4
.L_611:
        /*0068*/ 	.byte	0x03, 0x50
        /*006a*/ 	.short	0x0000


	//----- nvinfo : EIATTR_MAXREG_COUNT
	.align		4
        /*006c*/ 	.byte	0x03, 0x1b
        /*006e*/ 	.short	0x00ff


	//----- nvinfo : EIATTR_MERCURY_ISA_VERSION
	.align		4
        /*0070*/ 	.byte	0x03, 0x5f
        /*0072*/ 	.short	0x0101


	//----- nvinfo : EIATTR_VRC_CTA_INIT_COUNT
	.align		4
        /*0074*/ 	.byte	0x02, 0x4a
	.zero		1
	.zero		1


	//----- nvinfo : EIATTR_EXIT_INSTR_OFFSETS
	.align		4
        /*0078*/ 	.byte	0x04, 0x1c
        /*007a*/ 	.short	(.L_613 - .L_612)


	//   ....[0]....
.L_612:
        /*007c*/ 	.word	0x00000080


	//   ....[1]....
        /*0080*/ 	.word	0x00001570


	//----- nvinfo : EIATTR_CRS_STACK_SIZE
	.align		4
.L_613:
        /*0084*/ 	.byte	0x04, 0x1e
        /*0086*/ 	.short	(.L_615 - .L_614)
.L_614:
        /*0088*/ 	.word	0x00000000


	//----- nvinfo : EIATTR_CBANK_PARAM_SIZE
	.align		4
.L_615:
        /*008c*/ 	.byte	0x03, 0x19
        /*008e*/ 	.short	0x002c


	//----- nvinfo : EIATTR_PARAM_CBANK
	.align		4
        /*0090*/ 	.byte	0x04, 0x0a
        /*0092*/ 	.short	(.L_617 - .L_616)
	.align		4
.L_616:
        /*0094*/ 	.word	index@(.nv.constant0._Z25get_exact_solution_on_gpuPdS_S_ddi)
        /*0098*/ 	.short	0x0380
        /*009a*/ 	.short	0x002c


	//----- nvinfo : EIATTR_SW_WAR
	.align		4
.L_617:
        /*009c*/ 	.byte	0x04, 0x36
        /*009e*/ 	.short	(.L_619 - .L_618)
.L_618:
        /*00a0*/ 	.word	0x00000008
.L_619:


//--------------------- .nv.callgraph             --------------------------
	.section	.nv.callgraph,"",@"SHT_CUDA_CALLGRAPH"
	.align	4
	.sectionentsize	8
	.align		4
        /*0000*/ 	.word	0x00000000
	.align		4
        /*0004*/ 	.word	0xffffffff
	.align		4
        /*0008*/ 	.word	0x00000000
	.align		4
        /*000c*/ 	.word	0xfffffffe
	.align		4
        /*0010*/ 	.word	0x00000000
	.align		4
        /*0014*/ 	.word	0xfffffffd
	.align		4
        /*0018*/ 	.word	0x00000000
	.align		4
        /*001c*/ 	.word	0xfffffffc


//--------------------- .nv.constant4             --------------------------
	.section	.nv.constant4,"a",@progbits
	.align	8
	.align		8
.nv.constant4:
        /*0000*/ 	.dword	__cudart_i2opi_d
	.align		8
        /*0008*/ 	.dword	__cudart_sin_cos_coeffs


//--------------------- .text._Z15y_Thomas_on_gpuPdS_S_S_S_S_S_iii --------------------------
	.section	.text._Z15y_Thomas_on_gpuPdS_S_S_S_S_S_iii,"ax",@progbits
	.align	128
        .global         _Z15y_Thomas_on_gpuPdS_S_S_S_S_S_iii
        .type           _Z15y_Thomas_on_gpuPdS_S_S_S_S_S_iii,@function
        .size           _Z15y_Thomas_on_gpuPdS_S_S_S_S_S_iii,(.L_x_328 - _Z15y_Thomas_on_gpuPdS_S_S_S_S_S_iii)
        .other          _Z15y_Thomas_on_gpuPdS_S_S_S_S_S_iii,@"STO_CUDA_ENTRY STV_DEFAULT"
_Z15y_Thomas_on_gpuPdS_S_S_S_S_S_iii:
.text._Z15y_Thomas_on_gpuPdS_S_S_S_S_S_iii:
[----:B------:R-:W-:Y:S01]  /*0000*/  LDC R1, c[0x0][0x37c] ;  /* 0x0000df00ff017b82 */ /* 0x000fe20000000800 */
[----:B------:R-:W0:Y:S01]  /*0010*/  S2R R7, SR_CTAID.X ;  /* 0x0000000000077919 */ /* 0x000e220000002500 */
[----:B------:R-:W0:Y:S01]  /*0020*/  LDCU UR4, c[0x0][0x360] ;  /* 0x00006c00ff0477ac */ /* 0x000e220008000800 */
[----:B------:R-:W0:Y:S01]  /*0030*/  S2R R0, SR_TID.X ;  /* 0x0000000000007919 */ /* 0x000e220000002100 */
[----:B------:R-:W1:Y:S01]  /*0040*/  LDCU UR5, c[0x0][0x3bc] ;  /* 0x00007780ff0577ac */ /* 0x000e620008000800 */
[----:B0-----:R-:W-:-:S05]  /*0050*/  IMAD R7, R7, UR4, R0 ;  /* 0x0000000407077c24 */ /* 0x001fca000f8e0200 */
[----:B-1----:R-:W-:-:S13]  /*0060*/  ISETP.GE.AND P0, PT, R7, UR5, PT ;  /* 0x0000000507007c0c */ /* 0x002fda000bf06270 */
[----:B------:R-:W-:Y:S05]  /*0070*/  @P0 EXIT ;  /* 0x000000000000094d */ /* 0x000fea0003800000 */
[----:B------:R-:W0:Y:S01]  /*0080*/  LDC R6, c[0x0][0x3c0] ;  /* 0x0000f000ff067b82 */ /* 0x000e220000000800 */
[----:B------:R-:W1:Y:S01]  /*0090*/  LDCU UR5, c[0x0][0x370] ;  /* 0x00006e00ff0577ac */ /* 0x000e620008000800 */
[----:B------:R-:W2:Y:S06]  /*00a0*/  LDCU.64 UR6, c[0x0][0x358] ;  /* 0x00006b00ff0677ac */ /* 0x000eac0008000a00 */
[----:B------:R-:W3:Y:S01]  /*00b0*/  LDC.64 R40, c[0x0][0x390] ;  /* 0x0000e400ff287b82 */ /* 0x000ee20000000a00 */
[----:B------:R-:W4:Y:S01]  /*00c0*/  LDCU UR8, c[0x0][0x3c0] ;  /* 0x00007800ff0877ac */ /* 0x000f220008000800 */
[----:B------:R-:W0:Y:S06]  /*00d0*/  LDCU UR9, c[0x0][0x3bc] ;  /* 0x00007780ff0977ac */ /* 0x000e2c0008000800 */
[----:B------:R-:W2:Y:S01]  /*00e0*/  LDC.64 R38, c[0x0][0x388] ;  /* 0x0000e200ff267b82 */ /* 0x000ea20000000a00 */
[----:B-1----:R-:W-:-:S07]  /*00f0*/  UIMAD UR4, UR4, UR5, URZ ;  /* 0x00000005040472a4 */ /* 0x002fce000f8e02ff */
[----:B------:R-:W1:Y:S01]  /*0100*/  LDC.64 R14, c[0x0][0x3a8] ;  /* 0x0000ea00ff0e7b82 */ /* 0x000e620000000a00 */
[C---:B0-----:R-:W-:Y:S01]  /*0110*/  ISETP.GT.AND P0, PT, R6.reuse, 0x1, PT ;  /* 0x000000010600780c */ /* 0x041fe20003f04270 */
[----:B------:R-:W-:-:S06]  /*0120*/  VIADD R8, R6, 0xffffffff ;  /* 0xffffffff06087836 */ /* 0x000fcc0000000000 */
[----:B------:R-:W0:Y:S08]  /*0130*/  LDC.64 R12, c[0x0][0x398] ;  /* 0x0000e600ff0c7b82 */ /* 0x000e300000000a00 */
[----:B------:R-:W0:Y:S08]  /*0140*/  LDC.64 R10, c[0x0][0x3b0] ;  /* 0x0000ec00ff0a7b82 */ /* 0x000e300000000a00 */
[----:B------:R-:W0:Y:S01]  /*0150*/  LDC.64 R4, c[0x0][0x3a0] ;  /* 0x0000e800ff047b82 */ /* 0x000e220000000a00 */
[----:B--234-:R-:W-:Y:S05]  /*0160*/  @P0 BRA `(.L_x_0) ;  /* 0x0000000000fc0947 */ /* 0x01cfea0003800000 */
.L_x_5:
[----:B--2---:R-:W-:-:S04]  /*0170*/  IMAD R17, R7, UR8, RZ ;  /* 0x0000000807117c24 */ /* 0x004fc8000f8e02ff */
[----:B------:R-:W-:-:S05]  /*0180*/  IMAD.WIDE R2, R17, 0x8, R38 ;  /* 0x0000000811027825 */ /* 0x000fca00078e0226 */
[----:B------:R-:W2:Y:S01]  /*0190*/  LDG.E.64 R24, desc[UR6][R2.64] ;  /* 0x0000000602187981 */ /* 0x000ea2000c1e1b00 */
[----:B------:R-:W-:-:S06]  /*01a0*/  IMAD.WIDE R26, R17, 0x8, R40 ;  /* 0x00000008111a7825 */ /* 0x000fcc00078e0228 */
[----:B------:R-:W3:Y:S01]  /*01b0*/  LDG.E.64 R26, desc[UR6][R26.64] ;  /* 0x000000061a1a7981 */ /* 0x000ee2000c1e1b00 */
[----:B------:R-:W-:Y:S01]  /*01c0*/  IMAD.MOV.U32 R18, RZ, RZ, 0x1 ;  /* 0x00000001ff127424 */ /* 0x000fe200078e00ff */
[----:B------:R-:W-:Y:S01]  /*01d0*/  BSSY.RECONVERGENT B0, `(.L_x_1) ;  /* 0x0000012000007945 */ /* 0x000fe20003800200 */
[----:B--2---:R-:W2:Y:S01]  /*01e0*/  MUFU.RCP64H R19, R25 ;  /* 0x0000001900137308 */ /* 0x004ea20000001800 */
[----:B---3--:R-:W-:-:S03]  /*01f0*/  FSETP.GEU.AND P1, PT, |R27|, 6.5827683646048100446e-37, PT ;  /* 0x036000001b00780b */ /* 0x008fc60003f2e200 */
[----:B--2---:R-:W-:-:S08]  /*0200*/  DFMA R20, -R24, R18, 1 ;  /* 0x3ff000001814742b */ /* 0x004fd00000000112 */
[----:B------:R-:W-:-:S08]  /*0210*/  DFMA R20, R20, R20, R20 ;  /* 0x000000141414722b */ /* 0x000fd00000000014 */
[----:B------:R-:W-:-:S08]  /*0220*/  DFMA R20, R18, R20, R18 ;  /* 0x000000141214722b */ /* 0x000fd00000000012 */
[----:B------:R-:W-:-:S08]  /*0230*/  DFMA R18, -R24, R20, 1 ;  /* 0x3ff000001812742b */ /* 0x000fd00000000114 */
[----:B------:R-:W-:-:S08]  /*0240*/  DFMA R18, R20, R18, R20 ;  /* 0x000000121412722b */ /* 0x000fd00000000014 */
[----:B------:R-:W-:-:S08]  /*0250*/  DMUL R20, R26, R18 ;  /* 0x000000121a147228 */ /* 0x000fd00000000000 */
[----:B------:R-:W-:-:S08]  /*0260*/  DFMA R22, -R24, R20, R26 ;  /* 0x000000141816722b */ /* 0x000fd0000000011a */
[----:B------:R-:W-:-:S10]  /*0270*/  DFMA R18, R18, R22, R20 ;  /* 0x000000161212722b */ /* 0x000fd40000000014 */
[----:B------:R-:W-:-:S05]  /*0280*/  FFMA R0, RZ, R25, R19 ;  /* 0x00000019ff007223 */ /* 0x000fca0000000013 */
[----:B------:R-:W-:-:S13]  /*0290*/  FSETP.GT.AND P0, PT, |R0|, 1.469367938527859385e-39, PT ;  /* 0x001000000000780b */ /* 0x000fda0003f04200 */
[----:B------:R-:W-:Y:S05]  /*02a0*/  @P0 BRA P1, `(.L_x_2) ;  /* 0x0000000000100947 */ /* 0x000fea0000800000 */
[----:B------:R-:W-:-:S07]  /*02b0*/  MOV R18, 0x2d0 ;  /* 0x000002d000127802 */ /* 0x000fce0000000f00 */
[----:B01----:R-:W-:Y:S05]  /*02c0*/  CALL.REL.NOINC `($__internal_1_$__cuda_sm20_div_rn_f64_full) ;  /* 0x0000002000d47944 */ /* 0x003fea0003c00000 */
[----:B------:R-:W-:Y:S02]  /*02d0*/  IMAD.MOV.U32 R18, RZ, RZ, R20 ;  /* 0x000000ffff127224 */ /* 0x000fe400078e0014 */
[----:B------:R-:W-:-:S07]  /*02e0*/  IMAD.MOV.U32 R19, RZ, RZ, R21 ;  /* 0x000000ffff137224 */ /* 0x000fce00078e0015 */
.L_x_2:
[----:B------:R-:W-:Y:S05]  /*02f0*/  BSYNC.RECONVERGENT B0 ;  /* 0x0000000000007941 */ /* 0x000fea0003800200 */
.L_x_1:
[----:B-1----:R-:W-:-:S05]  /*0300*/  IMAD.WIDE R20, R17, 0x8, R14 ;  /* 0x0000000811147825 */ /* 0x002fca00078e020e */
[----:B------:R1:W-:Y:S04]  /*0310*/  STG.E.64 desc[UR6][R20.64], R18 ;  /* 0x0000001214007986 */ /* 0x0003e8000c101b06 */
[----:B------:R-:W2:Y:S01]  /*0320*/  LDG.E.64 R24, desc[UR6][R2.64] ;  /* 0x0000000602187981 */ /* 0x000ea2000c1e1b00 */
[----:B0-----:R-:W-:-:S06]  /*0330*/  IMAD.WIDE R22, R17, 0x8, R12 ;  /* 0x0000000811167825 */ /* 0x001fcc00078e020c */
[----:B------:R-:W3:Y:S01]  /*0340*/  LDG.E.64 R22, desc[UR6][R22.64] ;  /* 0x0000000616167981 */ /* 0x000ee2000c1e1b00 */
[----:B------:R-:W-:Y:S01]  /*0350*/  IMAD.MOV.U32 R26, RZ, RZ, 0x1 ;  /* 0x00000001ff1a7424 */ /* 0x000fe200078e00ff */
[----:B------:R-:W-:Y:S01]  /*0360*/  BSSY.RECONVERGENT B0, `(.L_x_3) ;  /* 0x0000014000007945 */ /* 0x000fe20003800200 */
[----:B--2---:R-:W0:Y:S01]  /*0370*/  MUFU.RCP64H R27, R25 ;  /* 0x00000019001b7308 */ /* 0x004e220000001800 */
[----:B---3--:R-:W-:-:S03]  /*0380*/  FSETP.GEU.AND P1, PT, |R23|, 6.5827683646048100446e-37, PT ;  /* 0x036000001700780b */ /* 0x008fc60003f2e200 */
[----:B0-----:R-:W-:-:S08]  /*0390*/  DFMA R28, -R24, R26, 1 ;  /* 0x3ff00000181c742b */ /* 0x001fd0000000011a */
[----:B------:R-:W-:-:S08]  /*03a0*/  DFMA R28, R28, R28, R28 ;  /* 0x0000001c1c1c722b */ /* 0x000fd0000000001c */
[----:B------:R-:W-:-:S08]  /*03b0*/  DFMA R28, R26, R28, R26 ;  /* 0x0000001c1a1c722b */ /* 0x000fd0000000001a */
[----:B------:R-:W-:-:S08]  /*03c0*/  DFMA R26, -R24, R28, 1 ;  /* 0x3ff00000181a742b */ /* 0x000fd0000000011c */
[----:B------:R-:W-:-:S08]  /*03d0*/  DFMA R26, R28, R26, R28 ;  /* 0x0000001a1c1a722b */ /* 0x000fd0000000001c */
[----:B-1----:R-:W-:-:S08]  /*03e0*/  DMUL R18, R22, R26 ;  /* 0x0000001a16127228 */ /* 0x002fd00000000000 */
[----:B------:R-:W-:-:S08]  /*03f0*/  DFMA R2, -R24, R18, R22 ;  /* 0x000000121802722b */ /* 0x000fd00000000116 */
[----:B------:R-:W-:-:S10]  /*0400*/  DFMA R2, R26, R2, R18 ;  /* 0x000000021a02722b */ /* 0x000fd40000000012 */
[----:B------:R-:W-:-:S05]  /*0410*/  FFMA R0, RZ, R25, R3 ;  /* 0x00000019ff007223 */ /* 0x000fca0000000003 */
[----:B------:R-:W-:-:S13]  /*0420*/  FSETP.GT.AND P0, PT, |R0|, 1.469367938527859385e-39, PT ;  /* 0x001000000000780b */ /* 0x000fda0003f04200 */
[----:B------:R-:W-:Y:S05]  /*0430*/  @P0 BRA P1, `(.L_x_4) ;  /* 0x0000000000180947 */ /* 0x000fea0000800000 */
[----:B------:R-:W-:Y:S01]  /*0440*/  IMAD.MOV.U32 R26, RZ, RZ, R22 ;  /* 0x000000ffff1a7224 */ /* 0x000fe200078e0016 */
[----:B------:R-:W-:Y:S01]  /*0450*/  MOV R18, 0x480 ;  /* 0x0000048000127802 */ /* 0x000fe20000000f00 */
[----:B------:R-:W-:-:S07]  /*0460*/  IMAD.MOV.U32 R27, RZ, RZ, R23 ;  /* 0x000000ffff1b7224 */ /* 0x000fce00078e0017 */
[----:B------:R-:W-:Y:S05]  /*0470*/  CALL.REL.NOINC `($__internal_1_$__cuda_sm20_div_rn_f64_full) ;  /* 0x0000002000687944 */ /* 0x000fea0003c00000 */
[----:B------:R-:W-:Y:S02]  /*0480*/  IMAD.MOV.U32 R2, RZ, RZ, R20 ;  /* 0x000000ffff027224 */ /* 0x000fe400078e0014 */
[----:B------:R-:W-:-:S07]  /*0490*/  IMAD.MOV.U32 R3, RZ, RZ, R21 ;  /* 0x000000ffff037224 */ /* 0x000fce00078e0015 */
.L_x_4:
[----:B------:R-:W-:Y:S05]  /*04a0*/  BSYNC.RECONVERGENT B0 ;  /* 0x0000000000007941 */ /* 0x000fea0003800200 */
.L_x_3:
[----:B------:R-:W-:-:S05]  /*04b0*/  IMAD.WIDE R18, R17, 0x8, R10 ;  /* 0x0000000811127825 */ /* 0x000fca00078e020a */
[----:B------:R2:W-:Y:S01]  /*04c0*/  STG.E.64 desc[UR6][R18.64], R2 ;  /* 0x0000000212007986 */ /* 0x0005e2000c101b06 */
[----:B------:R-:W-:-:S06]  /*04d0*/  IMAD.WIDE R20, R8, 0x8, R18 ;  /* 0x0000000808147825 */ /* 0x000fcc00078e0212 */
[----:B------:R-:W3:Y:S01]  /*04e0*/  LDG.E.64 R20, desc[UR6][R20.64] ;  /* 0x0000000614147981 */ /* 0x000ee2000c1e1b00 */
[----:B------:R-:W-:Y:S02]  /*04f0*/  IMAD.IADD R17, R8, 0x1, R17 ;  /* 0x0000000108117824 */ /* 0x000fe400078e0211 */
[----:B------:R-:W-:Y:S02]  /*0500*/  VIADD R7, R7, UR4 ;  /* 0x0000000407077c36 */ /* 0x000fe40008000000 */
[----:B------:R-:W-:-:S03]  /*0510*/  IMAD.WIDE R16, R17, 0x8, R4 ;  /* 0x0000000811107825 */ /* 0x000fc600078e0204 */
[----:B------:R-:W-:Y:S02]  /*0520*/  ISETP.GE.AND P0, PT, R7, UR9, PT ;  /* 0x0000000907007c0c */ /* 0x000fe4000bf06270 */
[----:B---3--:R2:W-:Y:S11]  /*0530*/  STG.E.64 desc[UR6][R16.64], R20 ;  /* 0x0000001410007986 */ /* 0x0085f6000c101b06 */
[----:B------:R-:W-:Y:S05]  /*0540*/  @!P0 BRA `(.L_x_5) ;  /* 0xfffffffc00088947 */ /* 0x000fea000383ffff */
[----:B------:R-:W-:Y:S05]  /*0550*/  EXIT ;  /* 0x000000000000794d */ /* 0x000fea0003800000 */
.L_x_0:
[----:B0-----:R-:W-:Y:S01]  /*0560*/  VIADD R5, R6, 0x3 ;  /* 0x0000000306057836 */ /* 0x001fe20000000000 */
[----:B------:R-:W-:Y:S01]  /*0570*/  LOP3.LUT R4, R8, 0x7, RZ, 0xc0, !PT ;  /* 0x0000000708047812 */ /* 0x000fe200078ec0ff */
[----:B------:R-:W-:-:S03]  /*0580*/  VIADD R6, R6, 0xfffffffe ;  /* 0xfffffffe06067836 */ /* 0x000fc60000000000 */
[C---:B------:R-:W-:Y:S01]  /*0590*/  LOP3.LUT R2, R5.reuse, 0x3, RZ, 0xc0, !PT ;  /* 0x0000000305027812 */ /* 0x040fe200078ec0ff */
[----:B------:R-:W-:Y:S01]  /*05a0*/  VIADD R4, R4, 0xffffffff ;  /* 0xffffffff04047836 */ /* 0x000fe20000000000 */
[----:B------:R-:W-:-:S03]  /*05b0*/  LOP3.LUT R5, R5, 0x1, RZ, 0xc0, !PT ;  /* 0x0000000105057812 */ /* 0x000fc600078ec0ff */
[----:B------:R-:W-:-:S07]  /*05c0*/  VIADD R2, R2, 0xffffffff ;  /* 0xffffffff02027836 */ /* 0x000fce0000000000 */
.L_x_35:
[----:B0-----:R-:W0:Y:S01]  /*05d0*/  LDC.64 R10, c[0x0][0x388] ;  /* 0x0000e200ff0a7b82 */ /* 0x001e220000000a00 */
[----:B--2---:R-:W2:Y:S07]  /*05e0*/  LDCU UR5, c[0x0][0x3c0] ;  /* 0x00007800ff0577ac */ /* 0x004eae0008000800 */
[----:B---34-:R-:W3:Y:S01]  /*05f0*/  LDC.64 R12, c[0x0][0x390] ;  /* 0x0000e400ff0c7b82 */ /* 0x018ee20000000a00 */
[----:B--2---:R-:W-:Y:S01]  /*0600*/  IMAD R3, R7, UR5, RZ ;  /* 0x0000000507037c24 */ /* 0x004fe2000f8e02ff */
[----:B------:R-:W2:Y:S03]  /*0610*/  LDCU UR5, c[0x0][0x3bc] ;  /* 0x00007780ff0577ac */ /* 0x000ea60008000800 */
[----:B0-----:R-:W-:-:S05]  /*0620*/  IMAD.WIDE R10, R3, 0x8, R10 ;  /* 0x00000008030a7825 */ /* 0x001fca00078e020a */
[----:B------:R-:W4:Y:S01]  /*0630*/  LDG.E.64 R24, desc[UR6][R10.64] ;  /* 0x000000060a187981 */ /* 0x000f22000c1e1b00 */
[----:B---3--:R-:W-:-:S05]  /*0640*/  IMAD.WIDE R12, R3, 0x8, R12 ;  /* 0x00000008030c7825 */ /* 0x008fca00078e020c */
[----:B-1----:R-:W3:Y:S01]  /*0650*/  LDG.E.64 R26, desc[UR6][R12.64] ;  /* 0x000000060c1a7981 */ /* 0x002ee2000c1e1b00 */
[----:B-1----:R-:W-:Y:S01]  /*0660*/  IMAD.MOV.U32 R14, RZ, RZ, 0x1 ;  /* 0x00000001ff0e7424 */ /* 0x002fe200078e00ff */
[----:B------:R-:W-:Y:S01]  /*0670*/  BSSY.RECONVERGENT B0, `(.L_x_6) ;  /* 0x0000016000007945 */ /* 0x000fe20003800200 */
[----:B------:R-:W-:Y:S01]  /*0680*/  VIADD R7, R7, UR4 ;  /* 0x0000000407077c36 */ /* 0x000fe20008000000 */
[----:B------:R-:W-:-:S04]  /*0690*/  ISETP.GE.U32.AND P2, PT, R6, 0x3, PT ;  /* 0x000000030600780c */ /* 0x000fc80003f46070 */
[----:B--2---:R-:W-:Y:S01]  /*06a0*/  ISETP.GE.AND P1, PT, R7, UR5, PT ;  /* 0x0000000507007c0c */ /* 0x004fe2000bf26270 */
[----:B----4-:R-:W0:Y:S01]  /*06b0*/  MUFU.RCP64H R15, R25 ;  /* 0x00000019000f7308 */ /* 0x010e220000001800 */
[----:B---3--:R-:W-:Y:S01]  /*06c0*/  FSETP.GEU.AND P3, PT, |R27|, 6.5827683646048100446e-37, PT ;  /* 0x036000001b00780b */ /* 0x008fe20003f6e200 */
[----:B0-----:R-:W-:-:S08]  /*06d0*/  DFMA R16, -R24, R14, 1 ;  /* 0x3ff000001810742b */ /* 0x001fd0000000010e */
        /* <DEDUP_REMOVED lines=8> */
[----:B------:R-:W-:Y:S02]  /*0760*/  FSETP.GT.AND P0, PT, |R0|, 1.469367938527859385e-39, PT ;  /* 0x001000000000780b */ /* 0x000fe40003f04200 */
[----:B------:R-:W-:-:S11]  /*0770*/  SHF.R.S32.HI R0, RZ, 0x1f, R3 ;  /* 0x0000001fff007819 */ /* 0x000fd60000011403 */
[----:B------:R-:W-:Y:S05]  /*0780*/  @P0 BRA P3, `(.L_x_7) ;  /* 0x0000000000100947 */ /* 0x000fea0001800000 */
[----:B------:R-:W-:-:S07]  /*0790*/  MOV R18, 0x7b0 ;  /* 0x000007b000127802 */ /* 0x000fce0000000f00 */
[----:B------:R-:W-:Y:S05]  /*07a0*/  CALL.REL.NOINC `($__internal_1_$__cuda_sm20_div_rn_f64_full) ;  /* 0x0000001c009c7944 */ /* 0x000fea0003c00000 */
[----:B------:R-:W-:Y:S02]  /*07b0*/  IMAD.MOV.U32 R18, RZ, RZ, R20 ;  /* 0x000000ffff127224 */ /* 0x000fe400078e0014 */
[----:B------:R-:W-:-:S07]  /*07c0*/  IMAD.MOV.U32 R19, RZ, RZ, R21 ;  /* 0x000000ffff137224 */ /* 0x000fce00078e0015 */
.L_x_7:
[----:B------:R-:W-:Y:S05]  /*07d0*/  BSYNC.RECONVERGENT B0 ;  /* 0x0000000000007941 */ /* 0x000fea0003800200 */
.L_x_6:
[----:B------:R-:W0:Y:S08]  /*07e0*/  LDC.64 R14, c[0x0][0x3a8] ;  /* 0x0000ea00ff0e7b82 */ /* 0x000e300000000a00 */
[----:B------:R-:W1:Y:S01]  /*07f0*/  LDC.64 R16, c[0x0][0x398] ;  /* 0x0000e600ff107b82 */ /* 0x000e620000000a00 */
[----:B0-----:R-:W-:-:S05]  /*0800*/  IMAD.WIDE R14, R3, 0x8, R14 ;  /* 0x00000008030e7825 */ /* 0x001fca00078e020e */
[----:B------:R0:W-:Y:S04]  /*0810*/  STG.E.64 desc[UR6][R14.64], R18 ;  /* 0x000000120e007986 */ /* 0x0001e8000c101b06 */
[----:B------:R-:W2:Y:S01]  /*0820*/  LDG.E.64 R24, desc[UR6][R10.64] ;  /* 0x000000060a187981 */ /* 0x000ea2000c1e1b00 */
[----:B-1----:R-:W-:-:S05]  /*0830*/  IMAD.WIDE R16, R3, 0x8, R16 ;  /* 0x0000000803107825 */ /* 0x002fca00078e0210 */
[----:B------:R-:W3:Y:S01]  /*0840*/  LDG.E.64 R26, desc[UR6][R16.64] ;  /* 0x00000006101a7981 */ /* 0x000ee2000c1e1b00 */
[----:B------:R-:W-:Y:S01]  /*0850*/  IMAD.MOV.U32 R20, RZ, RZ, 0x1 ;  /* 0x00000001ff147424 */ /* 0x000fe200078e00ff */
[----:B------:R-:W-:Y:S01]  /*0860*/  BSSY.RECONVERGENT B0, `(.L_x_8) ;  /* 0x0000010000007945 */ /* 0x000fe20003800200 */
[----:B--2---:R-:W1:Y:S01]  /*0870*/  MUFU.RCP64H R21, R25 ;  /* 0x0000001900157308 */ /* 0x004e620000001800 */
[----:B---3--:R-:W-:-:S03]  /*0880*/  FSETP.GEU.AND P3, PT, |R27|, 6.5827683646048100446e-37, PT ;  /* 0x036000001b00780b */ /* 0x008fc60003f6e200 */
[----:B-1----:R-:W-:-:S08]  /*0890*/  DFMA R22, -R24, R20, 1 ;  /* 0x3ff000001816742b */ /* 0x002fd00000000114 */
[----:B------:R-:W-:-:S08]  /*08a0*/  DFMA R22, R22, R22, R22 ;  /* 0x000000161616722b */ /* 0x000fd00000000016 */
[----:B------:R-:W-:-:S08]  /*08b0*/  DFMA R22, R20, R22, R20 ;  /* 0x000000161416722b */ /* 0x000fd00000000014 */
[----:B------:R-:W-:-:S08]  /*08c0*/  DFMA R20, -R24, R22, 1 ;  /* 0x3ff000001814742b */ /* 0x000fd00000000116 */
[----:B------:R-:W-:-:S08]  /*08d0*/  DFMA R20, R22, R20, R22 ;  /* 0x000000141614722b */ /* 0x000fd00000000016 */
[----:B0-----:R-:W-:-:S08]  /*08e0*/  DMUL R18, R26, R20 ;  /* 0x000000141a127228 */ /* 0x001fd00000000000 */
[----:B------:R-:W-:-:S08]  /*08f0*/  DFMA R22, -R24, R18, R26 ;  /* 0x000000121816722b */ /* 0x000fd0000000011a */
[----:B------:R-:W-:-:S10]  /*0900*/  DFMA R20, R20, R22, R18 ;  /* 0x000000161414722b */ /* 0x000fd40000000012 */
[----:B------:R-:W-:-:S05]  /*0910*/  FFMA R9, RZ, R25, R21 ;  /* 0x00000019ff097223 */ /* 0x000fca0000000015 */
[----:B------:R-:W-:-:S13]  /*0920*/  FSETP.GT.AND P0, PT, |R9|, 1.469367938527859385e-39, PT ;  /* 0x001000000900780b */ /* 0x000fda0003f04200 */
[----:B------:R-:W-:Y:S05]  /*0930*/  @P0 BRA P3, `(.L_x_9) ;  /* 0x0000000000080947 */ /* 0x000fea0001800000 */
[----:B------:R-:W-:-:S07]  /*0940*/  MOV R18, 0x960 ;  /* 0x0000096000127802 */ /* 0x000fce0000000f00 */
[----:B------:R-:W-:Y:S05]  /*0950*/  CALL.REL.NOINC `($__internal_1_$__cuda_sm20_div_rn_f64_full) ;  /* 0x0000001c00307944 */ /* 0x000fea0003c00000 */
.L_x_9:
[----:B------:R-:W-:Y:S05]  /*0960*/  BSYNC.RECONVERGENT B0 ;  /* 0x0000000000007941 */ /* 0x000fea0003800200 */
.L_x_8:
[----:B------:R-:W0:Y:S01]  /*0970*/  LDC.64 R18, c[0x0][0x3b0] ;  /* 0x0000ec00ff127b82 */ /* 0x000e220000000a00 */
[----:B------:R-:W-:Y:S02]  /*0980*/  IMAD.MOV.U32 R41, RZ, RZ, 0x1 ;  /* 0x00000001ff297424 */ /* 0x000fe400078e00ff */
[----:B0-----:R-:W-:-:S05]  /*0990*/  IMAD.WIDE R18, R3, 0x8, R18 ;  /* 0x0000000803127825 */ /* 0x001fca00078e0212 */
[----:B------:R0:W-:Y:S01]  /*09a0*/  STG.E.64 desc[UR6][R18.64], R20 ;  /* 0x0000001412007986 */ /* 0x0001e2000c101b06 */
[----:B------:R-:W-:Y:S05]  /*09b0*/  @!P2 BRA `(.L_x_10) ;  /* 0x00000008008ca947 */ /* 0x000fea0003800000 */
[----:B------:R-:W1:Y:S01]  /*09c0*/  LDCU.64 UR8, c[0x0][0x388] ;  /* 0x00007100ff0877ac */ /* 0x000e620008000a00 */
[C---:B------:R-:W-:Y:S01]  /*09d0*/  IMAD.SHL.U32 R24, R3.reuse, 0x8, RZ ;  /* 0x0000000803187824 */ /* 0x040fe200078e00ff */
[C---:B------:R-:W-:Y:S01]  /*09e0*/  SHF.L.U64.HI R25, R3.reuse, 0x3, R0 ;  /* 0x0000000303197819 */ /* 0x040fe20000010200 */
[----:B------:R-:W-:Y:S01]  /*09f0*/  BSSY.RECONVERGENT B0, `(.L_x_11) ;  /* 0x000009e000007945 */ /* 0x000fe20003800200 */
[----:B------:R-:W2:Y:S01]  /*0a00*/  LDCU.128 UR16, c[0x0][0x390] ;  /* 0x00007200ff1077ac */ /* 0x000ea20008000c00 */
[----:B------:R-:W-:Y:S01]  /*0a10*/  LOP3.LUT R9, R8, 0xfffffffc, RZ, 0xc0, !PT ;  /* 0xfffffffc08097812 */ /* 0x000fe200078ec0ff */
[----:B------:R-:W-:Y:S01]  /*0a20*/  VIADD R42, R3, 0x1 ;  /* 0x00000001032a7836 */ /* 0x000fe20000000000 */
[----:B------:R-:W3:Y:S01]  /*0a30*/  LDCU.64 UR10, c[0x0][0x3b0] ;  /* 0x00007600ff0a77ac */ /* 0x000ee20008000a00 */
[----:B------:R-:W-:Y:S02]  /*0a40*/  IMAD.MOV.U32 R41, RZ, RZ, RZ ;  /* 0x000000ffff297224 */ /* 0x000fe400078e00ff */
[----:B------:R-:W-:Y:S01]  /*0a50*/  IMAD.MOV R9, RZ, RZ, -R9 ;  /* 0x000000ffff097224 */ /* 0x000fe200078e0a09 */
[----:B------:R-:W4:Y:S01]  /*0a60*/  LDCU.64 UR12, c[0x0][0x3a8] ;  /* 0x00007500ff0c77ac */ /* 0x000f220008000a00 */
[----:B-1----:R-:W-:-:S04]  /*0a70*/  IADD3 R22, P2, PT, R24, UR8, RZ ;  /* 0x0000000818167c10 */ /* 0x002fc8000ff5e0ff */
[----:B------:R-:W-:Y:S02]  /*0a80*/  IADD3 R22, P3, PT, R22, 0x20, RZ ;  /* 0x0000002016167810 */ /* 0x000fe40007f7e0ff */
[----:B--2---:R-:W-:Y:S02]  /*0a90*/  IADD3 R28, P0, PT, R24, UR16, RZ ;  /* 0x00000010181c7c10 */ /* 0x004fe4000ff1e0ff */
[----:B------:R-:W-:Y:S02]  /*0aa0*/  IADD3.X R23, PT, PT, RZ, UR9, R25, P3, P2 ;  /* 0x00000009ff177c10 */ /* 0x000fe40009fe4419 */
[----:B------:R-:W-:Y:S02]  /*0ab0*/  IADD3 R28, P6, PT, R28, 0x20, RZ ;  /* 0x000000201c1c7810 */ /* 0x000fe40007fde0ff */
[C---:B------:R-:W-:Y:S02]  /*0ac0*/  IADD3 R30, P5, PT, R24.reuse, UR18, RZ ;  /* 0x00000012181e7c10 */ /* 0x040fe4000ffbe0ff */
[----:B---3--:R-:W-:-:S02]  /*0ad0*/  IADD3 R36, P3, PT, R24, UR10, RZ ;  /* 0x0000000a18247c10 */ /* 0x008fc4000ff7e0ff */
[----:B----4-:R-:W-:Y:S02]  /*0ae0*/  IADD3 R24, P2, PT, R24, UR12, RZ ;  /* 0x0000000c18187c10 */ /* 0x010fe4000ff5e0ff */
[--C-:B------:R-:W-:Y:S02]  /*0af0*/  IADD3.X R29, PT, PT, RZ, UR17, R25.reuse, P6, P0 ;  /* 0x00000011ff1d7c10 */ /* 0x100fe4000b7e0419 */
[----:B------:R-:W-:Y:S02]  /*0b00*/  IADD3 R30, P4, PT, R30, 0x10, RZ ;  /* 0x000000101e1e7810 */ /* 0x000fe40007f9e0ff */
[----:B------:R-:W-:Y:S02]  /*0b10*/  IADD3 R36, P0, PT, R36, 0x10, RZ ;  /* 0x0000001024247810 */ /* 0x000fe40007f1e0ff */
[----:B------:R-:W-:Y:S02]  /*0b20*/  IADD3 R24, P6, PT, R24, 0x10, RZ ;  /* 0x0000001018187810 */ /* 0x000fe40007fde0ff */
[----:B------:R-:W-:-:S02]  /*0b30*/  IADD3.X R31, PT, PT, RZ, UR19, R25, P4, P5 ;  /* 0x00000013ff1f7c10 */ /* 0x000fc4000a7ea419 */
[--C-:B------:R-:W-:Y:S02]  /*0b40*/  IADD3.X R37, PT, PT, RZ, UR11, R25.reuse, P0, P3 ;  /* 0x0000000bff257c10 */ /* 0x100fe400087e6419 */
[----:B------:R-:W-:-:S07]  /*0b50*/  IADD3.X R25, PT, PT, RZ, UR13, R25, P6, P2 ;  /* 0x0000000dff197c10 */ /* 0x000fce000b7e4419 */
.L_x_20:
[----:B0-----:R-:W0:Y:S01]  /*0b60*/  LDC.64 R20, c[0x0][0x380] ;  /* 0x0000e000ff147b82 */ /* 0x001e220000000a00 */
[----:B------:R-:W2:Y:S04]  /*0b70*/  LDG.E.64 R34, desc[UR6][R22.64+-0x18] ;  /* 0xffffe80616227981 */ /* 0x000ea8000c1e1b00 */
[----:B-1----:R-:W2:Y:S01]  /*0b80*/  LDG.E.64 R26, desc[UR6][R24.64+-0x10] ;  /* 0xfffff006181a7981 */ /* 0x002ea2000c1e1b00 */
[----:B0-----:R-:W-:-:S05]  /*0b90*/  IMAD.WIDE R20, R42, 0x8, R20 ;  /* 0x000000082a147825 */ /* 0x001fca00078e0214 */
[----:B------:R-:W2:Y:S01]  /*0ba0*/  LDG.E.64 R32, desc[UR6][R20.64] ;  /* 0x0000000614207981 */ /* 0x000ea2000c1e1b00 */
[----:B------:R-:W-:Y:S01]  /*0bb0*/  BSSY.RECONVERGENT B1, `(.L_x_12) ;  /* 0x0000011000017945 */ /* 0x000fe20003800200 */
[----:B--2---:R-:W-:-:S06]  /*0bc0*/  DFMA R32, -R26, R32, R34 ;  /* 0x000000201a20722b */ /* 0x004fcc0000000122 */
[----:B------:R-:W0:Y:S04]  /*0bd0*/  MUFU.RCP64H R39, R33 ;  /* 0x0000002100277308 */ /* 0x000e280000001800 */
[----:B------:R-:W-:-:S06]  /*0be0*/  VIADD R38, R33, 0x300402 ;  /* 0x0030040221267836 */ /* 0x000fcc0000000000 */
[----:B0-----:R-:W-:-:S08]  /*0bf0*/  DFMA R34, -R32, R38, 1 ;  /* 0x3ff000002022742b */ /* 0x001fd00000000126 */
[----:B------:R-:W-:Y:S01]  /*0c00*/  DFMA R34, R34, R34, R34 ;  /* 0x000000222222722b */ /* 0x000fe20000000022 */
[----:B------:R-:W-:-:S07]  /*0c10*/  FSETP.GEU.AND P0, PT, |R38|, 5.8789094863358348022e-39, PT ;  /* 0x004004022600780b */ /* 0x000fce0003f0e200 */
[----:B------:R-:W-:-:S08]  /*0c20*/  DFMA R34, R38, R34, R38 ;  /* 0x000000222622722b */ /* 0x000fd00000000026 */
[----:B------:R-:W-:-:S08]  /*0c30*/  DFMA R26, -R32, R34, 1 ;  /* 0x3ff00000201a742b */ /* 0x000fd00000000122 */
[----:B------:R-:W-:Y:S01]  /*0c40*/  DFMA R34, R34, R26, R34 ;  /* 0x0000001a2222722b */ /* 0x000fe20000000022 */
[----:B------:R-:W-:Y:S02]  /*0c50*/  IMAD.MOV.U32 R26, RZ, RZ, R36 ;  /* 0x000000ffff1a7224 */ /* 0x000fe400078e0024 */
[----:B------:R-:W-:Y:S01]  /*0c60*/  IMAD.MOV.U32 R27, RZ, RZ, R37 ;  /* 0x000000ffff1b7224 */ /* 0x000fe200078e0025 */
[----:B------:R-:W-:Y:S07]  /*0c70*/  @P0 BRA `(.L_x_13) ;  /* 0x0000000000100947 */ /* 0x000fee0003800000 */
[----:B------:R-:W-:Y:S02]  /*0c80*/  LOP3.LUT R36, R33, 0x7fffffff, RZ, 0xc0, !PT ;  /* 0x7fffffff21247812 */ /* 0x000fe400078ec0ff */
[----:B------:R-:W-:-:S03]  /*0c90*/  MOV R40, 0xcc0 ;  /* 0x00000cc000287802 */ /* 0x000fc60000000f00 */
[----:B------:R-:W-:-:S07]  /*0ca0*/  VIADD R36, R36, 0xfff00000 ;  /* 0xfff0000024247836 */ /* 0x000fce0000000000 */
[----:B------:R-:W-:Y:S05]  /*0cb0*/  CALL.REL.NOINC `($__internal_0_$__cuda_sm20_dblrcp_rn_slowpath_v3) ;  /* 0x0000001400bc7944 */ /* 0x000fea0003c00000 */
.L_x_13:
[----:B------:R-:W-:Y:S05]  /*0cc0*/  BSYNC.RECONVERGENT B1 ;  /* 0x0000000000017941 */ /* 0x000fea0003800200 */
.L_x_12:
[----:B------:R-:W2:Y:S02]  /*0cd0*/  LDG.E.64 R44, desc[UR6][R28.64+-0x18] ;  /* 0xffffe8061c2c7981 */ /* 0x000ea4000c1e1b00 */
[----:B--2---:R-:W-:-:S07]  /*0ce0*/  DMUL R44, R44, R34 ;  /* 0x000000222c2c7228 */ /* 0x004fce0000000000 */
[----:B------:R-:W-:Y:S04]  /*0cf0*/  STG.E.64 desc[UR6][R24.64+-0x8], R44 ;  /* 0xfffff82c18007986 */ /* 0x000fe8000c101b06 */
[----:B------:R-:W2:Y:S04]  /*0d00*/  LDG.E.64 R38, desc[UR6][R30.64+-0x8] ;  /* 0xfffff8061e267981 */ /* 0x000ea8000c1e1b00 */
[----:B------:R-:W2:Y:S04]  /*0d10*/  LDG.E.64 R36, desc[UR6][R26.64+-0x10] ;  /* 0xfffff0061a247981 */ /* 0x000ea8000c1e1b00 */
[----:B------:R-:W2:Y:S02]  /*0d20*/  LDG.E.64 R32, desc[UR6][R20.64] ;  /* 0x0000000614207981 */ /* 0x000ea4000c1e1b00 */
[----:B--2---:R-:W-:-:S08]  /*0d30*/  DFMA R32, -R36, R32, R38 ;  /* 0x000000202420722b */ /* 0x004fd00000000126 */
[----:B------:R-:W-:-:S07]  /*0d40*/  DMUL R38, R32, R34 ;  /* 0x0000002220267228 */ /* 0x000fce0000000000 */
[----:B------:R0:W-:Y:S04]  /*0d50*/  STG.E.64 desc[UR6][R26.64+-0x8], R38 ;  /* 0xfffff8261a007986 */ /* 0x0001e8000c101b06 */
[----:B------:R-:W2:Y:S04]  /*0d60*/  LDG.E.64 R36, desc[UR6][R22.64+-0x10] ;  /* 0xfffff00616247981 */ /* 0x000ea8000c1e1b00 */
[----:B------:R-:W2:Y:S04]  /*0d70*/  LDG.E.64 R34, desc[UR6][R24.64+-0x8] ;  /* 0xfffff80618227981 */ /* 0x000ea8000c1e1b00 */
[----:B------:R-:W2:Y:S01]  /*0d80*/  LDG.E.64 R32, desc[UR6][R20.64+0x8] ;  /* 0x0000080614207981 */ /* 0x000ea2000c1e1b00 */
[----:B------:R-:W-:Y:S01]  /*0d90*/  BSSY.RECONVERGENT B1, `(.L_x_14) ;  /* 0x0000011000017945 */ /* 0x000fe20003800200 */
[----:B--2---:R-:W-:-:S06]  /*0da0*/  DFMA R32, -R34, R32, R36 ;  /* 0x000000202220722b */ /* 0x004fcc0000000124 */
[----:B------:R-:W1:Y:S04]  /*0db0*/  MUFU.RCP64H R37, R33 ;  /* 0x0000002100257308 */ /* 0x000e680000001800 */
[----:B------:R-:W-:-:S05]  /*0dc0*/  VIADD R36, R33, 0x300402 ;  /* 0x0030040221247836 */ /* 0x000fca0000000000 */
[----:B------:R-:W-:Y:S01]  /*0dd0*/  FSETP.GEU.AND P0, PT, |R36|, 5.8789094863358348022e-39, PT ;  /* 0x004004022400780b */ /* 0x000fe20003f0e200 */
[----:B-1----:R-:W-:-:S08]  /*0de0*/  DFMA R34, -R32, R36, 1 ;  /* 0x3ff000002022742b */ /* 0x002fd00000000124 */
[----:B------:R-:W-:-:S08]  /*0df0*/  DFMA R34, R34, R34, R34 ;  /* 0x000000222222722b */ /* 0x000fd00000000022 */
[----:B------:R-:W-:-:S08]  /*0e00*/  DFMA R34, R36, R34, R36 ;  /* 0x000000222422722b */ /* 0x000fd00000000024 */
[----:B0-----:R-:W-:-:S08]  /*0e10*/  DFMA R38, -R32, R34, 1 ;  /* 0x3ff000002026742b */ /* 0x001fd00000000122 */
[----:B------:R-:W-:Y:S01]  /*0e20*/  DFMA R38, R34, R38, R34 ;  /* 0x000000262226722b */ /* 0x000fe20000000022 */
[----:B------:R-:W-:Y:S10]  /*0e30*/  @P0 BRA `(.L_x_15) ;  /* 0x0000000000180947 */ /* 0x000ff40003800000 */
[----:B------:R-:W-:Y:S02]  /*0e40*/  LOP3.LUT R36, R33, 0x7fffffff, RZ, 0xc0, !PT ;  /* 0x7fffffff21247812 */ /* 0x000fe400078ec0ff */
[----:B------:R-:W-:-:S03]  /*0e50*/  MOV R40, 0xe80 ;  /* 0x00000e8000287802 */ /* 0x000fc60000000f00 */
[----:B------:R-:W-:-:S07]  /*0e60*/  VIADD R36, R36, 0xfff00000 ;  /* 0xfff0000024247836 */ /* 0x000fce0000000000 */
[----:B------:R-:W-:Y:S05]  /*0e70*/  CALL.REL.NOINC `($__internal_0_$__cuda_sm20_dblrcp_rn_slowpath_v3) ;  /* 0x00000014004c7944 */ /* 0x000fea0003c00000 */
[----:B------:R-:W-:Y:S01]  /*0e80*/  IMAD.MOV.U32 R38, RZ, RZ, R34 ;  /* 0x000000ffff267224 */ /* 0x000fe200078e0022 */
[----:B------:R-:W-:-:S07]  /*0e90*/  MOV R39, R35 ;  /* 0x0000002300277202 */ /* 0x000fce0000000f00 */
.L_x_15:
[----:B------:R-:W-:Y:S05]  /*0ea0*/  BSYNC.RECONVERGENT B1 ;  /* 0x0000000000017941 */ /* 0x000fea0003800200 */
.L_x_14:
        /* <DEDUP_REMOVED lines=27> */
[----:B------:R-:W-:Y:S02]  /*1060*/  IMAD.MOV.U32 R38, RZ, RZ, R34 ;  /* 0x000000ffff267224 */ /* 0x000fe400078e0022 */
[----:B------:R-:W-:-:S07]  /*1070*/  IMAD.MOV.U32 R39, RZ, RZ, R35 ;  /* 0x000000ffff277224 */ /* 0x000fce00078e0023 */
.L_x_17:
[----:B------:R-:W-:Y:S05]  /*1080*/  BSYNC.RECONVERGENT B1 ;  /* 0x0000000000017941 */ /* 0x000fea0003800200 */
.L_x_16:
[----:B------:R-:W2:Y:S02]  /*1090*/  LDG.E.64 R44, desc[UR6][R28.64+-0x8] ;  /* 0xfffff8061c2c7981 */ /* 0x000ea4000c1e1b00 */
[----:B--2---:R-:W-:-:S07]  /*10a0*/  DMUL R44, R44, R38 ;  /* 0x000000262c2c7228 */ /* 0x004fce0000000000 */
[----:B------:R0:W-:Y:S04]  /*10b0*/  STG.E.64 desc[UR6][R24.64+0x8], R44 ;  /* 0x0000082c18007986 */ /* 0x0001e8000c101b06 */
[----:B------:R-:W2:Y:S04]  /*10c0*/  LDG.E.64 R36, desc[UR6][R30.64+0x8] ;  /* 0x000008061e247981 */ /* 0x000ea8000c1e1b00 */
[----:B------:R-:W2:Y:S04]  /*10d0*/  LDG.E.64 R34, desc[UR6][R26.64] ;  /* 0x000000061a227981 */ /* 0x000ea8000c1e1b00 */
[----:B------:R-:W2:Y:S02]  /*10e0*/  LDG.E.64 R32, desc[UR6][R20.64+0x10] ;  /* 0x0000100614207981 */ /* 0x000ea4000c1e1b00 */
[----:B--2---:R-:W-:-:S08]  /*10f0*/  DFMA R32, -R34, R32, R36 ;  /* 0x000000202220722b */ /* 0x004fd00000000124 */
[----:B0-----:R-:W-:-:S07]  /*1100*/  DMUL R44, R32, R38 ;  /* 0x00000026202c7228 */ /* 0x001fce0000000000 */
        /* <DEDUP_REMOVED lines=12> */
[----:B------:R-:W-:-:S08]  /*11d0*/  DFMA R34, -R32, R36, 1 ;  /* 0x3ff000002022742b */ /* 0x000fd00000000124 */
[----:B------:R-:W-:Y:S01]  /*11e0*/  DFMA R34, R36, R34, R36 ;  /* 0x000000222422722b */ /* 0x000fe20000000024 */
[----:B0-----:R-:W-:Y:S10]  /*11f0*/  @P0 BRA `(.L_x_19) ;  /* 0x0000000000100947 */ /* 0x001ff40003800000 */
[----:B------:R-:W-:Y:S02]  /*1200*/  LOP3.LUT R36, R33, 0x7fffffff, RZ, 0xc0, !PT ;  /* 0x7fffffff21247812 */ /* 0x000fe400078ec0ff */
[----:B------:R-:W-:-:S03]  /*1210*/  MOV R40, 0x1240 ;  /* 0x0000124000287802 */ /* 0x000fc60000000f00 */
[----:B------:R-:W-:-:S07]  /*1220*/  VIADD R36, R36, 0xfff00000 ;  /* 0xfff0000024247836 */ /* 0x000fce0000000000 */
[----:B------:R-:W-:Y:S05]  /*1230*/  CALL.REL.NOINC `($__internal_0_$__cuda_sm20_dblrcp_rn_slowpath_v3) ;  /* 0x00000010005c7944 */ /* 0x000fea0003c00000 */
.L_x_19:
[----:B------:R-:W-:Y:S05]  /*1240*/  BSYNC.RECONVERGENT B1 ;  /* 0x0000000000017941 */ /* 0x000fea0003800200 */
.L_x_18:
[----:B------:R-:W2:Y:S02]  /*1250*/  LDG.E.64 R38, desc[UR6][R28.64] ;  /* 0x000000061c267981 */ /* 0x000ea4000c1e1b00 */
[----:B--2---:R-:W-:-:S07]  /*1260*/  DMUL R38, R38, R34 ;  /* 0x0000002226267228 */ /* 0x004fce0000000000 */
[----:B------:R0:W-:Y:S04]  /*1270*/  STG.E.64 desc[UR6][R24.64+0x10], R38 ;  /* 0x0000102618007986 */ /* 0x0001e8000c101b06 */
[----:B------:R-:W2:Y:S04]  /*1280*/  LDG.E.64 R20, desc[UR6][R20.64+0x18] ;  /* 0x0000180614147981 */ /* 0x000ea8000c1e1b00 */
[----:B------:R1:W2:Y:S04]  /*1290*/  LDG.E.64 R36, desc[UR6][R30.64+0x10] ;  /* 0x000010061e247981 */ /* 0x0002a8000c1e1b00 */
[----:B------:R-:W2:Y:S01]  /*12a0*/  LDG.E.64 R32, desc[UR6][R26.64+0x8] ;  /* 0x000008061a207981 */ /* 0x000ea2000c1e1b00 */
[----:B------:R-:W-:Y:S01]  /*12b0*/  IADD3 R22, P0, PT, R22, 0x20, RZ ;  /* 0x0000002016167810 */ /* 0x000fe20007f1e0ff */
[----:B------:R-:W-:Y:S01]  /*12c0*/  VIADD R9, R9, 0x4 ;  /* 0x0000000409097836 */ /* 0x000fe20000000000 */
[----:B0-----:R-:W-:Y:S01]  /*12d0*/  IADD3 R24, P3, PT, R24, 0x20, RZ ;  /* 0x0000002018187810 */ /* 0x001fe20007f7e0ff */
[----:B------:R-:W-:Y:S01]  /*12e0*/  VIADD R42, R42, 0x4 ;  /* 0x000000042a2a7836 */ /* 0x000fe20000000000 */
[----:B------:R-:W-:Y:S01]  /*12f0*/  IADD3 R28, P4, PT, R28, 0x20, RZ ;  /* 0x000000201c1c7810 */ /* 0x000fe20007f9e0ff */
[----:B------:R-:W-:Y:S01]  /*1300*/  IMAD.X R23, RZ, RZ, R23, P0 ;  /* 0x000000ffff177224 */ /* 0x000fe200000e0617 */
[----:B------:R-:W-:Y:S01]  /*1310*/  ISETP.NE.AND P0, PT, R9, RZ, PT ;  /* 0x000000ff0900720c */ /* 0x000fe20003f05270 */
[----:B------:R-:W-:Y:S01]  /*1320*/  IMAD.X R25, RZ, RZ, R25, P3 ;  /* 0x000000ffff197224 */ /* 0x000fe200018e0619 */
[----:B-1----:R-:W-:Y:S01]  /*1330*/  IADD3 R30, P5, PT, R30, 0x20, RZ ;  /* 0x000000201e1e7810 */ /* 0x002fe20007fbe0ff */
[----:B------:R-:W-:-:S02]  /*1340*/  IMAD.X R29, RZ, RZ, R29, P4 ;  /* 0x000000ffff1d7224 */ /* 0x000fc400020e061d */
[----:B------:R-:W-:Y:S02]  /*1350*/  VIADD R41, R41, 0x4 ;  /* 0x0000000429297836 */ /* 0x000fe40000000000 */
[----:B------:R-:W-:Y:S01]  /*1360*/  IMAD.X R31, RZ, RZ, R31, P5 ;  /* 0x000000ffff1f7224 */ /* 0x000fe200028e061f */
[----:B--2---:R-:W-:Y:S01]  /*1370*/  DFMA R32, -R32, R20, R36 ;  /* 0x000000142020722b */ /* 0x004fe20000000124 */
[----:B------:R-:W-:-:S05]  /*1380*/  IADD3 R36, P2, PT, R26, 0x20, RZ ;  /* 0x000000201a247810 */ /* 0x000fca0007f5e0ff */
[----:B------:R-:W-:Y:S02]  /*1390*/  IMAD.X R37, RZ, RZ, R27, P2 ;  /* 0x000000ffff257224 */ /* 0x000fe400010e061b */
[----:B------:R-:W-:-:S07]  /*13a0*/  DMUL R32, R32, R34 ;  /* 0x0000002220207228 */ /* 0x000fce0000000000 */
[----:B------:R1:W-:Y:S01]  /*13b0*/  STG.E.64 desc[UR6][R26.64+0x10], R32 ;  /* 0x000010201a007986 */ /* 0x0003e2000c101b06 */
[----:B------:R-:W-:Y:S05]  /*13c0*/  @P0 BRA `(.L_x_20) ;  /* 0xfffffff400e40947 */ /* 0x000fea000383ffff */
[----:B------:R-:W-:Y:S05]  /*13d0*/  BSYNC.RECONVERGENT B0 ;  /* 0x0000000000007941 */ /* 0x000fea0003800200 */
.L_x_11:
[----:B------:R-:W-:-:S07]  /*13e0*/  VIADD R41, R41, 0x1 ;  /* 0x0000000129297836 */ /* 0x000fce0000000000 */
.L_x_10:
[----:B------:R-:W-:Y:S01]  /*13f0*/  LOP3.LUT P0, RZ, R8, 0x3, RZ, 0xc0, !PT ;  /* 0x0000000308ff7812 */ /* 0x000fe2000780c0ff */
[----:B------:R-:W-:-:S12]  /*1400*/  BSSY.RECONVERGENT B0, `(.L_x_21) ;  /* 0x0000071000007945 */ /* 0x000fd80003800200 */
[----:B------:R-:W-:Y:S05]  /*1410*/  @!P0 BRA `(.L_x_22) ;  /* 0x0000000400bc8947 */ /* 0x000fea0003800000 */
[----:B------:R-:W-:-:S13]  /*1420*/  ISETP.NE.AND P0, PT, R2, RZ, PT ;  /* 0x000000ff0200720c */ /* 0x000fda0003f05270 */
[----:B------:R-:W-:Y:S05]  /*1430*/  @!P0 BRA `(.L_x_23) ;  /* 0x00000004001c8947 */ /* 0x000fea0003800000 */
[----:B-1----:R-:W1:Y:S01]  /*1440*/  LDC.64 R26, c[0x0][0x380] ;  /* 0x0000e000ff1a7b82 */ /* 0x002e620000000a00 */
[----:B------:R-:W-:Y:S02]  /*1450*/  IMAD.IADD R9, R3, 0x1, R41 ;  /* 0x0000000103097824 */ /* 0x000fe400078e0229 */
[----:B------:R-:W-:-:S04]  /*1460*/  IMAD.WIDE R30, R41, 0x8, R10 ;  /* 0x00000008291e7825 */ /* 0x000fc800078e020a */
[----:B------:R-:W-:Y:S01]  /*1470*/  IMAD.WIDE R28, R41, 0x8, R14 ;  /* 0x00000008291c7825 */ /* 0x000fe200078e020e */
[----:B------:R-:W2:Y:S04]  /*1480*/  LDG.E.64 R32, desc[UR6][R30.64] ;  /* 0x000000061e207981 */ /* 0x000ea8000c1e1b00 */
[----:B0-----:R-:W2:Y:S01]  /*1490*/  LDG.E.64 R20, desc[UR6][R28.64+-0x8] ;  /* 0xfffff8061c147981 */ /* 0x001ea2000c1e1b00 */
[----:B-1----:R-:W-:-:S05]  /*14a0*/  IMAD.WIDE R26, R9, 0x8, R26 ;  /* 0x00000008091a7825 */ /* 0x002fca00078e021a */
[----:B------:R-:W2:Y:S01]  /*14b0*/  LDG.E.64 R22, desc[UR6][R26.64] ;  /* 0x000000061a167981 */ /* 0x000ea2000c1e1b00 */
[----:B------:R-:W-:Y:S01]  /*14c0*/  BSSY.RECONVERGENT B1, `(.L_x_24) ;  /* 0x0000010000017945 */ /* 0x000fe20003800200 */
[----:B------:R-:W-:Y:S01]  /*14d0*/  SHF.R.S32.HI R9, RZ, 0x1f, R41 ;  /* 0x0000001fff097819 */ /* 0x000fe20000011429 */
        /* <DEDUP_REMOVED lines=9> */
[----:B------:R-:W-:Y:S10]  /*1570*/  @P0 BRA `(.L_x_25) ;  /* 0x0000000000100947 */ /* 0x000ff40003800000 */
[----:B------:R-:W-:Y:S02]  /*1580*/  LOP3.LUT R36, R33, 0x7fffffff, RZ, 0xc0, !PT ;  /* 0x7fffffff21247812 */ /* 0x000fe400078ec0ff */
[----:B------:R-:W-:-:S03]  /*1590*/  MOV R40, 0x15c0 ;  /* 0x000015c000287802 */ /* 0x000fc60000000f00 */
[----:B------:R-:W-:-:S07]  /*15a0*/  VIADD R36, R36, 0xfff00000 ;  /* 0xfff0000024247836 */ /* 0x000fce0000000000 */
[----:B------:R-:W-:Y:S05]  /*15b0*/  CALL.REL.NOINC `($__internal_0_$__cuda_sm20_dblrcp_rn_slowpath_v3) ;  /* 0x0000000c007c7944 */ /* 0x000fea0003c00000 */
.L_x_25:
[----:B------:R-:W-:Y:S05]  /*15c0*/  BSYNC.RECONVERGENT B1 ;  /* 0x0000000000017941 */ /* 0x000fea0003800200 */
.L_x_24:
[C---:B------:R-:W-:Y:S01]  /*15d0*/  IMAD.WIDE R24, R41.reuse, 0x8, R12 ;  /* 0x0000000829187825 */ /* 0x040fe200078e020c */
[----:B------:R-:W0:Y:S04]  /*15e0*/  LDCU.64 UR8, c[0x0][0x380] ;  /* 0x00007000ff0877ac */ /* 0x000e280008000a00 */
[----:B------:R-:W2:Y:S01]  /*15f0*/  LDG.E.64 R38, desc[UR6][R24.64] ;  /* 0x0000000618267981 */ /* 0x000ea2000c1e1b00 */
[----:B------:R-:W-:-:S04]  /*1600*/  IMAD.WIDE R22, R41, 0x8, R18 ;  /* 0x0000000829167825 */ /* 0x000fc800078e0212 */
[----:B------:R-:W-:Y:S01]  /*1610*/  IMAD.WIDE R20, R41, 0x8, R16 ;  /* 0x0000000829147825 */ /* 0x000fe200078e0210 */
[----:B--2---:R-:W-:-:S07]  /*1620*/  DMUL R38, R38, R34 ;  /* 0x0000002226267228 */ /* 0x004fce0000000000 */
[----:B------:R1:W-:Y:S04]  /*1630*/  STG.E.64 desc[UR6][R28.64], R38 ;  /* 0x000000261c007986 */ /* 0x0003e8000c101b06 */
[----:B------:R-:W2:Y:S04]  /*1640*/  LDG.E.64 R26, desc[UR6][R26.64] ;  /* 0x000000061a1a7981 */ /* 0x000ea8000c1e1b00 */
[----:B------:R-:W2:Y:S04]  /*1650*/  LDG.E.64 R32, desc[UR6][R22.64+-0x8] ;  /* 0xfffff80616207981 */ /* 0x000ea8000c1e1b00 */
[----:B------:R-:W2:Y:S01]  /*1660*/  LDG.E.64 R36, desc[UR6][R20.64] ;  /* 0x0000000614247981 */ /* 0x000ea2000c1e1b00 */
[----:B------:R-:W-:-:S05]  /*1670*/  IADD3 R40, P0, PT, R3, R41, RZ ;  /* 0x0000002903287210 */ /* 0x000fca0007f1e0ff */
[----:B------:R-:W-:Y:S01]  /*1680*/  IMAD.X R9, R0, 0x1, R9, P0 ;  /* 0x0000000100097824 */ /* 0x000fe200000e0609 */
[----:B0-----:R-:W-:-:S04]  /*1690*/  LEA R42, P0, R40, UR8, 0x3 ;  /* 0x00000008282a7c11 */ /* 0x001fc8000f8018ff */
[----:B------:R-:W-:Y:S01]  /*16a0*/  LEA.HI.X R43, R40, UR9, R9, 0x3, P0 ;  /* 0x00000009282b7c11 */ /* 0x000fe200080f1c09 */
        /* <DEDUP_REMOVED lines=8> */
[----:B------:R-:W0:Y:S04]  /*1730*/  MUFU.RCP64H R37, R33 ;  /* 0x0000002100257308 */ /* 0x000e280000001800 */
[----:B------:R-:W-:-:S05]  /*1740*/  VIADD R36, R33, 0x300402 ;  /* 0x0030040221247836 */ /* 0x000fca0000000000 */
[----:B------:R-:W-:Y:S01]  /*1750*/  FSETP.GEU.AND P0, PT, |R36|, 5.8789094863358348022e-39, PT ;  /* 0x004004022400780b */ /* 0x000fe20003f0e200 */
[----:B0-----:R-:W-:-:S08]  /*1760*/  DFMA R26, -R32, R36, 1 ;  /* 0x3ff00000201a742b */ /* 0x001fd00000000124 */
[----:B------:R-:W-:-:S08]  /*1770*/  DFMA R26, R26, R26, R26 ;  /* 0x0000001a1a1a722b */ /* 0x000fd0000000001a */
[----:B------:R-:W-:-:S08]  /*1780*/  DFMA R26, R36, R26, R36 ;  /* 0x0000001a241a722b */ /* 0x000fd00000000024 */
[----:B------:R-:W-:-:S08]  /*1790*/  DFMA R34, -R32, R26, 1 ;  /* 0x3ff000002022742b */ /* 0x000fd0000000011a */
[----:B------:R-:W-:Y:S01]  /*17a0*/  DFMA R34, R26, R34, R26 ;  /* 0x000000221a22722b */ /* 0x000fe2000000001a */
[----:B-1----:R-:W-:Y:S10]  /*17b0*/  @P0 BRA `(.L_x_27) ;  /* 0x0000000000100947 */ /* 0x002ff40003800000 */
[----:B------:R-:W-:Y:S02]  /*17c0*/  LOP3.LUT R36, R33, 0x7fffffff, RZ, 0xc0, !PT ;  /* 0x7fffffff21247812 */ /* 0x000fe400078ec0ff */
[----:B------:R-:W-:-:S03]  /*17d0*/  MOV R40, 0x1800 ;  /* 0x0000180000287802 */ /* 0x000fc60000000f00 */
[----:B------:R-:W-:-:S07]  /*17e0*/  VIADD R36, R36, 0xfff00000 ;  /* 0xfff0000024247836 */ /* 0x000fce0000000000 */
[----:B------:R-:W-:Y:S05]  /*17f0*/  CALL.REL.NOINC `($__internal_0_$__cuda_sm20_dblrcp_rn_slowpath_v3) ;  /* 0x0000000800ec7944 */ /* 0x000fea0003c00000 */
.L_x_27:
[----:B------:R-:W-:Y:S05]  /*1800*/  BSYNC.RECONVERGENT B1 ;  /* 0x0000000000017941 */ /* 0x000fea0003800200 */
.L_x_26:
[----:B------:R-:W2:Y:S02]  /*1810*/  LDG.E.64 R24, desc[UR6][R24.64+0x8] ;  /* 0x0000080618187981 */ /* 0x000ea4000c1e1b00 */
[----:B--2---:R-:W-:-:S07]  /*1820*/  DMUL R26, R24, R34 ;  /* 0x00000022181a7228 */ /* 0x004fce0000000000 */
[----:B------:R2:W-:Y:S04]  /*1830*/  STG.E.64 desc[UR6][R28.64+0x8], R26 ;  /* 0x0000081a1c007986 */ /* 0x0005e8000c101b06 */
[----:B------:R-:W3:Y:S04]  /*1840*/  LDG.E.64 R20, desc[UR6][R20.64+0x8] ;  /* 0x0000080614147981 */ /* 0x000ee8000c1e1b00 */
[----:B------:R-:W3:Y:S04]  /*1850*/  LDG.E.64 R42, desc[UR6][R42.64+0x8] ;  /* 0x000008062a2a7981 */ /* 0x000ee8000c1e1b00 */
[----:B------:R-:W3:Y:S01]  /*1860*/  LDG.E.64 R30, desc[UR6][R22.64] ;  /* 0x00000006161e7981 */ /* 0x000ee2000c1e1b00 */
[----:B------:R-:W-:Y:S01]  /*1870*/  VIADD R41, R41, 0x2 ;  /* 0x0000000229297836 */ /* 0x000fe20000000000 */
[----:B---3--:R-:W-:-:S08]  /*1880*/  DFMA R30, -R30, R42, R20 ;  /* 0x0000002a1e1e722b */ /* 0x008fd00000000114 */
[----:B------:R-:W-:-:S07]  /*1890*/  DMUL R30, R30, R34 ;  /* 0x000000221e1e7228 */ /* 0x000fce0000000000 */
[----:B------:R2:W-:Y:S04]  /*18a0*/  STG.E.64 desc[UR6][R22.64+0x8], R30 ;  /* 0x0000081e16007986 */ /* 0x0005e8000c101b06 */
.L_x_23:
[----:B------:R-:W-:-:S13]  /*18b0*/  ISETP.NE.AND P0, PT, R5, RZ, PT ;  /* 0x000000ff0500720c */ /* 0x000fda0003f05270 */
[----:B------:R-:W-:Y:S05]  /*18c0*/  @!P0 BRA `(.L_x_22) ;  /* 0x0000000000908947 */ /* 0x000fea0003800000 */
[----:B------:R-:W3:Y:S01]  /*18d0*/  LDC.64 R24, c[0x0][0x380] ;  /* 0x0000e000ff187b82 */ /* 0x000ee20000000a00 */
[----:B------:R-:W-:Y:S01]  /*18e0*/  IADD3 R9, PT, PT, R3, R41, RZ ;  /* 0x0000002903097210 */ /* 0x000fe20007ffe0ff */
[----:B--2---:R-:W-:-:S04]  /*18f0*/  IMAD.WIDE R22, R41, 0x8, R10 ;  /* 0x0000000829167825 */ /* 0x004fc800078e020a */
[----:B0-----:R-:W-:Y:S02]  /*1900*/  IMAD.WIDE R20, R41, 0x8, R14 ;  /* 0x0000000829147825 */ /* 0x001fe400078e020e */
[----:B------:R-:W2:Y:S04]  /*1910*/  LDG.E.64 R22, desc[UR6][R22.64] ;  /* 0x0000000616167981 */ /* 0x000ea8000c1e1b00 */
[----:B-1----:R-:W2:Y:S01]  /*1920*/  LDG.E.64 R32, desc[UR6][R20.64+-0x8] ;  /* 0xfffff80614207981 */ /* 0x002ea2000c1e1b00 */
[----:B---3--:R-:W-:-:S05]  /*1930*/  IMAD.WIDE R10, R9, 0x8, R24 ;  /* 0x00000008090a7825 */ /* 0x008fca00078e0218 */
        /* <DEDUP_REMOVED lines=16> */
.L_x_29:
[----:B------:R-:W-:Y:S05]  /*1a40*/  BSYNC.RECONVERGENT B1 ;  /* 0x0000000000017941 */ /* 0x000fea0003800200 */
.L_x_28:
[----:B------:R-:W-:-:S06]  /*1a50*/  IMAD.WIDE R12, R41, 0x8, R12 ;  /* 0x00000008290c7825 */ /* 0x000fcc00078e020c */
[----:B------:R-:W2:Y:S01]  /*1a60*/  LDG.E.64 R12, desc[UR6][R12.64] ;  /* 0x000000060c0c7981 */ /* 0x000ea2000c1e1b00 */
[----:B------:R-:W-:-:S04]  /*1a70*/  IMAD.WIDE R16, R41, 0x8, R16 ;  /* 0x0000000829107825 */ /* 0x000fc800078e0210 */
[----:B------:R-:W-:Y:S01]  /*1a80*/  IMAD.WIDE R24, R41, 0x8, R18 ;  /* 0x0000000829187825 */ /* 0x000fe200078e0212 */
[----:B--2---:R-:W-:-:S07]  /*1a90*/  DMUL R22, R12, R34 ;  /* 0x000000220c167228 */ /* 0x004fce0000000000 */
[----:B------:R3:W-:Y:S04]  /*1aa0*/  STG.E.64 desc[UR6][R20.64], R22 ;  /* 0x0000001614007986 */ /* 0x0007e8000c101b06 */
[----:B------:R-:W2:Y:S04]  /*1ab0*/  LDG.E.64 R16, desc[UR6][R16.64] ;  /* 0x0000000610107981 */ /* 0x000ea8000c1e1b00 */
[----:B------:R-:W2:Y:S04]  /*1ac0*/  LDG.E.64 R10, desc[UR6][R10.64] ;  /* 0x000000060a0a7981 */ /* 0x000ea8000c1e1b00 */
[----:B------:R-:W2:Y:S02]  /*1ad0*/  LDG.E.64 R26, desc[UR6][R24.64+-0x8] ;  /* 0xfffff806181a7981 */ /* 0x000ea4000c1e1b00 */
[----:B--2---:R-:W-:-:S08]  /*1ae0*/  DFMA R26, -R26, R10, R16 ;  /* 0x0000000a1a1a722b */ /* 0x004fd00000000110 */
[----:B------:R-:W-:-:S07]  /*1af0*/  DMUL R26, R26, R34 ;  /* 0x000000221a1a7228 */ /* 0x000fce0000000000 */
[----:B------:R3:W-:Y:S04]  /*1b00*/  STG.E.64 desc[UR6][R24.64], R26 ;  /* 0x0000001a18007986 */ /* 0x0007e8000c101b06 */
.L_x_22:
[----:B------:R-:W-:Y:S05]  /*1b10*/  BSYNC.RECONVERGENT B0 ;  /* 0x0000000000007941 */ /* 0x000fea0003800200 */
.L_x_21:
[C---:B------:R-:W-:Y:S01]  /*1b20*/  IMAD.WIDE R12, R8.reuse, 0x8, R18 ;  /* 0x00000008080c7825 */ /* 0x040fe200078e0212 */
[----:B------:R-:W4:Y:S05]  /*1b30*/  LDC.64 R10, c[0x0][0x3a0] ;  /* 0x0000e800ff0a7b82 */ /* 0x000f2a0000000a00 */
[----:B------:R-:W5:Y:S01]  /*1b40*/  LDG.E.64 R12, desc[UR6][R12.64] ;  /* 0x000000060c0c7981 */ /* 0x000f62000c1e1b00 */
[----:B------:R-:W-:Y:S01]  /*1b50*/  IMAD.IADD R17, R8, 0x1, R3 ;  /* 0x0000000108117824 */ /* 0x000fe200078e0203 */
[----:B------:R-:W-:Y:S01]  /*1b60*/  ISETP.GE.U32.AND P0, PT, R6, 0x7, PT ;  /* 0x000000070600780c */ /* 0x000fe20003f06070 */
[----:B------:R-:W-:Y:S01]  /*1b70*/  IMAD.MOV.U32 R9, RZ, RZ, R6 ;  /* 0x000000ffff097224 */ /* 0x000fe200078e0006 */
[----:B------:R-:W-:Y:S01]  /*1b80*/  LOP3.LUT P2, RZ, R8, 0x7, RZ, 0xc0, !PT ;  /* 0x0000000708ff7812 */ /* 0x000fe2000784c0ff */
[----:B----4-:R-:W-:-:S05]  /*1b90*/  IMAD.WIDE R16, R17, 0x8, R10 ;  /* 0x0000000811107825 */ /* 0x010fca00078e020a */
[----:B-----5:R4:W-:Y:S05]  /*1ba0*/  STG.E.64 desc[UR6][R16.64], R12 ;  /* 0x0000000c10007986 */ /* 0x0209ea000c101b06 */
[----:B------:R-:W-:Y:S05]  /*1bb0*/  @!P0 BRA `(.L_x_30) ;  /* 0x0000000000e08947 */ /* 0x000fea0003800000 */
[----:B------:R-:W-:Y:S01]  /*1bc0*/  BSSY.RECONVERGENT B0, `(.L_x_30) ;  /* 0x0000037000007945 */ /* 0x000fe20003800200 */
[----:B--23--:R-:W-:Y:S02]  /*1bd0*/  IMAD.MOV.U32 R22, RZ, RZ, RZ ;  /* 0x000000ffff167224 */ /* 0x00cfe400078e00ff */
[----:B------:R-:W-:-:S07]  /*1be0*/  IMAD.MOV.U32 R9, RZ, RZ, R6 ;  /* 0x000000ffff097224 */ /* 0x000fce00078e0006 */
.L_x_31:
[C---:B----4-:R-:W-:Y:S01]  /*1bf0*/  IADD3 R17, PT, PT, R9.reuse, 0x1, R3 ;  /* 0x0000000109117810 */ /* 0x050fe20007ffe003 */
[C---:B------:R-:W-:Y:S01]  /*1c00*/  IMAD.WIDE R12, R9.reuse, 0x8, R18 ;  /* 0x00000008090c7825 */ /* 0x040fe200078e0212 */
[----:B--2---:R-:W2:Y:S03]  /*1c10*/  LDCU.64 UR8, c[0x0][0x3a0] ;  /* 0x00007400ff0877ac */ /* 0x004ea60008000a00 */
[----:B0-----:R-:W-:Y:S01]  /*1c20*/  IMAD.WIDE R20, R9, 0x8, R14 ;  /* 0x0000000809147825 */ /* 0x001fe200078e020e */
[----:B------:R-:W3:Y:S03]  /*1c30*/  LDG.E.64 R24, desc[UR6][R12.64] ;  /* 0x000000060c187981 */ /* 0x000ee6000c1e1b00 */
[----:B------:R-:W-:Y:S01]  /*1c40*/  IMAD.WIDE R16, R17, 0x8, R10 ;  /* 0x0000000811107825 */ /* 0x000fe200078e020a */
[----:B-1----:R-:W3:Y:S04]  /*1c50*/  LDG.E.64 R26, desc[UR6][R20.64] ;  /* 0x00000006141a7981 */ /* 0x002ee8000c1e1b00 */
[----:B------:R-:W3:Y:S02]  /*1c60*/  LDG.E.64 R28, desc[UR6][R16.64] ;  /* 0x00000006101c7981 */ /* 0x000ee4000c1e1b00 */
[----:B---3--:R-:W-:-:S07]  /*1c70*/  DFMA R26, -R26, R28, R24 ;  /* 0x0000001c1a1a722b */ /* 0x008fce0000000118 */
[----:B------:R0:W-:Y:S04]  /*1c80*/  STG.E.64 desc[UR6][R16.64+-0x8], R26 ;  /* 0xfffff81a10007986 */ /* 0x0001e8000c101b06 */
[----:B------:R-:W3:Y:S04]  /*1c90*/  LDG.E.64 R24, desc[UR6][R12.64+-0x8] ;  /* 0xfffff8060c187981 */ /* 0x000ee8000c1e1b00 */
[----:B------:R-:W3:Y:S02]  /*1ca0*/  LDG.E.64 R28, desc[UR6][R20.64+-0x8] ;  /* 0xfffff806141c7981 */ /* 0x000ee4000c1e1b00 */
[----:B---3--:R-:W-:-:S07]  /*1cb0*/  DFMA R28, R26, -R28, R24 ;  /* 0x8000001c1a1c722b */ /* 0x008fce0000000018 */
[----:B------:R1:W-:Y:S04]  /*1cc0*/  STG.E.64 desc[UR6][R16.64+-0x10], R28 ;  /* 0xfffff01c10007986 */ /* 0x0003e8000c101b06 */
[----:B------:R-:W3:Y:S04]  /*1cd0*/  LDG.E.64 R30, desc[UR6][R12.64+-0x10] ;  /* 0xfffff0060c1e7981 */ /* 0x000ee8000c1e1b00 */
[----:B------:R-:W3:Y:S01]  /*1ce0*/  LDG.E.64 R32, desc[UR6][R20.64+-0x10] ;  /* 0xfffff00614207981 */ /* 0x000ee2000c1e1b00 */
[----:B------:R-:W-:-:S04]  /*1cf0*/  IADD3 R23, P0, PT, R3, R9, RZ ;  /* 0x0000000903177210 */ /* 0x000fc80007f1e0ff */
[----:B------:R-:W-:Y:S02]  /*1d00*/  LEA.HI.X.SX32 R34, R9, R0, 0x1, P0 ;  /* 0x0000000009227211 */ /* 0x000fe400000f0eff */
[----:B--2---:R-:W-:-:S04]  /*1d10*/  LEA R24, P0, R23, UR8, 0x3 ;  /* 0x0000000817187c11 */ /* 0x004fc8000f8018ff */
[----:B------:R-:W-:Y:S01]  /*1d20*/  LEA.HI.X R25, R23, UR9, R34, 0x3, P0 ;  /* 0x0000000917197c11 */ /* 0x000fe200080f1c22 */
[----:B---3--:R-:W-:-:S07]  /*1d30*/  DFMA R30, R28, -R32, R30 ;  /* 0x800000201c1e722b */ /* 0x008fce000000001e */
[----:B------:R2:W-:Y:S04]  /*1d40*/  STG.E.64 desc[UR6][R24.64+-0x10], R30 ;  /* 0xfffff01e18007986 */ /* 0x0005e8000c101b06 */
[----:B0-----:R-:W3:Y:S04]  /*1d50*/  LDG.E.64 R26, desc[UR6][R12.64+-0x18] ;  /* 0xffffe8060c1a7981 */ /* 0x001ee8000c1e1b00 */
[----:B-1----:R-:W3:Y:S04]  /*1d60*/  LDG.E.64 R28, desc[UR6][R20.64+-0x18] ;  /* 0xffffe806141c7981 */ /* 0x002ee8000c1e1b00 */
[----:B------:R-:W3:Y:S02]  /*1d70*/  LDG.E.64 R32, desc[UR6][R16.64+-0x18] ;  /* 0xffffe80610207981 */ /* 0x000ee4000c1e1b00 */
[----:B---3--:R-:W-:-:S07]  /*1d80*/  DFMA R26, -R28, R32, R26 ;  /* 0x000000201c1a722b */ /* 0x008fce000000011a */
[----:B------:R0:W-:Y:S04]  /*1d90*/  STG.E.64 desc[UR6][R24.64+-0x18], R26 ;  /* 0xffffe81a18007986 */ /* 0x0001e8000c101b06 */
[----:B------:R-:W3:Y:S04]  /*1da0*/  LDG.E.64 R28, desc[UR6][R12.64+-0x20] ;  /* 0xffffe0060c1c7981 */ /* 0x000ee8000c1e1b00 */
[----:B------:R-:W3:Y:S04]  /*1db0*/  LDG.E.64 R32, desc[UR6][R20.64+-0x20] ;  /* 0xffffe00614207981 */ /* 0x000ee8000c1e1b00 */
[----:B------:R-:W3:Y:S02]  /*1dc0*/  LDG.E.64 R34, desc[UR6][R16.64+-0x20] ;  /* 0xffffe00610227981 */ /* 0x000ee4000c1e1b00 */
[----:B---3--:R-:W-:-:S07]  /*1dd0*/  DFMA R28, -R32, R34, R28 ;  /* 0x00000022201c722b */ /* 0x008fce000000011c */
[----:B------:R1:W-:Y:S04]  /*1de0*/  STG.E.64 desc[UR6][R24.64+-0x20], R28 ;  /* 0xffffe01c18007986 */ /* 0x0003e8000c101b06 */
[----:B--2---:R-:W2:Y:S04]  /*1df0*/  LDG.E.64 R30, desc[UR6][R12.64+-0x28] ;  /* 0xffffd8060c1e7981 */ /* 0x004ea8000c1e1b00 */
[----:B------:R-:W2:Y:S04]  /*1e00*/  LDG.E.64 R32, desc[UR6][R20.64+-0x28] ;  /* 0xffffd80614207981 */ /* 0x000ea8000c1e1b00 */
[----:B------:R-:W2:Y:S02]  /*1e10*/  LDG.E.64 R34, desc[UR6][R16.64+-0x28] ;  /* 0xffffd80610227981 */ /* 0x000ea4000c1e1b00 */
[----:B--2---:R-:W-:-:S07]  /*1e20*/  DFMA R30, -R32, R34, R30 ;  /* 0x00000022201e722b */ /* 0x004fce000000011e */
[----:B------:R2:W-:Y:S04]  /*1e30*/  STG.E.64 desc[UR6][R24.64+-0x28], R30 ;  /* 0xffffd81e18007986 */ /* 0x0005e8000c101b06 */
[----:B0-----:R-:W3:Y:S04]  /*1e40*/  LDG.E.64 R26, desc[UR6][R12.64+-0x30] ;  /* 0xffffd0060c1a7981 */ /* 0x001ee8000c1e1b00 */
[----:B------:R-:W3:Y:S04]  /*1e50*/  LDG.E.64 R32, desc[UR6][R20.64+-0x30] ;  /* 0xffffd00614207981 */ /* 0x000ee8000c1e1b00 */
[----:B------:R-:W3:Y:S02]  /*1e60*/  LDG.E.64 R34, desc[UR6][R16.64+-0x30] ;  /* 0xffffd00610227981 */ /* 0x000ee4000c1e1b00 */
[----:B---3--:R-:W-:-:S07]  /*1e70*/  DFMA R26, -R32, R34, R26 ;  /* 0x00000022201a722b */ /* 0x008fce000000011a */
[----:B------:R2:W-:Y:S04]  /*1e80*/  STG.E.64 desc[UR6][R24.64+-0x30], R26 ;  /* 0xffffd01a18007986 */ /* 0x0005e8000c101b06 */
[----:B-1----:R-:W3:Y:S04]  /*1e90*/  LDG.E.64 R28, desc[UR6][R12.64+-0x38] ;  /* 0xffffc8060c1c7981 */ /* 0x002ee8000c1e1b00 */
[----:B------:R-:W3:Y:S04]  /*1ea0*/  LDG.E.64 R32, desc[UR6][R20.64+-0x38] ;  /* 0xffffc80614207981 */ /* 0x000ee8000c1e1b00 */
[----:B------:R-:W3:Y:S01]  /*1eb0*/  LDG.E.64 R34, desc[UR6][R16.64+-0x38] ;  /* 0xffffc80610227981 */ /* 0x000ee2000c1e1b00 */
[----:B------:R-:W-:Y:S01]  /*1ec0*/  VIADD R22, R22, 0x8 ;  /* 0x0000000816167836 */ /* 0x000fe20000000000 */
[----:B------:R-:W-:-:S04]  /*1ed0*/  LOP3.LUT R23, R8, 0xfffffff8, RZ, 0xc0, !PT ;  /* 0xfffffff808177812 */ /* 0x000fc800078ec0ff */
[----:B------:R-:W-:Y:S01]  /*1ee0*/  ISETP.NE.AND P0, PT, R22, R23, PT ;  /* 0x000000171600720c */ /* 0x000fe20003f05270 */
[----:B------:R-:W-:Y:S01]  /*1ef0*/  VIADD R9, R9, 0xfffffff8 ;  /* 0xfffffff809097836 */ /* 0x000fe20000000000 */
[----:B---3--:R-:W-:-:S07]  /*1f00*/  DFMA R28, -R32, R34, R28 ;  /* 0x00000022201c722b */ /* 0x008fce000000011c */
[----:B------:R2:W-:Y:S04]  /*1f10*/  STG.E.64 desc[UR6][R24.64+-0x38], R28 ;  /* 0xffffc81c18007986 */ /* 0x0005e8000c101b06 */
[----:B------:R-:W-:Y:S05]  /*1f20*/  @P0 BRA `(.L_x_31) ;  /* 0xfffffffc00300947 */ /* 0x000fea000383ffff */
[----:B------:R-:W-:Y:S05]  /*1f30*/  BSYNC.RECONVERGENT B0 ;  /* 0x0000000000007941 */ /* 0x000fea0003800200 */
.L_x_30:
[----:B------:R-:W-:Y:S04]  /*1f40*/  BSSY.RECONVERGENT B0, `(.L_x_32) ;  /* 0x0000044000007945 */ /* 0x000fe80003800200 */
[----:B------:R-:W-:Y:S05]  /*1f50*/  @!P2 BRA `(.L_x_33) ;  /* 0x000000040008a947 */ /* 0x000fea0003800000 */
[----:B------:R-:W5:Y:S01]  /*1f60*/  LDCU UR5, c[0x0][0x3c0] ;  /* 0x00007800ff0577ac */ /* 0x000f620008000800 */
[----:B------:R-:W-:Y:S01]  /*1f70*/  ISETP.GE.U32.AND P0, PT, R4, 0x3, PT ;  /* 0x000000030400780c */ /* 0x000fe20003f06070 */
[----:B-----5:R-:W-:-:S06]  /*1f80*/  UIADD3 UR5, UPT, UPT, UR5, -0x1, URZ ;  /* 0xffffffff05057890 */ /* 0x020fcc000fffe0ff */
[----:B------:R-:W-:-:S05]  /*1f90*/  IMAD.U32 R8, RZ, RZ, UR5 ;  /* 0x00000005ff087e24 */ /* 0x000fca000f8e00ff */
[----:B------:R-:W-:Y:S01]  /*1fa0*/  LOP3.LUT P2, RZ, R8, 0x3, RZ, 0xc0, !PT ;  /* 0x0000000308ff7812 */ /* 0x000fe2000784c0ff */
[----:B------:R-:W-:-:S12]  /*1fb0*/  @!P0 BRA `(.L_x_34) ;  /* 0x0000000000748947 */ /* 0x000fd80003800000 */
[C---:B----4-:R-:W-:Y:S01]  /*1fc0*/  IADD3 R13, PT, PT, R9.reuse, 0x1, R3 ;  /* 0x00000001090d7810 */ /* 0x050fe20007ffe003 */
[C---:B0--3--:R-:W-:Y:S01]  /*1fd0*/  IMAD.WIDE R20, R9.reuse, 0x8, R18 ;  /* 0x0000000809147825 */ /* 0x049fe200078e0212 */
[----:B------:R-:W0:Y:S03]  /*1fe0*/  LDCU.64 UR8, c[0x0][0x3a0] ;  /* 0x00007400ff0877ac */ /* 0x000e260008000a00 */
[----:B------:R-:W-:Y:S01]  /*1ff0*/  IMAD.WIDE R16, R9, 0x8, R14 ;  /* 0x0000000809107825 */ /* 0x000fe200078e020e */
[----:B--2---:R-:W2:Y:S03]  /*2000*/  LDG.E.64 R22, desc[UR6][R20.64] ;  /* 0x0000000614167981 */ /* 0x004ea6000c1e1b00 */
[----:B------:R-:W-:Y:S01]  /*2010*/  IMAD.WIDE R12, R13, 0x8, R10 ;  /* 0x000000080d0c7825 */ /* 0x000fe200078e020a */
[----:B------:R-:W2:Y:S04]  /*2020*/  LDG.E.64 R24, desc[UR6][R16.64] ;  /* 0x0000000610187981 */ /* 0x000ea8000c1e1b00 */
[----:B-1----:R-:W2:Y:S02]  /*2030*/  LDG.E.64 R26, desc[UR6][R12.64] ;  /* 0x000000060c1a7981 */ /* 0x002ea4000c1e1b00 */
[----:B--2---:R-:W-:-:S07]  /*2040*/  DFMA R24, -R24, R26, R22 ;  /* 0x0000001a1818722b */ /* 0x004fce0000000116 */
[----:B------:R1:W-:Y:S04]  /*2050*/  STG.E.64 desc[UR6][R12.64+-0x8], R24 ;  /* 0xfffff8180c007986 */ /* 0x0003e8000c101b06 */
[----:B------:R-:W2:Y:S04]  /*2060*/  LDG.E.64 R26, desc[UR6][R20.64+-0x8] ;  /* 0xfffff806141a7981 */ /* 0x000ea8000c1e1b00 */
[----:B------:R-:W2:Y:S01]  /*2070*/  LDG.E.64 R28, desc[UR6][R16.64+-0x8] ;  /* 0xfffff806101c7981 */ /* 0x000ea2000c1e1b00 */
[----:B------:R-:W-:-:S04]  /*2080*/  IADD3 R23, P0, PT, R3, R9, RZ ;  /* 0x0000000903177210 */ /* 0x000fc80007f1e0ff */
[----:B------:R-:W-:Y:S02]  /*2090*/  LEA.HI.X.SX32 R30, R9, R0, 0x1, P0 ;  /* 0x00000000091e7211 */ /* 0x000fe400000f0eff */
[----:B0-----:R-:W-:-:S04]  /*20a0*/  LEA R22, P0, R23, UR8, 0x3 ;  /* 0x0000000817167c11 */ /* 0x001fc8000f8018ff */
[----:B------:R-:W-:Y:S01]  /*20b0*/  LEA.HI.X R23, R23, UR9, R30, 0x3, P0 ;  /* 0x0000000917177c11 */ /* 0x000fe200080f1c1e */
[----:B--2---:R-:W-:-:S07]  /*20c0*/  DFMA R26, R24, -R28, R26 ;  /* 0x8000001c181a722b */ /* 0x004fce000000001a */
[----:B------:R0:W-:Y:S04]  /*20d0*/  STG.E.64 desc[UR6][R22.64+-0x8], R26 ;  /* 0xfffff81a16007986 */ /* 0x0001e8000c101b06 */
[----:B------:R-:W2:Y:S04]  /*20e0*/  LDG.E.64 R28, desc[UR6][R20.64+-0x10] ;  /* 0xfffff006141c7981 */ /* 0x000ea8000c1e1b00 */
[----:B-1----:R-:W2:Y:S04]  /*20f0*/  LDG.E.64 R24, desc[UR6][R16.64+-0x10] ;  /* 0xfffff00610187981 */ /* 0x002ea8000c1e1b00 */
[----:B------:R-:W2:Y:S02]  /*2100*/  LDG.E.64 R30, desc[UR6][R12.64+-0x10] ;  /* 0xfffff0060c1e7981 */ /* 0x000ea4000c1e1b00 */
[----:B--2---:R-:W-:-:S07]  /*2110*/  DFMA R24, -R24, R30, R28 ;  /* 0x0000001e1818722b */ /* 0x004fce000000011c */
[----:B------:R0:W-:Y:S04]  /*2120*/  STG.E.64 desc[UR6][R22.64+-0x10], R24 ;  /* 0xfffff01816007986 */ /* 0x0001e8000c101b06 */
[----:B------:R-:W2:Y:S04]  /*2130*/  LDG.E.64 R28, desc[UR6][R20.64+-0x18] ;  /* 0xffffe806141c7981 */ /* 0x000ea8000c1e1b00 */
[----:B------:R-:W2:Y:S04]  /*2140*/  LDG.E.64 R30, desc[UR6][R16.64+-0x18] ;  /* 0xffffe806101e7981 */ /* 0x000ea8000c1e1b00 */
[----:B------:R-:W2:Y:S01]  /*2150*/  LDG.E.64 R32, desc[UR6][R12.64+-0x18] ;  /* 0xffffe8060c207981 */ /* 0x000ea2000c1e1b00 */
[----:B------:R-:W-:Y:S01]  /*2160*/  VIADD R9, R9, 0xfffffffc ;  /* 0xfffffffc09097836 */ /* 0x000fe20000000000 */
[----:B--2---:R-:W-:-:S07]  /*2170*/  DFMA R28, -R30, R32, R28 ;  /* 0x000000201e1c722b */ /* 0x004fce000000011c */
[----:B------:R0:W-:Y:S04]  /*2180*/  STG.E.64 desc[UR6][R22.64+-0x18], R28 ;  /* 0xffffe81c16007986 */ /* 0x0001e8000c101b06 */
.L_x_34:
[----:B------:R-:W-:Y:S05]  /*2190*/  @!P2 BRA `(.L_x_33) ;  /* 0x000000000078a947 */ /* 0x000fea0003800000 */
[----:B------:R-:W-:-:S13]  /*21a0*/  ISETP.NE.AND P0, PT, R2, RZ, PT ;  /* 0x000000ff0200720c */ /* 0x000fda0003f05270 */
[C---:B0-2---:R-:W-:Y:S01]  /*21b0*/  @P0 IADD3 R29, PT, PT, R9.reuse, 0x1, R3 ;  /* 0x00000001091d0810 */ /* 0x045fe20007ffe003 */
[C---:B---3--:R-:W-:Y:S01]  /*21c0*/  @P0 IMAD.WIDE R24, R9.reuse, 0x8, R18 ;  /* 0x0000000809180825 */ /* 0x048fe200078e0212 */
[----:B------:R-:W0:Y:S03]  /*21d0*/  @P0 LDC.64 R30, c[0x0][0x3a0] ;  /* 0x0000e800ff1e0b82 */ /* 0x000e260000000a00 */
[----:B-1----:R-:W-:Y:S01]  /*21e0*/  @P0 IMAD.WIDE R26, R9, 0x8, R14 ;  /* 0x00000008091a0825 */ /* 0x002fe200078e020e */
[----:B----4-:R-:W2:Y:S03]  /*21f0*/  @P0 LDG.E.64 R16, desc[UR6][R24.64] ;  /* 0x0000000618100981 */ /* 0x010ea6000c1e1b00 */
[----:B------:R-:W-:Y:S01]  /*2200*/  @P0 IMAD.WIDE R28, R29, 0x8, R10 ;  /* 0x000000081d1c0825 */ /* 0x000fe200078e020a */
[----:B------:R-:W2:Y:S04]  /*2210*/  @P0 LDG.E.64 R12, desc[UR6][R26.64] ;  /* 0x000000061a0c0981 */ /* 0x000ea8000c1e1b00 */
[----:B------:R-:W2:Y:S01]  /*2220*/  @P0 LDG.E.64 R20, desc[UR6][R28.64] ;  /* 0x000000061c140981 */ /* 0x000ea2000c1e1b00 */
[----:B------:R-:W-:Y:S01]  /*2230*/  ISETP.NE.AND P3, PT, R5, RZ, PT ;  /* 0x000000ff0500720c */ /* 0x000fe20003f65270 */
[----:B--2---:R-:W-:-:S07]  /*2240*/  @P0 DFMA R16, -R12, R20, R16 ;  /* 0x000000140c10022b */ /* 0x004fce0000000110 */
[----:B------:R1:W-:Y:S04]  /*2250*/  @P0 STG.E.64 desc[UR6][R28.64+-0x8], R16 ;  /* 0xfffff8101c000986 */ /* 0x0003e8000c101b06 */
[----:B------:R-:W2:Y:S04]  /*2260*/  @P0 LDG.E.64 R20, desc[UR6][R24.64+-0x8] ;  /* 0xfffff80618140981 */ /* 0x000ea8000c1e1b00 */
[----:B------:R-:W2:Y:S01]  /*2270*/  @P0 LDG.E.64 R22, desc[UR6][R26.64+-0x8] ;  /* 0xfffff8061a160981 */ /* 0x000ea2000c1e1b00 */
[----:B------:R-:W-:-:S04]  /*2280*/  @P0 IADD3 R13, P2, PT, R3, R9, RZ ;  /* 0x00000009030d0210 */ /* 0x000fc80007f5e0ff */
[C---:B------:R-:W-:Y:S01]  /*2290*/  @P0 LEA.HI.X.SX32 R0, R9.reuse, R0, 0x1, P2 ;  /* 0x0000000009000211 */ /* 0x040fe200010f0eff */
[----:B------:R-:W-:Y:S01]  /*22a0*/  @P0 VIADD R9, R9, 0xfffffffe ;  /* 0xfffffffe09090836 */ /* 0x000fe20000000000 */
[----:B0-----:R-:W-:-:S04]  /*22b0*/  @P0 LEA R12, P2, R13, R30, 0x3 ;  /* 0x0000001e0d0c0211 */ /* 0x001fc800078418ff */
[C---:B------:R-:W-:Y:S01]  /*22c0*/  @P3 IADD3 R3, PT, PT, R9.reuse, 0x1, R3 ;  /* 0x0000000109033810 */ /* 0x040fe20007ffe003 */
[----:B------:R-:W-:Y:S01]  /*22d0*/  @P3 IMAD.WIDE R18, R9, 0x8, R18 ;  /* 0x0000000809123825 */ /* 0x000fe200078e0212 */
[----:B------:R-:W-:-:S03]  /*22e0*/  @P0 LEA.HI.X R13, R13, R31, R0, 0x3, P2 ;  /* 0x0000001f0d0d0211 */ /* 0x000fc600010f1c00 */
[----:B------:R-:W-:-:S04]  /*22f0*/  @P3 IMAD.WIDE R14, R9, 0x8, R14 ;  /* 0x00000008090e3825 */ /* 0x000fc800078e020e */
[----:B------:R-:W-:Y:S01]  /*2300*/  @P3 IMAD.WIDE R10, R3, 0x8, R10 ;  /* 0x00000008030a3825 */ /* 0x000fe200078e020a */
[----:B--2---:R-:W-:-:S07]  /*2310*/  @P0 DFMA R20, R16, -R22, R20 ;  /* 0x800000161014022b */ /* 0x004fce0000000014 */
[----:B------:R0:W-:Y:S04]  /*2320*/  @P0 STG.E.64 desc[UR6][R12.64+-0x8], R20 ;  /* 0xfffff8140c000986 */ /* 0x0001e8000c101b06 */
[----:B------:R-:W2:Y:S04]  /*2330*/  @P3 LDG.E.64 R18, desc[UR6][R18.64] ;  /* 0x0000000612123981 */ /* 0x000ea8000c1e1b00 */
[----:B------:R-:W2:Y:S04]  /*2340*/  @P3 LDG.E.64 R14, desc[UR6][R14.64] ;  /* 0x000000060e0e3981 */ /* 0x000ea8000c1e1b00 */
[----:B-1----:R-:W2:Y:S02]  /*2350*/  @P3 LDG.E.64 R16, desc[UR6][R10.64] ;  /* 0x000000060a103981 */ /* 0x002ea4000c1e1b00 */
[----:B--2---:R-:W-:-:S07]  /*2360*/  @P3 DFMA R16, -R14, R16, R18 ;  /* 0x000000100e10322b */ /* 0x004fce0000000112 */
[----:B------:R0:W-:Y:S04]  /*2370*/  @P3 STG.E.64 desc[UR6][R10.64+-0x8], R16 ;  /* 0xfffff8100a003986 */ /* 0x0001e8000c101b06 */
.L_x_33:
[----:B------:R-:W-:Y:S05]  /*2380*/  BSYNC.RECONVERGENT B0 ;  /* 0x0000000000007941 */ /* 0x000fea0003800200 */
.L_x_32:
[----:B------:R-:W-:Y:S05]  /*2390*/  @!P1 BRA `(.L_x_35) ;  /* 0xffffffe0008c9947 */ /* 0x000fea000383ffff */
[----:B------:R-:W-:Y:S05]  /*23a0*/  EXIT ;  /* 0x000000000000794d */ /* 0x000fea0003800000 */
        .weak           $__internal_0_$__cuda_sm20_dblrcp_rn_slowpath_v3
        .type           $__internal_0_$__cuda_sm20_dblrcp_rn_slowpath_v3,@function
        .size           $__internal_0_$__cuda_sm20_dblrcp_rn_slowpath_v3,($__internal_1_$__cuda_sm20_div_rn_f64_full - $__internal_0_$__cuda_sm20_dblrcp_rn_slowpath_v3)
$__internal_0_$__cuda_sm20_dblrcp_rn_slowpath_v3:
[----:B------:R-:W-:Y:S01]  /*23b0*/  DSETP.GTU.AND P0, PT, |R32|, +INF , PT ;  /* 0x7ff000002000742a */ /* 0x000fe20003f0c200 */
[----:B------:R-:W-:-:S13]  /*23c0*/  BSSY.RECONVERGENT B2, `(.L_x_36) ;  /* 0x0000022000027945 */ /* 0x000fda0003800200 */
[----:B------:R-:W-:Y:S05]  /*23d0*/  @P0 BRA `(.L_x_37) ;  /* 0x0000000000780947 */ /* 0x000fea0003800000 */
[----:B------:R-:W-:-:S05]  /*23e0*/  LOP3.LUT R37, R33, 0x7fffffff, RZ, 0xc0, !PT ;  /* 0x7fffffff21257812 */ /* 0x000fca00078ec0ff */
[----:B------:R-:W-:-:S05]  /*23f0*/  VIADD R34, R37, 0xffffffff ;  /* 0xffffffff25227836 */ /* 0x000fca0000000000 */
[----:B------:R-:W-:-:S13]  /*2400*/  ISETP.GE.U32.AND P0, PT, R34, 0x7fefffff, PT ;  /* 0x7fefffff2200780c */ /* 0x000fda0003f06070 */
[----:B------:R-:W-:Y:S01]  /*2410*/  @P0 LOP3.LUT R35, R33, 0x7ff00000, RZ, 0x3c, !PT ;  /* 0x7ff0000021230812 */ /* 0x000fe200078e3cff */
[----:B------:R-:W-:Y:S01]  /*2420*/  @P0 IMAD.MOV.U32 R34, RZ, RZ, RZ ;  /* 0x000000ffff220224 */ /* 0x000fe200078e00ff */
[----:B------:R-:W-:Y:S06]  /*2430*/  @P0 BRA `(.L_x_38) ;  /* 0x0000000000680947 */ /* 0x000fec0003800000 */
[----:B------:R-:W-:-:S13]  /*2440*/  ISETP.GE.U32.AND P0, PT, R37, 0x1000001, PT ;  /* 0x010000012500780c */ /* 0x000fda0003f06070 */
[----:B------:R-:W-:Y:S05]  /*2450*/  @!P0 BRA `(.L_x_39) ;  /* 0x0000000000348947 */ /* 0x000fea0003800000 */
[----:B------:R-:W-:Y:S02]  /*2460*/  VIADD R35, R33, 0xc0200000 ;  /* 0xc020000021237836 */ /* 0x000fe40000000000 */
[----:B------:R-:W-:Y:S02]  /*2470*/  IMAD.MOV.U32 R34, RZ, RZ, R32 ;  /* 0x000000ffff227224 */ /* 0x000fe400078e0020 */
[----:B------:R-:W0:Y:S04]  /*2480*/  MUFU.RCP64H R37, R35 ;  /* 0x0000002300257308 */ /* 0x000e280000001800 */
[----:B0-----:R-:W-:-:S08]  /*2490*/  DFMA R38, -R34, R36, 1 ;  /* 0x3ff000002226742b */ /* 0x001fd00000000124 */
[----:B------:R-:W-:-:S08]  /*24a0*/  DFMA R38, R38, R38, R38 ;  /* 0x000000262626722b */ /* 0x000fd00000000026 */
[----:B------:R-:W-:-:S08]  /*24b0*/  DFMA R38, R36, R38, R36 ;  /* 0x000000262426722b */ /* 0x000fd00000000024 */
[----:B------:R-:W-:-:S08]  /*24c0*/  DFMA R36, -R34, R38, 1 ;  /* 0x3ff000002224742b */ /* 0x000fd00000000126 */
[----:B------:R-:W-:-:S08]  /*24d0*/  DFMA R36, R38, R36, R38 ;  /* 0x000000242624722b */ /* 0x000fd00000000026 */
[----:B------:R-:W-:-:S08]  /*24e0*/  DMUL R36, R36, 2.2250738585072013831e-308 ;  /* 0x0010000024247828 */ /* 0x000fd00000000000 */
[----:B------:R-:W-:-:S08]  /*24f0*/  DFMA R32, -R32, R36, 1 ;  /* 0x3ff000002020742b */ /* 0x000fd00000000124 */
[----:B------:R-:W-:-:S08]  /*2500*/  DFMA R32, R32, R32, R32 ;  /* 0x000000202020722b */ /* 0x000fd00000000020 */
[----:B------:R-:W-:Y:S01]  /*2510*/  DFMA R34, R36, R32, R36 ;  /* 0x000000202422722b */ /* 0x000fe20000000024 */
[----:B------:R-:W-:Y:S10]  /*2520*/  BRA `(.L_x_38) ;  /* 0x00000000002c7947 */ /* 0x000ff40003800000 */
.L_x_39:
[----:B------:R-:W-:-:S06]  /*2530*/  DMUL R32, R32, 8.11296384146066816958e+31 ;  /* 0x4690000020207828 */ /* 0x000fcc0000000000 */
[----:B------:R-:W0:Y:S02]  /*2540*/  MUFU.RCP64H R37, R33 ;  /* 0x0000002100257308 */ /* 0x000e240000001800 */
[----:B0-----:R-:W-:-:S08]  /*2550*/  DFMA R34, -R32, R36, 1 ;  /* 0x3ff000002022742b */ /* 0x001fd00000000124 */
[----:B------:R-:W-:-:S08]  /*2560*/  DFMA R34, R34, R34, R34 ;  /* 0x000000222222722b */ /* 0x000fd00000000022 */
[----:B------:R-:W-:-:S08]  /*2570*/  DFMA R34, R36, R34, R36 ;  /* 0x000000222422722b */ /* 0x000fd00000000024 */
[----:B------:R-:W-:-:S08]  /*2580*/  DFMA R36, -R32, R34, 1 ;  /* 0x3ff000002024742b */ /* 0x000fd00000000122 */
[----:B------:R-:W-:-:S08]  /*2590*/  DFMA R34, R34, R36, R34 ;  /* 0x000000242222722b */ /* 0x000fd00000000022 */
[----:B------:R-:W-:Y:S01]  /*25a0*/  DMUL R34, R34, 8.11296384146066816958e+31 ;  /* 0x4690000022227828 */ /* 0x000fe20000000000 */
[----:B------:R-:W-:Y:S10]  /*25b0*/  BRA `(.L_x_38) ;  /* 0x0000000000087947 */ /* 0x000ff40003800000 */
.L_x_37:
[----:B------:R-:W-:Y:S01]  /*25c0*/  LOP3.LUT R35, R33, 0x80000, RZ, 0xfc, !PT ;  /* 0x0008000021237812 */ /* 0x000fe200078efcff */
[----:B------:R-:W-:-:S07]  /*25d0*/  IMAD.MOV.U32 R34, RZ, RZ, R32 ;  /* 0x000000ffff227224 */ /* 0x000fce00078e0020 */
.L_x_38:
[----:B------:R-:W-:Y:S05]  /*25e0*/  BSYNC.RECONVERGENT B2 ;  /* 0x0000000000027941 */ /* 0x000fea0003800200 */
.L_x_36:
[----:B------:R-:W-:Y:S02]  /*25f0*/  IMAD.MOV.U32 R32, RZ, RZ, R40 ;  /* 0x000000ffff207224 */ /* 0x000fe400078e0028 */
[----:B------:R-:W-:-:S04]  /*2600*/  IMAD.MOV.U32 R33, RZ, RZ, 0x0 ;  /* 0x00000000ff217424 */ /* 0x000fc800078e00ff */
[----:B------:R-:W-:Y:S05]  /*2610*/  RET.REL.NODEC R32 `(_Z15y_Thomas_on_gpuPdS_S_S_S_S_S_iii) ;  /* 0xffffffd820787950 */ /* 0x000fea0003c3ffff */
        .weak           $__internal_1_$__cuda_sm20_div_rn_f64_full
        .type           $__internal_1_$__cuda_sm20_div_rn_f64_full,@function
        .size           $__internal_1_$__cuda_sm20_div_rn_f64_full,(.L_x_328 - $__internal_1_$__cuda_sm20_div_rn_f64_full)
$__internal_1_$__cuda_sm20_div_rn_f64_full:
[C---:B------:R-:W-:Y:S01]  /*2620*/  FSETP.GEU.AND P0, PT, |R25|.reuse, 1.469367938527859385e-39, PT ;  /* 0x001000001900780b */ /* 0x040fe20003f0e200 */
[----:B------:R-:W-:Y:S01]  /*2630*/  IMAD.MOV.U32 R20, RZ, RZ, 0x1 ;  /* 0x00000001ff147424 */ /* 0x000fe200078e00ff */
[----:B------:R-:W-:Y:S01]  /*2640*/  LOP3.LUT R22, R25, 0x800fffff, RZ, 0xc0, !PT ;  /* 0x800fffff19167812 */ /* 0x000fe200078ec0ff */
[----:B------:R-:W-:Y:S01]  /*2650*/  IMAD.MOV.U32 R19, RZ, RZ, 0x1ca00000 ;  /* 0x1ca00000ff137424 */ /* 0x000fe200078e00ff */
[C---:B------:R-:W-:Y:S01]  /*2660*/  FSETP.GEU.AND P4, PT, |R27|.reuse, 1.469367938527859385e-39, PT ;  /* 0x001000001b00780b */ /* 0x040fe20003f8e200 */
[----:B------:R-:W-:Y:S01]  /*2670*/  BSSY.RECONVERGENT B1, `(.L_x_40) ;  /* 0x0000052000017945 */ /* 0x000fe20003800200 */
[----:B------:R-:W-:Y:S01]  /*2680*/  LOP3.LUT R23, R22, 0x3ff00000, RZ, 0xfc, !PT ;  /* 0x3ff0000016177812 */ /* 0x000fe200078efcff */
[----:B------:R-:W-:Y:S01]  /*2690*/  IMAD.MOV.U32 R22, RZ, RZ, R24 ;  /* 0x000000ffff167224 */ /* 0x000fe200078e0018 */
[----:B------:R-:W-:Y:S02]  /*26a0*/  LOP3.LUT R9, R27, 0x7ff00000, RZ, 0xc0, !PT ;  /* 0x7ff000001b097812 */ /* 0x000fe400078ec0ff */
[----:B------:R-:W-:-:S03]  /*26b0*/  LOP3.LUT R34, R25, 0x7ff00000, RZ, 0xc0, !PT ;  /* 0x7ff0000019227812 */ /* 0x000fc600078ec0ff */
[----:B------:R-:W-:Y:S01]  /*26c0*/  @!P0 DMUL R22, R24, 8.98846567431157953865e+307 ;  /* 0x7fe0000018168828 */ /* 0x000fe20000000000 */
[----:B------:R-:W-:Y:S01]  /*26d0*/  ISETP.GE.U32.AND P3, PT, R9, R34, PT ;  /* 0x000000220900720c */ /* 0x000fe20003f66070 */
[----:B------:R-:W-:Y:S02]  /*26e0*/  IMAD.MOV.U32 R35, RZ, RZ, R9 ;  /* 0x000000ffff237224 */ /* 0x000fe400078e0009 */
[----:B------:R-:W-:Y:S02]  /*26f0*/  @!P4 LOP3.LUT R30, R25, 0x7ff00000, RZ, 0xc0, !PT ;  /* 0x7ff00000191ec812 */ /* 0x000fe400078ec0ff */
[----:B------:R-:W0:Y:S02]  /*2700*/  MUFU.RCP64H R21, R23 ;  /* 0x0000001700157308 */ /* 0x000e240000001800 */
[----:B------:R-:W-:Y:S02]  /*2710*/  @!P4 ISETP.GE.U32.AND P5, PT, R9, R30, PT ;  /* 0x0000001e0900c20c */ /* 0x000fe40003fa6070 */
[----:B------:R-:W-:-:S02]  /*2720*/  @!P0 LOP3.LUT R34, R23, 0x7ff00000, RZ, 0xc0, !PT ;  /* 0x7ff0000017228812 */ /* 0x000fc400078ec0ff */
[----:B------:R-:W-:-:S03]  /*2730*/  @!P4 SEL R31, R19, 0x63400000, !P5 ;  /* 0x63400000131fc807 */ /* 0x000fc60006800000 */
[----:B------:R-:W-:Y:S01]  /*2740*/  VIADD R37, R34, 0xffffffff ;  /* 0xffffffff22257836 */ /* 0x000fe20000000000 */
[----:B------:R-:W-:-:S04]  /*2750*/  @!P4 LOP3.LUT R32, R31, 0x80000000, R27, 0xf8, !PT ;  /* 0x800000001f20c812 */ /* 0x000fc800078ef81b */
[----:B------:R-:W-:Y:S01]  /*2760*/  @!P4 LOP3.LUT R33, R32, 0x100000, RZ, 0xfc, !PT ;  /* 0x001000002021c812 */ /* 0x000fe200078efcff */
[----:B------:R-:W-:Y:S01]  /*2770*/  @!P4 IMAD.MOV.U32 R32, RZ, RZ, RZ ;  /* 0x000000ffff20c224 */ /* 0x000fe200078e00ff */
[----:B0-----:R-:W-:-:S08]  /*2780*/  DFMA R28, R20, -R22, 1 ;  /* 0x3ff00000141c742b */ /* 0x001fd00000000816 */
[----:B------:R-:W-:-:S08]  /*2790*/  DFMA R28, R28, R28, R28 ;  /* 0x0000001c1c1c722b */ /* 0x000fd0000000001c */
[----:B------:R-:W-:Y:S01]  /*27a0*/  DFMA R28, R20, R28, R20 ;  /* 0x0000001c141c722b */ /* 0x000fe20000000014 */
[----:B------:R-:W-:Y:S02]  /*27b0*/  SEL R21, R19, 0x63400000, !P3 ;  /* 0x6340000013157807 */ /* 0x000fe40005800000 */
[----:B------:R-:W-:Y:S02]  /*27c0*/  MOV R20, R26 ;  /* 0x0000001a00147202 */ /* 0x000fe40000000f00 */
[----:B------:R-:W-:-:S03]  /*27d0*/  LOP3.LUT R21, R21, 0x800fffff, R27, 0xf8, !PT ;  /* 0x800fffff15157812 */ /* 0x000fc600078ef81b */
[----:B------:R-:W-:-:S03]  /*27e0*/  DFMA R30, R28, -R22, 1 ;  /* 0x3ff000001c1e742b */ /* 0x000fc60000000816 */
[----:B------:R-:W-:-:S05]  /*27f0*/  @!P4 DFMA R20, R20, 2, -R32 ;  /* 0x400000001414c82b */ /* 0x000fca0000000820 */
[----:B------:R-:W-:-:S05]  /*2800*/  DFMA R30, R28, R30, R28 ;  /* 0x0000001e1c1e722b */ /* 0x000fca000000001c */
[----:B------:R-:W-:-:S03]  /*2810*/  @!P4 LOP3.LUT R35, R21, 0x7ff00000, RZ, 0xc0, !PT ;  /* 0x7ff000001523c812 */ /* 0x000fc600078ec0ff */
[----:B------:R-:W-:Y:S02]  /*2820*/  DMUL R28, R30, R20 ;  /* 0x000000141e1c7228 */ /* 0x000fe40000000000 */
[----:B------:R-:W-:-:S05]  /*2830*/  VIADD R36, R35, 0xffffffff ;  /* 0xffffffff23247836 */ /* 0x000fca0000000000 */
[----:B------:R-:W-:Y:S01]  /*2840*/  ISETP.GT.U32.AND P0, PT, R36, 0x7feffffe, PT ;  /* 0x7feffffe2400780c */ /* 0x000fe20003f04070 */
[----:B------:R-:W-:-:S03]  /*2850*/  DFMA R32, R28, -R22, R20 ;  /* 0x800000161c20722b */ /* 0x000fc60000000014 */
[----:B------:R-:W-:-:S05]  /*2860*/  ISETP.GT.U32.OR P0, PT, R37, 0x7feffffe, P0 ;  /* 0x7feffffe2500780c */ /* 0x000fca0000704470 */
[----:B------:R-:W-:-:S08]  /*2870*/  DFMA R32, R30, R32, R28 ;  /* 0x000000201e20722b */ /* 0x000fd0000000001c */
[----:B------:R-:W-:Y:S05]  /*2880*/  @P0 BRA `(.L_x_41) ;  /* 0x00000000006c0947 */ /* 0x000fea0003800000 */
[----:B------:R-:W-:-:S04]  /*2890*/  LOP3.LUT R28, R25, 0x7ff00000, RZ, 0xc0, !PT ;  /* 0x7ff00000191c7812 */ /* 0x000fc800078ec0ff */
[CC--:B------:R-:W-:Y:S02]  /*28a0*/  VIADDMNMX R26, R9.reuse, -R28.reuse, 0xb9600000, !PT ;  /* 0xb9600000091a7446 */ /* 0x0c0fe4000780091c */
[----:B------:R-:W-:Y:S02]  /*28b0*/  ISETP.GE.U32.AND P0, PT, R9, R28, PT ;  /* 0x0000001c0900720c */ /* 0x000fe40003f06070 */
[----:B------:R-:W-:Y:S02]  /*28c0*/  VIMNMX R9, PT, PT, R26, 0x46a00000, PT ;  /* 0x46a000001a097848 */ /* 0x000fe40003fe0100 */
[----:B------:R-:W-:-:S05]  /*28d0*/  SEL R26, R19, 0x63400000, !P0 ;  /* 0x63400000131a7807 */ /* 0x000fca0004000000 */
[----:B------:R-:W-:Y:S02]  /*28e0*/  IMAD.IADD R9, R9, 0x1, -R26 ;  /* 0x0000000109097824 */ /* 0x000fe400078e0a1a */
[----:B------:R-:W-:Y:S02]  /*28f0*/  IMAD.MOV.U32 R26, RZ, RZ, RZ ;  /* 0x000000ffff1a7224 */ /* 0x000fe400078e00ff */
[----:B------:R-:W-:-:S06]  /*2900*/  VIADD R27, R9, 0x7fe00000 ;  /* 0x7fe00000091b7836 */ /* 0x000fcc0000000000 */
[----:B------:R-:W-:-:S10]  /*2910*/  DMUL R28, R32, R26 ;  /* 0x0000001a201c7228 */ /* 0x000fd40000000000 */
[----:B------:R-:W-:-:S13]  /*2920*/  FSETP.GTU.AND P0, PT, |R29|, 1.469367938527859385e-39, PT ;  /* 0x001000001d00780b */ /* 0x000fda0003f0c200 */
[----:B------:R-:W-:Y:S05]  /*2930*/  @P0 BRA `(.L_x_42) ;  /* 0x0000000000940947 */ /* 0x000fea0003800000 */
[----:B------:R-:W-:Y:S01]  /*2940*/  DFMA R20, R32, -R22, R20 ;  /* 0x800000162014722b */ /* 0x000fe20000000014 */
[----:B------:R-:W-:-:S09]  /*2950*/  IMAD.MOV.U32 R26, RZ, RZ, RZ ;  /* 0x000000ffff1a7224 */ /* 0x000fd200078e00ff */
[C---:B------:R-:W-:Y:S02]  /*2960*/  FSETP.NEU.AND P0, PT, R21.reuse, RZ, PT ;  /* 0x000000ff1500720b */ /* 0x040fe40003f0d000 */
[----:B------:R-:W-:-:S04]  /*2970*/  LOP3.LUT R25, R21, 0x80000000, R25, 0x48, !PT ;  /* 0x8000000015197812 */ /* 0x000fc800078e4819 */
[----:B------:R-:W-:-:S07]  /*2980*/  LOP3.LUT R27, R25, R27, RZ, 0xfc, !PT ;  /* 0x0000001b191b7212 */ /* 0x000fce00078efcff */
[----:B------:R-:W-:Y:S05]  /*2990*/  @!P0 BRA `(.L_x_42) ;  /* 0x00000000007c8947 */ /* 0x000fea0003800000 */
[----:B------:R-:W-:Y:S01]  /*29a0*/  IMAD.MOV R21, RZ, RZ, -R9 ;  /* 0x000000ffff157224 */ /* 0x000fe200078e0a09 */
[----:B------:R-:W-:Y:S01]  /*29b0*/  DMUL.RP R26, R32, R26 ;  /* 0x0000001a201a7228 */ /* 0x000fe20000008000 */
[----:B------:R-:W-:Y:S01]  /*29c0*/  IMAD.MOV.U32 R20, RZ, RZ, RZ ;  /* 0x000000ffff147224 */ /* 0x000fe200078e00ff */
[----:B------:R-:W-:-:S05]  /*29d0*/  IADD3 R9, PT, PT, -R9, -0x43300000, RZ ;  /* 0xbcd0000009097810 */ /* 0x000fca0007ffe1ff */
[----:B------:R-:W-:-:S03]  /*29e0*/  DFMA R20, R28, -R20, R32 ;  /* 0x800000141c14722b */ /* 0x000fc60000000020 */
[----:B------:R-:W-:-:S07]  /*29f0*/  LOP3.LUT R25, R27, R25, RZ, 0x3c, !PT ;  /* 0x000000191b197212 */ /* 0x000fce00078e3cff */
[----:B------:R-:W-:-:S04]  /*2a00*/  FSETP.NEU.AND P0, PT, |R21|, R9, PT ;  /* 0x000000091500720b */ /* 0x000fc80003f0d200 */
[----:B------:R-:W-:Y:S02]  /*2a10*/  FSEL R28, R26, R28, !P0 ;  /* 0x0000001c1a1c7208 */ /* 0x000fe40004000000 */
[----:B------:R-:W-:Y:S01]  /*2a20*/  FSEL R29, R25, R29, !P0 ;  /* 0x0000001d191d7208 */ /* 0x000fe20004000000 */
[----:B------:R-:W-:Y:S06]  /*2a30*/  BRA `(.L_x_42) ;  /* 0x0000000000547947 */ /* 0x000fec0003800000 */
.L_x_41:
[----:B------:R-:W-:-:S14]  /*2a40*/  DSETP.NAN.AND P0, PT, R26, R26, PT ;  /* 0x0000001a1a00722a */ /* 0x000fdc0003f08000 */
[----:B------:R-:W-:Y:S05]  /*2a50*/  @P0 BRA `(.L_x_43) ;  /* 0x0000000000440947 */ /* 0x000fea0003800000 */
[----:B------:R-:W-:-:S14]  /*2a60*/  DSETP.NAN.AND P0, PT, R24, R24, PT ;  /* 0x000000181800722a */ /* 0x000fdc0003f08000 */
[----:B------:R-:W-:Y:S05]  /*2a70*/  @P0 BRA `(.L_x_44) ;  /* 0x0000000000300947 */ /* 0x000fea0003800000 */
[----:B------:R-:W-:Y:S01]  /*2a80*/  ISETP.NE.AND P0, PT, R35, R34, PT ;  /* 0x000000222300720c */ /* 0x000fe20003f05270 */
[----:B------:R-:W-:Y:S02]  /*2a90*/  IMAD.MOV.U32 R28, RZ, RZ, 0x0 ;  /* 0x00000000ff1c7424 */ /* 0x000fe400078e00ff */
[----:B------:R-:W-:-:S10]  /*2aa0*/  IMAD.MOV.U32 R29, RZ, RZ, -0x80000 ;  /* 0xfff80000ff1d7424 */ /* 0x000fd400078e00ff */
[----:B------:R-:W-:Y:S05]  /*2ab0*/  @!P0 BRA `(.L_x_42) ;  /* 0x0000000000348947 */ /* 0x000fea0003800000 */
[----:B------:R-:W-:Y:S02]  /*2ac0*/  ISETP.NE.AND P0, PT, R35, 0x7ff00000, PT ;  /* 0x7ff000002300780c */ /* 0x000fe40003f05270 */
[----:B------:R-:W-:Y:S02]  /*2ad0*/  LOP3.LUT R29, R27, 0x80000000, R25, 0x48, !PT ;  /* 0x800000001b1d7812 */ /* 0x000fe400078e4819 */
[----:B------:R-:W-:-:S13]  /*2ae0*/  ISETP.EQ.OR P0, PT, R34, RZ, !P0 ;  /* 0x000000ff2200720c */ /* 0x000fda0004702670 */
[----:B------:R-:W-:Y:S01]  /*2af0*/  @P0 LOP3.LUT R9, R29, 0x7ff00000, RZ, 0xfc, !PT ;  /* 0x7ff000001d090812 */ /* 0x000fe200078efcff */
[----:B------:R-:W-:Y:S02]  /*2b00*/  @!P0 IMAD.MOV.U32 R28, RZ, RZ, RZ ;  /* 0x000000ffff1c8224 */ /* 0x000fe400078e00ff */
[----:B------:R-:W-:Y:S02]  /*2b10*/  @P0 IMAD.MOV.U32 R28, RZ, RZ, RZ ;  /* 0x000000ffff1c0224 */ /* 0x000fe400078e00ff */
[----:B------:R-:W-:Y:S01]  /*2b20*/  @P0 IMAD.MOV.U32 R29, RZ, RZ, R9 ;  /* 0x000000ffff1d0224 */ /* 0x000fe200078e0009 */
[----:B------:R-:W-:Y:S06]  /*2b30*/  BRA `(.L_x_42) ;  /* 0x0000000000147947 */ /* 0x000fec0003800000 */
.L_x_44:
[----:B------:R-:W-:Y:S01]  /*2b40*/  LOP3.LUT R29, R25, 0x80000, RZ, 0xfc, !PT ;  /* 0x00080000191d7812 */ /* 0x000fe200078efcff */
[----:B------:R-:W-:Y:S01]  /*2b50*/  IMAD.MOV.U32 R28, RZ, RZ, R24 ;  /* 0x000000ffff1c7224 */ /* 0x000fe200078e0018 */
[----:B------:R-:W-:Y:S06]  /*2b60*/  BRA `(.L_x_42) ;  /* 0x0000000000087947 */ /* 0x000fec0003800000 */
.L_x_43:
[----:B------:R-:W-:Y:S01]  /*2b70*/  LOP3.LUT R29, R27, 0x80000, RZ, 0xfc, !PT ;  /* 0x000800001b1d7812 */ /* 0x000fe200078efcff */
[----:B------:R-:W-:-:S07]  /*2b80*/  IMAD.MOV.U32 R28, RZ, RZ, R26 ;  /* 0x000000ffff1c7224 */ /* 0x000fce00078e001a */
.L_x_42:
[----:B------:R-:W-:Y:S05]  /*2b90*/  BSYNC.RECONVERGENT B1 ;  /* 0x0000000000017941 */ /* 0x000fea0003800200 */
.L_x_40:
[----:B------:R-:W-:Y:S02]  /*2ba0*/  IMAD.MOV.U32 R19, RZ, RZ, 0x0 ;  /* 0x00000000ff137424 */ /* 0x000fe400078e00ff */
[----:B------:R-:W-:Y:S02]  /*2bb0*/  IMAD.MOV.U32 R20, RZ, RZ, R28 ;  /* 0x000000ffff147224 */ /* 0x000fe400078e001c */
[----:B------:R-:W-:Y:S01]  /*2bc0*/  IMAD.MOV.U32 R21, RZ, RZ, R29 ;  /* 0x000000ffff157224 */ /* 0x000fe200078e001d */
[----:B------:R-:W-:Y:S06]  /*2bd0*/  RET.REL.NODEC R18 `(_Z15y_Thomas_on_gpuPdS_S_S_S_S_S_iii) ;  /* 0xffffffd412087950 */ /* 0x000fec0003c3ffff */
.L_x_45:
[----:B------:R-:W-:-:S00]  /*2be0*/  BRA `(.L_x_45) ;  /* 0xfffffffc00fc7947 */ /* 0x000fc0000383ffff */
[----:B------:R-:W-:-:S00]  /*2bf0*/  NOP ;  /* 0x0000000000007918 */ /* 0x000fc00000000000 */
        /* <DEDUP_REMOVED lines=8> */
.L_x_328:


//--------------------- .text._Z15x_Thomas_on_gpuPdS_S_S_S_S_S_iii --------------------------
	.section	.text._Z15x_Thomas_on_gpuPdS_S_S_S_S_S_iii,"ax",@progbits
	.align	128
        .global         _Z15x_Thomas_on_gpuPdS_S_S_S_S_S_iii
        .type           _Z15x_Thomas_on_gpuPdS_S_S_S_S_S_iii,@function
        .size           _Z15x_Thomas_on_gpuPdS_S_S_S_S_S_iii,(.L_x_330 - _Z15x_Thomas_on_gpuPdS_S_S_S_S_S_iii)
        .other          _Z15x_Thomas_on_gpuPdS_S_S_S_S_S_iii,@"STO_CUDA_ENTRY STV_DEFAULT"
_Z15x_Thomas_on_gpuPdS_S_S_S_S_S_iii:
.text._Z15x_Thomas_on_gpuPdS_S_S_S_S_S_iii:
        /* <DEDUP_REMOVED lines=8> */
[----:B------:R-:W0:Y:S01]  /*0080*/  LDCU UR11, c[0x0][0x3bc] ;  /* 0x00007780ff0b77ac */ /* 0x000e220008000800 */
[----:B------:R-:W1:Y:S01]  /*0090*/  LDC.64 R32, c[0x0][0x390] ;  /* 0x0000e400ff207b82 */ /* 0x000e620000000a00 */
[----:B------:R-:W2:Y:S01]  /*00a0*/  LDCU UR5, c[0x0][0x370] ;  /* 0x00006e00ff0577ac */ /* 0x000ea20008000800 */
[----:B------:R-:W3:Y:S06]  /*00b0*/  LDCU.64 UR14, c[0x0][0x358] ;  /* 0x00006b00ff0e77ac */ /* 0x000eec0008000a00 */
[----:B------:R-:W4:Y:S01]  /*00c0*/  LDC.64 R30, c[0x0][0x388] ;  /* 0x0000e200ff1e7b82 */ /* 0x000f220000000a00 */
[----:B------:R-:W1:Y:S07]  /*00d0*/  LDCU UR8, c[0x0][0x3c0] ;  /* 0x00007800ff0877ac */ /* 0x000e6e0008000800 */
[----:B------:R-:W1:Y:S01]  /*00e0*/  LDC.64 R20, c[0x0][0x3a8] ;  /* 0x0000ea00ff147b82 */ /* 0x000e620000000a00 */
[----:B0-----:R-:W-:-:S02]  /*00f0*/  UISETP.GT.AND UP0, UPT, UR11, 0x1, UPT ;  /* 0x000000010b00788c */ /* 0x001fc4000bf04270 */
[----:B------:R-:W-:Y:S02]  /*0100*/  UIADD3 UR4, UPT, UPT, UR11, -0x1, URZ ;  /* 0xffffffff0b047890 */ /* 0x000fe4000fffe0ff */
[----:B--2---:R-:W-:Y:S02]  /*0110*/  UIMAD UR6, UR6, UR5, URZ ;  /* 0x00000005060672a4 */ /* 0x004fe4000f8e02ff */
[----:B------:R-:W-:Y:S01]  /*0120*/  UIMAD UR5, UR4, UR7, URZ ;  /* 0x00000007040572a4 */ /* 0x000fe2000f8e02ff */
[----:B------:R-:W0:Y:S08]  /*0130*/  LDC.64 R22, c[0x0][0x398] ;  /* 0x0000e600ff167b82 */ /* 0x000e300000000a00 */
[----:B------:R-:W2:Y:S08]  /*0140*/  LDC.64 R24, c[0x0][0x3b0] ;  /* 0x0000ec00ff187b82 */ /* 0x000eb00000000a00 */
[----:B------:R-:W0:Y:S01]  /*0150*/  LDC.64 R26, c[0x0][0x3a0] ;  /* 0x0000e800ff1a7b82 */ /* 0x000e220000000a00 */
[----:B---3--:R-:W-:Y:S05]  /*0160*/  BRA.U UP0, `(.L_x_46) ;  /* 0x0000000100f47547 */ /* 0x008fea000b800000 */
.L_x_51:
[----:B----4-:R-:W-:-:S05]  /*0170*/  IMAD.WIDE R28, R7, 0x8, R30 ;  /* 0x00000008071c7825 */ /* 0x010fca00078e021e */
[----:B---3--:R-:W3:Y:S01]  /*0180*/  LDG.E.64 R12, desc[UR14][R28.64] ;  /* 0x0000000e1c0c7981 */ /* 0x008ee2000c1e1b00 */
[----:B-1----:R-:W-:-:S06]  /*0190*/  IMAD.WIDE R14, R7, 0x8, R32 ;  /* 0x00000008070e7825 */ /* 0x002fcc00078e0220 */
[----:B------:R-:W4:Y:S01]  /*01a0*/  LDG.E.64 R14, desc[UR14][R14.64] ;  /* 0x0000000e0e0e7981 */ /* 0x000f22000c1e1b00 */
[----:B------:R-:W-:Y:S01]  /*01b0*/  HFMA2 R2, -RZ, RZ, 0, 5.9604644775390625e-08 ;  /* 0x00000001ff027431 */ /* 0x000fe200000001ff */
[----:B------:R-:W-:Y:S01]  /*01c0*/  BSSY.RECONVERGENT B0, `(.L_x_47) ;  /* 0x0000012000007945 */ /* 0x000fe20003800200 */
[----:B---3--:R-:W1:Y:S01]  /*01d0*/  MUFU.RCP64H R3, R13 ;  /* 0x0000000d00037308 */ /* 0x008e620000001800 */
[----:B----4-:R-:W-:-:S03]  /*01e0*/  FSETP.GEU.AND P1, PT, |R15|, 6.5827683646048100446e-37, PT ;  /* 0x036000000f00780b */ /* 0x010fc60003f2e200 */
[----:B-1----:R-:W-:-:S08]  /*01f0*/  DFMA R4, -R12, R2, 1 ;  /* 0x3ff000000c04742b */ /* 0x002fd00000000102 */
        /* <DEDUP_REMOVED lines=11> */
[----:B0-2---:R-:W-:Y:S05]  /*02b0*/  CALL.REL.NOINC `($__internal_3_$__cuda_sm20_div_rn_f64_full) ;  /* 0x0000002800147944 */ /* 0x005fea0003c00000 */
[----:B------:R-:W-:Y:S01]  /*02c0*/  IMAD.MOV.U32 R2, RZ, RZ, R4 ;  /* 0x000000ffff027224 */ /* 0x000fe200078e0004 */
[----:B------:R-:W-:-:S07]  /*02d0*/  MOV R3, R5 ;  /* 0x0000000500037202 */ /* 0x000fce0000000f00 */
.L_x_48:
[----:B------:R-:W-:Y:S05]  /*02e0*/  BSYNC.RECONVERGENT B0 ;  /* 0x0000000000007941 */ /* 0x000fea0003800200 */
.L_x_47:
[----:B------:R-:W-:-:S05]  /*02f0*/  IMAD.WIDE R4, R7, 0x8, R20 ;  /* 0x0000000807047825 */ /* 0x000fca00078e0214 */
[----:B------:R1:W-:Y:S04]  /*0300*/  STG.E.64 desc[UR14][R4.64], R2 ;  /* 0x0000000204007986 */ /* 0x0003e8000c101b0e */
[----:B------:R-:W3:Y:S01]  /*0310*/  LDG.E.64 R12, desc[UR14][R28.64] ;  /* 0x0000000e1c0c7981 */ /* 0x000ee2000c1e1b00 */
[----:B0-----:R-:W-:-:S06]  /*0320*/  IMAD.WIDE R14, R7, 0x8, R22 ;  /* 0x00000008070e7825 */ /* 0x001fcc00078e0216 */
[----:B------:R-:W4:Y:S01]  /*0330*/  LDG.E.64 R14, desc[UR14][R14.64] ;  /* 0x0000000e0e0e7981 */ /* 0x000f22000c1e1b00 */
[----:B------:R-:W-:Y:S01]  /*0340*/  IMAD.MOV.U32 R8, RZ, RZ, 0x1 ;  /* 0x00000001ff087424 */ /* 0x000fe200078e00ff */
[----:B------:R-:W-:Y:S01]  /*0350*/  BSSY.RECONVERGENT B0, `(.L_x_49) ;  /* 0x0000012000007945 */ /* 0x000fe20003800200 */
[----:B---3--:R-:W0:Y:S01]  /*0360*/  MUFU.RCP64H R9, R13 ;  /* 0x0000000d00097308 */ /* 0x008e220000001800 */
[----:B----4-:R-:W-:-:S03]  /*0370*/  FSETP.GEU.AND P1, PT, |R15|, 6.5827683646048100446e-37, PT ;  /* 0x036000000f00780b */ /* 0x010fc60003f2e200 */
        /* <DEDUP_REMOVED lines=11> */
[----:B------:R-:W-:-:S07]  /*0430*/  MOV R0, 0x450 ;  /* 0x0000045000007802 */ /* 0x000fce0000000f00 */
[----:B--2---:R-:W-:Y:S05]  /*0440*/  CALL.REL.NOINC `($__internal_3_$__cuda_sm20_div_rn_f64_full) ;  /* 0x0000002400b07944 */ /* 0x004fea0003c00000 */
[----:B------:R-:W-:Y:S01]  /*0450*/  MOV R2, R4 ;  /* 0x0000000400027202 */ /* 0x000fe20000000f00 */
[----:B------:R-:W-:-:S07]  /*0460*/  IMAD.MOV.U32 R3, RZ, RZ, R5 ;  /* 0x000000ffff037224 */ /* 0x000fce00078e0005 */
.L_x_50:
[----:B------:R-:W-:Y:S05]  /*0470*/  BSYNC.RECONVERGENT B0 ;  /* 0x0000000000007941 */ /* 0x000fea0003800200 */
.L_x_49:
[----:B--2---:R-:W-:Y:S01]  /*0480*/  IMAD.WIDE R4, R7, 0x8, R24 ;  /* 0x0000000807047825 */ /* 0x004fe200078e0218 */
[----:B------:R-:W-:-:S04]  /*0490*/  MOV R9, UR5 ;  /* 0x0000000500097c02 */ /* 0x000fc80008000f00 */
[----:B------:R3:W-:Y:S01]  /*04a0*/  STG.E.64 desc[UR14][R4.64], R2 ;  /* 0x0000000204007986 */ /* 0x0007e2000c101b0e */
[----:B------:R-:W-:-:S06]  /*04b0*/  IMAD.WIDE R8, R9, 0x8, R4 ;  /* 0x0000000809087825 */ /* 0x000fcc00078e0204 */
[----:B------:R-:W2:Y:S01]  /*04c0*/  LDG.E.64 R8, desc[UR14][R8.64] ;  /* 0x0000000e08087981 */ /* 0x000ea2000c1e1b00 */
[C---:B------:R-:W-:Y:S01]  /*04d0*/  VIADD R11, R7.reuse, UR5 ;  /* 0x00000005070b7c36 */ /* 0x040fe20008000000 */
[----:B------:R-:W-:-:S03]  /*04e0*/  IADD3 R7, PT, PT, R7, UR6, RZ ;  /* 0x0000000607077c10 */ /* 0x000fc6000fffe0ff */
[----:B------:R-:W-:Y:S01]  /*04f0*/  IMAD.WIDE R10, R11, 0x8, R26 ;  /* 0x000000080b0a7825 */ /* 0x000fe200078e021a */
[----:B------:R-:W-:-:S04]  /*0500*/  ISETP.GE.AND P0, PT, R7, UR8, PT ;  /* 0x0000000807007c0c */ /* 0x000fc8000bf06270 */
[----:B--2---:R3:W-:Y:S09]  /*0510*/  STG.E.64 desc[UR14][R10.64], R8 ;  /* 0x000000080a007986 */ /* 0x0047f2000c101b0e */
[----:B------:R-:W-:Y:S05]  /*0520*/  @!P0 BRA `(.L_x_51) ;  /* 0xfffffffc00108947 */ /* 0x000fea000383ffff */
[----:B------:R-:W-:Y:S05]  /*0530*/  EXIT ;  /* 0x000000000000794d */ /* 0x000fea0003800000 */
.L_x_46:
[----:B------:R-:W-:Y:S02]  /*0540*/  UIADD3 UR7, UPT, UPT, UR11, 0x3, URZ ;  /* 0x000000030b077890 */ /* 0x000fe4000fffe0ff */
[----:B------:R-:W-:Y:S02]  /*0550*/  UIADD3 UR12, UPT, UPT, UR11, 0x7, URZ ;  /* 0x000000070b0c7890 */ /* 0x000fe4000fffe0ff */
[----:B------:R-:W-:Y:S02]  /*0560*/  ULOP3.LUT UR13, UR4, 0xfffffff8, URZ, 0xc0, !UPT ;  /* 0xfffffff8040d7892 */ /* 0x000fe4000f8ec0ff */
[----:B------:R-:W-:Y:S02]  /*0570*/  ULOP3.LUT UR10, UR4, 0xfffffffc, URZ, 0xc0, !UPT ;  /* 0xfffffffc040a7892 */ /* 0x000fe4000f8ec0ff */
[----:B------:R-:W-:Y:S02]  /*0580*/  ULOP3.LUT UR4, UR7, 0x3, URZ, 0xc0, !UPT ;  /* 0x0000000307047892 */ /* 0x000fe4000f8ec0ff */
[----:B-1----:R-:W-:-:S02]  /*0590*/  ULOP3.LUT UR8, UR12, 0x7, URZ, 0xc0, !UPT ;  /* 0x000000070c087892 */ /* 0x002fc4000f8ec0ff */
[----:B------:R-:W-:Y:S02]  /*05a0*/  ULOP3.LUT UR9, UR7, 0x1, URZ, 0xc0, !UPT ;  /* 0x0000000107097892 */ /* 0x000fe4000f8ec0ff */
[----:B------:R-:W-:Y:S02]  /*05b0*/  UIADD3 UR11, UPT, UPT, UR11, -0x2, URZ ;  /* 0xfffffffe0b0b7890 */ /* 0x000fe4000fffe0ff */
[----:B------:R-:W-:Y:S02]  /*05c0*/  UIADD3 UR10, UPT, UPT, -UR10, URZ, URZ ;  /* 0x000000ff0a0a7290 */ /* 0x000fe4000fffe1ff */
[----:B------:R-:W-:Y:S02]  /*05d0*/  UIADD3 UR7, UPT, UPT, UR4, -0x1, URZ ;  /* 0xffffffff04077890 */ /* 0x000fe4000fffe0ff */
[----:B------:R-:W-:-:S12]  /*05e0*/  UIADD3 UR8, UPT, UPT, UR8, -0x1, URZ ;  /* 0xffffffff08087890 */ /* 0x000fd8000fffe0ff */
.L_x_79:
[----:B0-----:R-:W0:Y:S08]  /*05f0*/  LDC.64 R26, c[0x0][0x388] ;  /* 0x0000e200ff1a7b82 */ /* 0x001e300000000a00 */
[----:B-12---:R-:W1:Y:S01]  /*0600*/  LDC.64 R24, c[0x0][0x390] ;  /* 0x0000e400ff187b82 */ /* 0x006e620000000a00 */
[----:B0-----:R-:W-:-:S05]  /*0610*/  IMAD.WIDE R26, R7, 0x8, R26 ;  /* 0x00000008071a7825 */ /* 0x001fca00078e021a */
[----:B---3--:R-:W2:Y:S01]  /*0620*/  LDG.E.64 R12, desc[UR14][R26.64] ;  /* 0x0000000e1a0c7981 */ /* 0x008ea2000c1e1b00 */
[----:B-1----:R-:W-:-:S05]  /*0630*/  IMAD.WIDE R24, R7, 0x8, R24 ;  /* 0x0000000807187825 */ /* 0x002fca00078e0218 */
[----:B------:R-:W3:Y:S01]  /*0640*/  LDG.E.64 R14, desc[UR14][R24.64] ;  /* 0x0000000e180e7981 */ /* 0x000ee2000c1e1b00 */
[----:B------:R-:W-:Y:S01]  /*0650*/  IMAD.MOV.U32 R2, RZ, RZ, 0x1 ;  /* 0x00000001ff027424 */ /* 0x000fe200078e00ff */
[----:B------:R-:W-:Y:S01]  /*0660*/  MOV R0, UR11 ;  /* 0x0000000b00007c02 */ /* 0x000fe20008000f00 */
[----:B------:R-:W-:Y:S03]  /*0670*/  BSSY.RECONVERGENT B0, `(.L_x_52) ;  /* 0x0000013000007945 */ /* 0x000fe60003800200 */
[----:B------:R-:W-:Y:S01]  /*0680*/  ISETP.GE.U32.AND P1, PT, R0, 0x3, PT ;  /* 0x000000030000780c */ /* 0x000fe20003f26070 */
[----:B--2---:R-:W0:Y:S01]  /*0690*/  MUFU.RCP64H R3, R13 ;  /* 0x0000000d00037308 */ /* 0x004e220000001800 */
        /* <DEDUP_REMOVED lines=13> */
[----:B----4-:R-:W-:Y:S05]  /*0770*/  CALL.REL.NOINC `($__internal_3_$__cuda_sm20_div_rn_f64_full) ;  /* 0x0000002000e47944 */ /* 0x010fea0003c00000 */
[----:B------:R-:W-:Y:S01]  /*0780*/  IMAD.MOV.U32 R2, RZ, RZ, R4 ;  /* 0x000000ffff027224 */ /* 0x000fe200078e0004 */
[----:B------:R-:W-:-:S07]  /*0790*/  MOV R3, R5 ;  /* 0x0000000500037202 */ /* 0x000fce0000000f00 */
.L_x_53:
[----:B------:R-:W-:Y:S05]  /*07a0*/  BSYNC.RECONVERGENT B0 ;  /* 0x0000000000007941 */ /* 0x000fea0003800200 */
.L_x_52:
        /* <DEDUP_REMOVED lines=23> */
[----:B----4-:R-:W-:Y:S05]  /*0920*/  CALL.REL.NOINC `($__internal_3_$__cuda_sm20_div_rn_f64_full) ;  /* 0x0000002000787944 */ /* 0x010fea0003c00000 */
[----:B------:R-:W-:Y:S01]  /*0930*/  MOV R2, R4 ;  /* 0x0000000400027202 */ /* 0x000fe20000000f00 */
[----:B------:R-:W-:-:S07]  /*0940*/  IMAD.MOV.U32 R3, RZ, RZ, R5 ;  /* 0x000000ffff037224 */ /* 0x000fce00078e0005 */
.L_x_55:
[----:B------:R-:W-:Y:S05]  /*0950*/  BSYNC.RECONVERGENT B0 ;  /* 0x0000000000007941 */ /* 0x000fea0003800200 */
.L_x_54:
[----:B------:R-:W0:Y:S01]  /*0960*/  LDC.64 R18, c[0x0][0x3b0] ;  /* 0x0000ec00ff127b82 */ /* 0x000e220000000a00 */
[----:B------:R-:W-:Y:S02]  /*0970*/  HFMA2 R5, -RZ, RZ, 0, 5.9604644775390625e-08 ;  /* 0x00000001ff057431 */ /* 0x000fe400000001ff */
[----:B0-----:R-:W-:-:S05]  /*0980*/  IMAD.WIDE R18, R7, 0x8, R18 ;  /* 0x0000000807127825 */ /* 0x001fca00078e0212 */
[----:B------:R0:W-:Y:S01]  /*0990*/  STG.E.64 desc[UR14][R18.64], R2 ;  /* 0x0000000212007986 */ /* 0x0001e2000c101b0e */
[----:B------:R-:W-:Y:S05]  /*09a0*/  @!P1 BRA `(.L_x_56) ;  /* 0x0000000800989947 */ /* 0x000fea0003800000 */
[----:B------:R-:W0:Y:S01]  /*09b0*/  LDCU UR16, c[0x0][0x3c0] ;  /* 0x00007800ff1077ac */ /* 0x000e220008000800 */
[----:B------:R-:W-:Y:S01]  /*09c0*/  IMAD.MOV.U32 R6, RZ, RZ, RZ ;  /* 0x000000ffff067224 */ /* 0x000fe200078e00ff */
[----:B------:R-:W-:Y:S01]  /*09d0*/  MOV R5, RZ ;  /* 0x000000ff00057202 */ /* 0x000fe20000000f00 */
[----:B------:R-:W-:Y:S01]  /*09e0*/  IMAD.U32 R4, RZ, RZ, UR10 ;  /* 0x0000000aff047e24 */ /* 0x000fe2000f8e00ff */
[----:B------:R-:W1:Y:S01]  /*09f0*/  LDCU UR4, c[0x0][0x3c0] ;  /* 0x00007800ff0477ac */ /* 0x000e620008000800 */
[----:B0-----:R-:W-:Y:S01]  /*0a00*/  IADD3 R3, PT, PT, R7, UR16, RZ ;  /* 0x0000001007037c10 */ /* 0x001fe2000fffe0ff */
[----:B-1----:R-:W-:-:S07]  /*0a10*/  IMAD.U32 R2, RZ, RZ, UR4 ;  /* 0x00000004ff027e24 */ /* 0x002fce000f8e00ff */
.L_x_65:
[----:B0-----:R-:W0:Y:S01]  /*0a20*/  LDC.64 R14, c[0x0][0x380] ;  /* 0x0000e000ff0e7b82 */ /* 0x001e220000000a00 */
[----:B------:R-:W-:-:S04]  /*0a30*/  IMAD.WIDE R16, R2, 0x8, R26 ;  /* 0x0000000802107825 */ /* 0x000fc800078e021a */
[----:B------:R-:W-:Y:S01]  /*0a40*/  IMAD.WIDE R10, R6, 0x8, R22 ;  /* 0x00000008060a7825 */ /* 0x000fe200078e0216 */
[----:B------:R-:W2:Y:S04]  /*0a50*/  LDG.E.64 R8, desc[UR14][R16.64] ;  /* 0x0000000e10087981 */ /* 0x000ea8000c1e1b00 */
[----:B------:R-:W2:Y:S01]  /*0a60*/  LDG.E.64 R12, desc[UR14][R10.64] ;  /* 0x0000000e0a0c7981 */ /* 0x000ea2000c1e1b00 */
[----:B0-----:R-:W-:-:S05]  /*0a70*/  IMAD.WIDE R14, R3, 0x8, R14 ;  /* 0x00000008030e7825 */ /* 0x001fca00078e020e */
[----:B------:R-:W2:Y:S01]  /*0a80*/  LDG.E.64 R28, desc[UR14][R14.64] ;  /* 0x0000000e0e1c7981 */ /* 0x000ea2000c1e1b00 */
[----:B------:R-:W-:Y:S01]  /*0a90*/  BSSY.RECONVERGENT B0, `(.L_x_57) ;  /* 0x0000011000007945 */ /* 0x000fe20003800200 */
[----:B--2---:R-:W-:-:S06]  /*0aa0*/  DFMA R8, -R12, R28, R8 ;  /* 0x0000001c0c08722b */ /* 0x004fcc0000000108 */
[----:B------:R-:W0:Y:S04]  /*0ab0*/  MUFU.RCP64H R13, R9 ;  /* 0x00000009000d7308 */ /* 0x000e280000001800 */
[----:B------:R-:W-:-:S06]  /*0ac0*/  IADD3 R12, PT, PT, R9, 0x300402, RZ ;  /* 0x00300402090c7810 */ /* 0x000fcc0007ffe0ff */
[----:B0-----:R-:W-:-:S08]  /*0ad0*/  DFMA R28, -R8, R12, 1 ;  /* 0x3ff00000081c742b */ /* 0x001fd0000000010c */
[----:B------:R-:W-:Y:S01]  /*0ae0*/  DFMA R28, R28, R28, R28 ;  /* 0x0000001c1c1c722b */ /* 0x000fe2000000001c */
[----:B------:R-:W-:-:S07]  /*0af0*/  FSETP.GEU.AND P0, PT, |R12|, 5.8789094863358348022e-39, PT ;  /* 0x004004020c00780b */ /* 0x000fce0003f0e200 */
[----:B------:R-:W-:-:S08]  /*0b00*/  DFMA R28, R12, R28, R12 ;  /* 0x0000001c0c1c722b */ /* 0x000fd0000000000c */
[----:B----4-:R-:W-:-:S08]  /*0b10*/  DFMA R30, -R8, R28, 1 ;  /* 0x3ff00000081e742b */ /* 0x010fd0000000011c */
[----:B------:R-:W-:Y:S01]  /*0b20*/  DFMA R28, R28, R30, R28 ;  /* 0x0000001e1c1c722b */ /* 0x000fe2000000001c */
[----:B------:R-:W-:Y:S10]  /*0b30*/  @P0 BRA `(.L_x_58) ;  /* 0x0000000000180947 */ /* 0x000ff40003800000 */
[----:B------:R-:W-:Y:S01]  /*0b40*/  LOP3.LUT R0, R9, 0x7fffffff, RZ, 0xc0, !PT ;  /* 0x7fffffff09007812 */ /* 0x000fe200078ec0ff */
[----:B------:R-:W-:Y:S01]  /*0b50*/  IMAD.MOV.U32 R28, RZ, RZ, R8 ;  /* 0x000000ffff1c7224 */ /* 0x000fe200078e0008 */
[----:B------:R-:W-:Y:S02]  /*0b60*/  MOV R29, R9 ;  /* 0x00000009001d7202 */ /* 0x000fe40000000f00 */
[----:B------:R-:W-:Y:S02]  /*0b70*/  IADD3 R0, PT, PT, R0, -0x100000, RZ ;  /* 0xfff0000000007810 */ /* 0x000fe40007ffe0ff */
[----:B------:R-:W-:-:S07]  /*0b80*/  MOV R34, 0xba0 ;  /* 0x00000ba000227802 */ /* 0x000fce0000000f00 */
[----:B------:R-:W-:Y:S05]  /*0b90*/  CALL.REL.NOINC `($__internal_2_$__cuda_sm20_dblrcp_rn_slowpath_v3) ;  /* 0x0000001c00347944 */ /* 0x000fea0003c00000 */
.L_x_58:
[----:B------:R-:W-:Y:S05]  /*0ba0*/  BSYNC.RECONVERGENT B0 ;  /* 0x0000000000007941 */ /* 0x000fea0003800200 */
.L_x_57:
[----:B------:R-:W-:Y:S01]  /*0bb0*/  IMAD.WIDE R12, R2, 0x8, R24 ;  /* 0x00000008020c7825 */ /* 0x000fe200078e0218 */
[----:B------:R-:W0:Y:S04]  /*0bc0*/  LDC R33, c[0x0][0x3c0] ;  /* 0x0000f000ff217b82 */ /* 0x000e280000000800 */
[----:B------:R-:W2:Y:S01]  /*0bd0*/  LDG.E.64 R40, desc[UR14][R12.64] ;  /* 0x0000000e0c287981 */ /* 0x000ea2000c1e1b00 */
[----:B------:R-:W-:-:S04]  /*0be0*/  IMAD.WIDE R34, R6, 0x8, R18 ;  /* 0x0000000806227825 */ /* 0x000fc800078e0212 */
[----:B------:R-:W-:-:S04]  /*0bf0*/  IMAD.WIDE R8, R2, 0x8, R20 ;  /* 0x0000000802087825 */ /* 0x000fc800078e0214 */
[----:B0-----:R-:W-:Y:S01]  /*0c00*/  IMAD.WIDE R10, R33, 0x8, R10 ;  /* 0x00000008210a7825 */ /* 0x001fe200078e020a */
[----:B--2---:R-:W-:-:S07]  /*0c10*/  DMUL R40, R40, R28 ;  /* 0x0000001c28287228 */ /* 0x004fce0000000000 */
[----:B------:R-:W-:Y:S04]  /*0c20*/  STG.E.64 desc[UR14][R10.64], R40 ;  /* 0x000000280a007986 */ /* 0x000fe8000c101b0e */
[----:B------:R-:W2:Y:S04]  /*0c30*/  LDG.E.64 R36, desc[UR14][R34.64] ;  /* 0x0000000e22247981 */ /* 0x000ea8000c1e1b00 */
[----:B------:R-:W2:Y:S04]  /*0c40*/  LDG.E.64 R38, desc[UR14][R8.64] ;  /* 0x0000000e08267981 */ /* 0x000ea8000c1e1b00 */
[----:B------:R-:W2:Y:S01]  /*0c50*/  LDG.E.64 R30, desc[UR14][R14.64] ;  /* 0x0000000e0e1e7981 */ /* 0x000ea2000c1e1b00 */
[----:B------:R-:W-:Y:S01]  /*0c60*/  IMAD.WIDE R16, R33, 0x8, R16 ;  /* 0x0000000821107825 */ /* 0x000fe200078e0210 */
[----:B--2---:R-:W-:-:S08]  /*0c70*/  DFMA R30, -R36, R30, R38 ;  /* 0x0000001e241e722b */ /* 0x004fd00000000126 */
[----:B------:R-:W-:Y:S01]  /*0c80*/  DMUL R28, R30, R28 ;  /* 0x0000001c1e1c7228 */ /* 0x000fe20000000000 */
[----:B------:R-:W-:-:S04]  /*0c90*/  IMAD.WIDE R30, R33, 0x8, R34 ;  /* 0x00000008211e7825 */ /* 0x000fc800078e0222 */
[----:B------:R-:W-:Y:S02]  /*0ca0*/  IMAD.WIDE R32, R33, 0x8, R14 ;  /* 0x0000000821207825 */ /* 0x000fe400078e020e */
        /* <DEDUP_REMOVED lines=16> */
[----:B------:R-:W-:Y:S02]  /*0db0*/  MOV R28, R34 ;  /* 0x00000022001c7202 */ /* 0x000fe40000000f00 */
[----:B------:R-:W-:Y:S01]  /*0dc0*/  MOV R29, R35 ;  /* 0x00000023001d7202 */ /* 0x000fe20000000f00 */
[----:B------:R-:W-:Y:S01]  /*0dd0*/  VIADD R0, R0, 0xfff00000 ;  /* 0xfff0000000007836 */ /* 0x000fe20000000000 */
[----:B------:R-:W-:-:S07]  /*0de0*/  MOV R34, 0xe00 ;  /* 0x00000e0000227802 */ /* 0x000fce0000000f00 */
[----:B------:R-:W-:Y:S05]  /*0df0*/  CALL.REL.NOINC `($__internal_2_$__cuda_sm20_dblrcp_rn_slowpath_v3) ;  /* 0x00000018009c7944 */ /* 0x000fea0003c00000 */
.L_x_60:
[----:B------:R-:W-:Y:S05]  /*0e00*/  BSYNC.RECONVERGENT B0 ;  /* 0x0000000000007941 */ /* 0x000fea0003800200 */
.L_x_59:
[----:B------:R-:W0:Y:S02]  /*0e10*/  LDC R15, c[0x0][0x3c0] ;  /* 0x0000f000ff0f7b82 */ /* 0x000e240000000800 */
[----:B0-----:R-:W-:-:S05]  /*0e20*/  IMAD.WIDE R12, R15, 0x8, R12 ;  /* 0x000000080f0c7825 */ /* 0x001fca00078e020c */
[----:B------:R-:W2:Y:S01]  /*0e30*/  LDG.E.64 R40, desc[UR14][R12.64] ;  /* 0x0000000e0c287981 */ /* 0x000ea2000c1e1b00 */
[----:B------:R-:W-:-:S04]  /*0e40*/  IMAD.WIDE R10, R15, 0x8, R10 ;  /* 0x000000080f0a7825 */ /* 0x000fc800078e020a */
[----:B------:R-:W-:Y:S01]  /*0e50*/  IMAD.WIDE R8, R15, 0x8, R8 ;  /* 0x000000080f087825 */ /* 0x000fe200078e0208 */
[----:B--2---:R-:W-:-:S07]  /*0e60*/  DMUL R40, R40, R28 ;  /* 0x0000001c28287228 */ /* 0x004fce0000000000 */
[----:B------:R-:W-:Y:S04]  /*0e70*/  STG.E.64 desc[UR14][R10.64], R40 ;  /* 0x000000280a007986 */ /* 0x000fe8000c101b0e */
[----:B------:R0:W2:Y:S04]  /*0e80*/  LDG.E.64 R36, desc[UR14][R30.64] ;  /* 0x0000000e1e247981 */ /* 0x0000a8000c1e1b00 */
[----:B------:R-:W2:Y:S04]  /*0e90*/  LDG.E.64 R38, desc[UR14][R8.64] ;  /* 0x0000000e08267981 */ /* 0x000ea8000c1e1b00 */
[----:B------:R-:W2:Y:S01]  /*0ea0*/  LDG.E.64 R34, desc[UR14][R32.64] ;  /* 0x0000000e20227981 */ /* 0x000ea2000c1e1b00 */
[----:B------:R-:W-:-:S04]  /*0eb0*/  IMAD.WIDE R16, R15, 0x8, R16 ;  /* 0x000000080f107825 */ /* 0x000fc800078e0210 */
[----:B0-----:R-:W-:-:S04]  /*0ec0*/  IMAD.WIDE R30, R15, 0x8, R30 ;  /* 0x000000080f1e7825 */ /* 0x001fc800078e021e */
[----:B------:R-:W-:Y:S01]  /*0ed0*/  IMAD.WIDE R14, R15, 0x8, R32 ;  /* 0x000000080f0e7825 */ /* 0x000fe200078e0220 */
[----:B--2---:R-:W-:-:S08]  /*0ee0*/  DFMA R34, -R36, R34, R38 ;  /* 0x000000222422722b */ /* 0x004fd00000000126 */
[----:B------:R-:W-:-:S07]  /*0ef0*/  DMUL R28, R34, R28 ;  /* 0x0000001c221c7228 */ /* 0x000fce0000000000 */
[----:B------:R0:W-:Y:S04]  /*0f00*/  STG.E.64 desc[UR14][R30.64], R28 ;  /* 0x0000001c1e007986 */ /* 0x0001e8000c101b0e */
[----:B------:R-:W0:Y:S04]  /*0f10*/  LDG.E.64 R38, desc[UR14][R16.64] ;  /* 0x0000000e10267981 */ /* 0x000e28000c1e1b00 */
[----:B------:R-:W0:Y:S04]  /*0f20*/  LDG.E.64 R36, desc[UR14][R10.64] ;  /* 0x0000000e0a247981 */ /* 0x000e28000c1e1b00 */
[----:B------:R-:W0:Y:S01]  /*0f30*/  LDG.E.64 R34, desc[UR14][R14.64] ;  /* 0x0000000e0e227981 */ /* 0x000e22000c1e1b00 */
[----:B------:R-:W-:Y:S01]  /*0f40*/  BSSY.RECONVERGENT B0, `(.L_x_61) ;  /* 0x0000011000007945 */ /* 0x000fe20003800200 */
[----:B0-----:R-:W-:-:S06]  /*0f50*/  DFMA R28, -R36, R34, R38 ;  /* 0x00000022241c722b */ /* 0x001fcc0000000126 */
[----:B------:R-:W0:Y:S04]  /*0f60*/  MUFU.RCP64H R33, R29 ;  /* 0x0000001d00217308 */ /* 0x000e280000001800 */
[----:B------:R-:W-:-:S04]  /*0f70*/  IADD3 R32, PT, PT, R29, 0x300402, RZ ;  /* 0x003004021d207810 */ /* 0x000fc80007ffe0ff */
[----:B------:R-:W-:Y:S02]  /*0f80*/  FSETP.GEU.AND P0, PT, |R32|, 5.8789094863358348022e-39, PT ;  /* 0x004004022000780b */ /* 0x000fe40003f0e200 */
[----:B0-----:R-:W-:-:S08]  /*0f90*/  DFMA R34, -R28, R32, 1 ;  /* 0x3ff000001c22742b */ /* 0x001fd00000000120 */
[----:B------:R-:W-:-:S08]  /*0fa0*/  DFMA R34, R34, R34, R34 ;  /* 0x000000222222722b */ /* 0x000fd00000000022 */
[----:B------:R-:W-:-:S08]  /*0fb0*/  DFMA R34, R32, R34, R32 ;  /* 0x000000222022722b */ /* 0x000fd00000000020 */
[----:B------:R-:W-:-:S08]  /*0fc0*/  DFMA R32, -R28, R34, 1 ;  /* 0x3ff000001c20742b */ /* 0x000fd00000000122 */
[----:B------:R-:W-:Y:S01]  /*0fd0*/  DFMA R32, R34, R32, R34 ;  /* 0x000000202220722b */ /* 0x000fe20000000022 */
[----:B------:R-:W-:Y:S10]  /*0fe0*/  @P0 BRA `(.L_x_62) ;  /* 0x0000000000180947 */ /* 0x000ff40003800000 */
[----:B------:R-:W-:Y:S02]  /*0ff0*/  LOP3.LUT R0, R29, 0x7fffffff, RZ, 0xc0, !PT ;  /* 0x7fffffff1d007812 */ /* 0x000fe400078ec0ff */
[----:B------:R-:W-:Y:S02]  /*1000*/  MOV R34, 0x1030 ;  /* 0x0000103000227802 */ /* 0x000fe40000000f00 */
[----:B------:R-:W-:-:S07]  /*1010*/  IADD3 R0, PT, PT, R0, -0x100000, RZ ;  /* 0xfff0000000007810 */ /* 0x000fce0007ffe0ff */
[----:B------:R-:W-:Y:S05]  /*1020*/  CALL.REL.NOINC `($__internal_2_$__cuda_sm20_dblrcp_rn_slowpath_v3) ;  /* 0x0000001800107944 */ /* 0x000fea0003c00000 */
[----:B------:R-:W-:Y:S01]  /*1030*/  IMAD.MOV.U32 R32, RZ, RZ, R28 ;  /* 0x000000ffff207224 */ /* 0x000fe200078e001c */
[----:B------:R-:W-:-:S07]  /*1040*/  MOV R33, R29 ;  /* 0x0000001d00217202 */ /* 0x000fce0000000f00 */
.L_x_62:
[----:B------:R-:W-:Y:S05]  /*1050*/  BSYNC.RECONVERGENT B0 ;  /* 0x0000000000007941 */ /* 0x000fea0003800200 */
.L_x_61:
[----:B------:R-:W0:Y:S02]  /*1060*/  LDC R29, c[0x0][0x3c0] ;  /* 0x0000f000ff1d7b82 */ /* 0x000e240000000800 */
[----:B0-----:R-:W-:-:S05]  /*1070*/  IMAD.WIDE R12, R29, 0x8, R12 ;  /* 0x000000081d0c7825 */ /* 0x001fca00078e020c */
        /* <DEDUP_REMOVED lines=8> */
[----:B--2---:R-:W-:Y:S01]  /*1100*/  DFMA R34, -R36, R34, R38 ;  /* 0x000000222422722b */ /* 0x004fe20000000126 */
[----:B------:R-:W-:-:S04]  /*1110*/  IMAD.WIDE R38, R29, 0x8, R16 ;  /* 0x000000081d267825 */ /* 0x000fc800078e0210 */
[----:B------:R-:W-:-:S03]  /*1120*/  IMAD.WIDE R16, R29, 0x8, R14 ;  /* 0x000000081d107825 */ /* 0x000fc600078e020e */
[----:B------:R-:W-:Y:S01]  /*1130*/  DMUL R34, R34, R32 ;  /* 0x0000002022227228 */ /* 0x000fe20000000000 */
[----:B------:R-:W-:-:S06]  /*1140*/  IMAD.WIDE R32, R29, 0x8, R30 ;  /* 0x000000081d207825 */ /* 0x000fcc00078e021e */
[----:B------:R0:W-:Y:S04]  /*1150*/  STG.E.64 desc[UR14][R32.64], R34 ;  /* 0x0000002220007986 */ /* 0x0001e8000c101b0e */
[----:B------:R-:W2:Y:S04]  /*1160*/  LDG.E.64 R38, desc[UR14][R38.64] ;  /* 0x0000000e26267981 */ /* 0x000ea8000c1e1b00 */
[----:B------:R-:W2:Y:S04]  /*1170*/  LDG.E.64 R28, desc[UR14][R10.64] ;  /* 0x0000000e0a1c7981 */ /* 0x000ea8000c1e1b00 */
[----:B------:R-:W2:Y:S01]  /*1180*/  LDG.E.64 R30, desc[UR14][R16.64] ;  /* 0x0000000e101e7981 */ /* 0x000ea2000c1e1b00 */
[----:B------:R-:W-:Y:S01]  /*1190*/  BSSY.RECONVERGENT B0, `(.L_x_63) ;  /* 0x0000011000007945 */ /* 0x000fe20003800200 */
[----:B--2---:R-:W-:-:S06]  /*11a0*/  DFMA R28, -R28, R30, R38 ;  /* 0x0000001e1c1c722b */ /* 0x004fcc0000000126 */
[----:B------:R-:W1:Y:S04]  /*11b0*/  MUFU.RCP64H R37, R29 ;  /* 0x0000001d00257308 */ /* 0x000e680000001800 */
[----:B------:R-:W-:-:S04]  /*11c0*/  IADD3 R36, PT, PT, R29, 0x300402, RZ ;  /* 0x003004021d247810 */ /* 0x000fc80007ffe0ff */
[----:B------:R-:W-:Y:S02]  /*11d0*/  FSETP.GEU.AND P0, PT, |R36|, 5.8789094863358348022e-39, PT ;  /* 0x004004022400780b */ /* 0x000fe40003f0e200 */
        /* <DEDUP_REMOVED lines=9> */
[----:B------:R-:W-:Y:S05]  /*1270*/  CALL.REL.NOINC `($__internal_2_$__cuda_sm20_dblrcp_rn_slowpath_v3) ;  /* 0x00000014007c7944 */ /* 0x000fea0003c00000 */
[----:B------:R-:W-:Y:S02]  /*1280*/  MOV R14, R28 ;  /* 0x0000001c000e7202 */ /* 0x000fe40000000f00 */
[----:B------:R-:W-:-:S07]  /*1290*/  MOV R15, R29 ;  /* 0x0000001d000f7202 */ /* 0x000fce0000000f00 */
.L_x_64:
[----:B------:R-:W-:Y:S05]  /*12a0*/  BSYNC.RECONVERGENT B0 ;  /* 0x0000000000007941 */ /* 0x000fea0003800200 */
.L_x_63:
        /* <DEDUP_REMOVED lines=10> */
[----:B------:R-:W-:Y:S01]  /*1350*/  VIADD R4, R4, 0x4 ;  /* 0x0000000404047836 */ /* 0x000fe20000000000 */
[C---:B------:R-:W-:Y:S01]  /*1360*/  LEA R2, R29.reuse, R2, 0x2 ;  /* 0x000000021d027211 */ /* 0x040fe200078e10ff */
[C---:B------:R-:W-:Y:S01]  /*1370*/  IMAD R3, R29.reuse, 0x4, R3 ;  /* 0x000000041d037824 */ /* 0x040fe200078e0203 */
[----:B------:R-:W-:-:S02]  /*1380*/  LEA R6, R29, R6, 0x2 ;  /* 0x000000061d067211 */ /* 0x000fc400078e10ff */
[----:B------:R-:W-:Y:S02]  /*1390*/  ISETP.NE.AND P0, PT, R4, RZ, PT ;  /* 0x000000ff0400720c */ /* 0x000fe40003f05270 */
[----:B------:R-:W-:Y:S01]  /*13a0*/  IADD3 R5, PT, PT, R5, 0x4, RZ ;  /* 0x0000000405057810 */ /* 0x000fe20007ffe0ff */
[----:B--2---:R-:W-:-:S08]  /*13b0*/  DFMA R34, -R34, R16, R8 ;  /* 0x000000102222722b */ /* 0x004fd00000000108 */
[----:B------:R-:W-:Y:S01]  /*13c0*/  DMUL R34, R34, R14 ;  /* 0x0000000e22227228 */ /* 0x000fe20000000000 */
[----:B------:R-:W-:-:S06]  /*13d0*/  IMAD.WIDE R14, R29, 0x8, R32 ;  /* 0x000000081d0e7825 */ /* 0x000fcc00078e0220 */
[----:B------:R0:W-:Y:S01]  /*13e0*/  STG.E.64 desc[UR14][R14.64], R34 ;  /* 0x000000220e007986 */ /* 0x0001e2000c101b0e */
[----:B------:R-:W-:Y:S05]  /*13f0*/  @P0 BRA `(.L_x_65) ;  /* 0xfffffff400880947 */ /* 0x000fea000383ffff */
[----:B------:R-:W-:-:S07]  /*1400*/  IADD3 R5, PT, PT, R5, 0x1, RZ ;  /* 0x0000000105057810 */ /* 0x000fce0007ffe0ff */
.L_x_56:
[----:B------:R-:W1:Y:S02]  /*1410*/  LDCU UR4, c[0x0][0x3bc] ;  /* 0x00007780ff0477ac */ /* 0x000e640008000800 */
[----:B-1----:R-:W-:-:S04]  /*1420*/  UIADD3 UR4, UPT, UPT, UR4, -0x1, URZ ;  /* 0xffffffff04047890 */ /* 0x002fc8000fffe0ff */
[----:B------:R-:W-:-:S09]  /*1430*/  ULOP3.LUT UP0, URZ, UR4, 0x3, URZ, 0xc0, !UPT ;  /* 0x0000000304ff7892 */ /* 0x000fd2000f80c0ff */
[----:B------:R-:W-:Y:S05]  /*1440*/  BRA.U !UP0, `(.L_x_66) ;  /* 0x0000000908087547 */ /* 0x000fea000b800000 */
[----:B------:R-:W-:-:S09]  /*1450*/  UISETP.NE.AND UP0, UPT, UR7, URZ, UPT ;  /* 0x000000ff0700728c */ /* 0x000fd2000bf05270 */
[----:B------:R-:W-:Y:S05]  /*1460*/  BRA.U !UP0, `(.L_x_67) ;  /* 0x0000000508487547 */ /* 0x000fea000b800000 */
[----:B------:R-:W1:Y:S01]  /*1470*/  LDCU UR4, c[0x0][0x3c0] ;  /* 0x00007800ff0477ac */ /* 0x000e620008000800 */
[----:B0-----:R-:W0:Y:S01]  /*1480*/  LDC.64 R14, c[0x0][0x380] ;  /* 0x0000e000ff0e7b82 */ /* 0x001e220000000a00 */
[----:B-1----:R-:W-:-:S04]  /*1490*/  IMAD R3, R5, UR4, RZ ;  /* 0x0000000405037c24 */ /* 0x002fc8000f8e02ff */
[C---:B------:R-:W-:Y:S01]  /*14a0*/  VIADD R9, R3.reuse, -UR4 ;  /* 0x8000000403097c36 */ /* 0x040fe20008000000 */
[C---:B------:R-:W-:Y:S01]  /*14b0*/  IADD3 R13, PT, PT, R3.reuse, R7, RZ ;  /* 0x00000007030d7210 */ /* 0x040fe20007ffe0ff */
[----:B------:R-:W-:-:S04]  /*14c0*/  IMAD.WIDE R16, R3, 0x8, R26 ;  /* 0x0000000803107825 */ /* 0x000fc800078e021a */
[----:B------:R-:W-:-:S04]  /*14d0*/  IMAD.WIDE R10, R9, 0x8, R22 ;  /* 0x00000008090a7825 */ /* 0x000fc800078e0216 */
[----:B0-----:R-:W-:Y:S01]  /*14e0*/  IMAD.WIDE R14, R13, 0x8, R14 ;  /* 0x000000080d0e7825 */ /* 0x001fe200078e020e */
[----:B------:R-:W2:Y:S04]  /*14f0*/  LDG.E.64 R28, desc[UR14][R10.64] ;  /* 0x0000000e0a1c7981 */ /* 0x000ea8000c1e1b00 */
[----:B------:R-:W2:Y:S04]  /*1500*/  LDG.E.64 R12, desc[UR14][R16.64] ;  /* 0x0000000e100c7981 */ /* 0x000ea8000c1e1b00 */
[----:B----4-:R-:W2:Y:S01]  /*1510*/  LDG.E.64 R30, desc[UR14][R14.64] ;  /* 0x0000000e0e1e7981 */ /* 0x010ea2000c1e1b00 */
        /* <DEDUP_REMOVED lines=8> */
[----:B------:R-:W-:-:S08]  /*15a0*/  DFMA R32, -R12, R30, 1 ;  /* 0x3ff000000c20742b */ /* 0x000fd0000000011e */
        /* <DEDUP_REMOVED lines=8> */
.L_x_69:
[----:B------:R-:W-:Y:S05]  /*1630*/  BSYNC.RECONVERGENT B0 ;  /* 0x0000000000007941 */ /* 0x000fea0003800200 */
.L_x_68:
[----:B------:R-:W-:Y:S01]  /*1640*/  IMAD.WIDE R12, R3, 0x8, R24 ;  /* 0x00000008030c7825 */ /* 0x000fe200078e0218 */
[----:B------:R-:W0:Y:S04]  /*1650*/  LDC R33, c[0x0][0x3c0] ;  /* 0x0000f000ff217b82 */ /* 0x000e280000000800 */
[----:B------:R-:W2:Y:S01]  /*1660*/  LDG.E.64 R30, desc[UR14][R12.64] ;  /* 0x0000000e0c1e7981 */ /* 0x000ea2000c1e1b00 */
[----:B------:R-:W-:-:S04]  /*1670*/  IMAD.WIDE R34, R9, 0x8, R18 ;  /* 0x0000000809227825 */ /* 0x000fc800078e0212 */
[----:B------:R-:W-:-:S04]  /*1680*/  IMAD.WIDE R8, R3, 0x8, R20 ;  /* 0x0000000803087825 */ /* 0x000fc800078e0214 */
[----:B0-----:R-:W-:Y:S01]  /*1690*/  IMAD.WIDE R10, R33, 0x8, R10 ;  /* 0x00000008210a7825 */ /* 0x001fe200078e020a */
        /* <DEDUP_REMOVED lines=12> */
[----:B0-----:R-:W2:Y:S04]  /*1760*/  LDG.E.64 R30, desc[UR14][R10.64] ;  /* 0x0000000e0a1e7981 */ /* 0x001ea8000c1e1b00 */
        /* <DEDUP_REMOVED lines=13> */
[----:B------:R-:W-:Y:S02]  /*1840*/  MOV R34, 0x1870 ;  /* 0x0000187000227802 */ /* 0x000fe40000000f00 */
[----:B------:R-:W-:-:S07]  /*1850*/  IADD3 R0, PT, PT, R0, -0x100000, RZ ;  /* 0xfff0000000007810 */ /* 0x000fce0007ffe0ff */
[----:B------:R-:W-:Y:S05]  /*1860*/  CALL.REL.NOINC `($__internal_2_$__cuda_sm20_dblrcp_rn_slowpath_v3) ;  /* 0x0000001000007944 */ /* 0x000fea0003c00000 */
[----:B------:R-:W-:Y:S01]  /*1870*/  MOV R14, R28 ;  /* 0x0000001c000e7202 */ /* 0x000fe20000000f00 */
[----:B------:R-:W-:-:S07]  /*1880*/  IMAD.MOV.U32 R15, RZ, RZ, R29 ;  /* 0x000000ffff0f7224 */ /* 0x000fce00078e001d */
.L_x_71:
[----:B------:R-:W-:Y:S05]  /*1890*/  BSYNC.RECONVERGENT B0 ;  /* 0x0000000000007941 */ /* 0x000fea0003800200 */
.L_x_70:
[----:B------:R-:W0:Y:S02]  /*18a0*/  LDC R29, c[0x0][0x3c0] ;  /* 0x0000f000ff1d7b82 */ /* 0x000e240000000800 */
[----:B0-----:R-:W-:-:S06]  /*18b0*/  IMAD.WIDE R12, R29, 0x8, R12 ;  /* 0x000000081d0c7825 */ /* 0x001fcc00078e020c */
        /* <DEDUP_REMOVED lines=8> */
[----:B------:R-:W-:Y:S01]  /*1940*/  IADD3 R5, PT, PT, R5, 0x2, RZ ;  /* 0x0000000205057810 */ /* 0x000fe20007ffe0ff */
[----:B--2---:R-:W-:-:S08]  /*1950*/  DFMA R32, -R32, R16, R8 ;  /* 0x000000102020722b */ /* 0x004fd00000000108 */
[----:B------:R-:W-:Y:S01]  /*1960*/  DMUL R32, R32, R14 ;  /* 0x0000000e20207228 */ /* 0x000fe20000000000 */
[----:B------:R-:W-:-:S06]  /*1970*/  IMAD.WIDE R14, R29, 0x8, R2 ;  /* 0x000000081d0e7825 */ /* 0x000fcc00078e0202 */
[----:B------:R1:W-:Y:S04]  /*1980*/  STG.E.64 desc[UR14][R14.64], R32 ;  /* 0x000000200e007986 */ /* 0x0003e8000c101b0e */
.L_x_67:
[----:B------:R-:W-:-:S09]  /*1990*/  UISETP.NE.AND UP0, UPT, UR9, URZ, UPT ;  /* 0x000000ff0900728c */ /* 0x000fd2000bf05270 */
[----:B------:R-:W-:Y:S05]  /*19a0*/  BRA.U !UP0, `(.L_x_66) ;  /* 0x0000000108b07547 */ /* 0x000fea000b800000 */
[----:B------:R-:W2:Y:S01]  /*19b0*/  LDCU UR4, c[0x0][0x3c0] ;  /* 0x00007800ff0477ac */ /* 0x000ea20008000800 */
[----:B------:R-:W3:Y:S01]  /*19c0*/  LDC.64 R8, c[0x0][0x380] ;  /* 0x0000e000ff087b82 */ /* 0x000ee20000000a00 */
[----:B--2---:R-:W-:-:S04]  /*19d0*/  IMAD R5, R5, UR4, RZ ;  /* 0x0000000405057c24 */ /* 0x004fc8000f8e02ff */
[C---:B0-----:R-:W-:Y:S01]  /*19e0*/  IMAD.IADD R13, R5.reuse, 0x1, R7 ;  /* 0x00000001050d7824 */ /* 0x041fe200078e0207 */
[C---:B------:R-:W-:Y:S01]  /*19f0*/  IADD3 R3, PT, PT, R5.reuse, -UR4, RZ ;  /* 0x8000000405037c10 */ /* 0x040fe2000fffe0ff */
[----:B------:R-:W-:-:S04]  /*1a00*/  IMAD.WIDE R26, R5, 0x8, R26 ;  /* 0x00000008051a7825 */ /* 0x000fc800078e021a */
[----:B-1----:R-:W-:Y:S02]  /*1a10*/  IMAD.WIDE R10, R3, 0x8, R22 ;  /* 0x00000008030a7825 */ /* 0x002fe400078e0216 */
[----:B------:R-:W2:Y:S02]  /*1a20*/  LDG.E.64 R26, desc[UR14][R26.64] ;  /* 0x0000000e1a1a7981 */ /* 0x000ea4000c1e1b00 */
[----:B---3--:R-:W-:Y:S02]  /*1a30*/  IMAD.WIDE R8, R13, 0x8, R8 ;  /* 0x000000080d087825 */ /* 0x008fe400078e0208 */
[----:B------:R-:W2:Y:S04]  /*1a40*/  LDG.E.64 R12, desc[UR14][R10.64] ;  /* 0x0000000e0a0c7981 */ /* 0x000ea8000c1e1b00 */
        /* <DEDUP_REMOVED lines=17> */
[----:B----4-:R-:W-:Y:S05]  /*1b60*/  CALL.REL.NOINC `($__internal_2_$__cuda_sm20_dblrcp_rn_slowpath_v3) ;  /* 0x0000000c00407944 */ /* 0x010fea0003c00000 */
.L_x_73:
[----:B------:R-:W-:Y:S05]  /*1b70*/  BSYNC.RECONVERGENT B0 ;  /* 0x0000000000007941 */ /* 0x000fea0003800200 */
.L_x_72:
[C---:B------:R-:W-:Y:S01]  /*1b80*/  IMAD.WIDE R24, R5.reuse, 0x8, R24 ;  /* 0x0000000805187825 */ /* 0x040fe200078e0218 */
[----:B------:R-:W0:Y:S05]  /*1b90*/  LDC R15, c[0x0][0x3c0] ;  /* 0x0000f000ff0f7b82 */ /* 0x000e2a0000000800 */
[----:B------:R-:W2:Y:S01]  /*1ba0*/  LDG.E.64 R24, desc[UR14][R24.64] ;  /* 0x0000000e18187981 */ /* 0x000ea2000c1e1b00 */
[----:B------:R-:W-:-:S04]  /*1bb0*/  IMAD.WIDE R20, R5, 0x8, R20 ;  /* 0x0000000805147825 */ /* 0x000fc800078e0214 */
[----:B------:R-:W-:-:S04]  /*1bc0*/  IMAD.WIDE R2, R3, 0x8, R18 ;  /* 0x0000000803027825 */ /* 0x000fc800078e0212 */
[----:B0-----:R-:W-:Y:S01]  /*1bd0*/  IMAD.WIDE R10, R15, 0x8, R10 ;  /* 0x000000080f0a7825 */ /* 0x001fe200078e020a */
[----:B--2---:R-:W-:-:S07]  /*1be0*/  DMUL R12, R24, R28 ;  /* 0x0000001c180c7228 */ /* 0x004fce0000000000 */
[----:B------:R2:W-:Y:S04]  /*1bf0*/  STG.E.64 desc[UR14][R10.64], R12 ;  /* 0x0000000c0a007986 */ /* 0x0005e8000c101b0e */
[----:B------:R-:W3:Y:S04]  /*1c00*/  LDG.E.64 R20, desc[UR14][R20.64] ;  /* 0x0000000e14147981 */ /* 0x000ee8000c1e1b00 */
[----:B------:R-:W3:Y:S04]  /*1c10*/  LDG.E.64 R8, desc[UR14][R8.64] ;  /* 0x0000000e08087981 */ /* 0x000ee8000c1e1b00 */
[----:B------:R-:W3:Y:S01]  /*1c20*/  LDG.E.64 R4, desc[UR14][R2.64] ;  /* 0x0000000e02047981 */ /* 0x000ee2000c1e1b00 */
[----:B------:R-:W-:Y:S01]  /*1c30*/  IMAD.WIDE R14, R15, 0x8, R2 ;  /* 0x000000080f0e7825 */ /* 0x000fe200078e0202 */
[----:B---3--:R-:W-:-:S08]  /*1c40*/  DFMA R4, -R4, R8, R20 ;  /* 0x000000080404722b */ /* 0x008fd00000000114 */
[----:B------:R-:W-:-:S07]  /*1c50*/  DMUL R4, R4, R28 ;  /* 0x0000001c04047228 */ /* 0x000fce0000000000 */
[----:B------:R2:W-:Y:S04]  /*1c60*/  STG.E.64 desc[UR14][R14.64], R4 ;  /* 0x000000040e007986 */ /* 0x0005e8000c101b0e */
.L_x_66:
[----:B--2---:R-:W-:Y:S01]  /*1c70*/  MOV R5, UR5 ;  /* 0x0000000500057c02 */ /* 0x004fe20008000f00 */
[----:B0-----:R-:W0:Y:S01]  /*1c80*/  LDC.64 R2, c[0x0][0x3a0] ;  /* 0x0000e800ff027b82 */ /* 0x001e220000000a00 */
[----:B------:R-:W2:Y:S03]  /*1c90*/  LDCU UR4, c[0x0][0x3bc] ;  /* 0x00007780ff0477ac */ /* 0x000ea60008000800 */
[----:B------:R-:W-:-:S06]  /*1ca0*/  IMAD.WIDE R4, R5, 0x8, R18 ;  /* 0x0000000805047825 */ /* 0x000fcc00078e0212 */
[----:B------:R-:W3:Y:S01]  /*1cb0*/  LDG.E.64 R4, desc[UR14][R4.64] ;  /* 0x0000000e04047981 */ /* 0x000ee2000c1e1b00 */
[----:B------:R-:W-:Y:S01]  /*1cc0*/  VIADD R9, R7, UR5 ;  /* 0x0000000507097c36 */ /* 0x000fe20008000000 */
[----:B------:R-:W-:Y:S02]  /*1cd0*/  UISETP.GE.U32.AND UP1, UPT, UR11, 0x7, UPT ;  /* 0x000000070b00788c */ /* 0x000fe4000bf26070 */
[----:B------:R-:W-:Y:S01]  /*1ce0*/  MOV R0, UR11 ;  /* 0x0000000b00007c02 */ /* 0x000fe20008000f00 */
[----:B--2---:R-:W-:-:S04]  /*1cf0*/  UIADD3 UR4, UPT, UPT, UR4, -0x1, URZ ;  /* 0xffffffff04047890 */ /* 0x004fc8000fffe0ff */
[----:B------:R-:W-:Y:S01]  /*1d00*/  ULOP3.LUT UP0, URZ, UR4, 0x7, URZ, 0xc0, !UPT ;  /* 0x0000000704ff7892 */ /* 0x000fe2000f80c0ff */
[----:B0-----:R-:W-:-:S05]  /*1d10*/  IMAD.WIDE R8, R9, 0x8, R2 ;  /* 0x0000000809087825 */ /* 0x001fca00078e0202 */
[----:B---3--:R0:W-:Y:S01]  /*1d20*/  STG.E.64 desc[UR14][R8.64], R4 ;  /* 0x0000000408007986 */ /* 0x0081e2000c101b0e */
[----:B------:R-:W-:Y:S05]  /*1d30*/  BRA.U !UP1, `(.L_x_74) ;  /* 0x0000000509507547 */ /* 0x000fea000b800000 */
[----:B------:R-:W-:Y:S01]  /*1d40*/  MOV R0, UR11 ;  /* 0x0000000b00007c02 */ /* 0x000fe20008000f00 */
[----:B------:R-:W2:Y:S01]  /*1d50*/  LDCU UR16, c[0x0][0x3c0] ;  /* 0x00007800ff1077ac */ /* 0x000ea20008000800 */
[----:B------:R-:W-:-:S05]  /*1d60*/  UMOV UR4, URZ ;  /* 0x000000ff00047c82 */ /* 0x000fca0008000000 */
.L_x_75:
[----:B--23--:R-:W-:-:S04]  /*1d70*/  IMAD R13, R0, UR16, RZ ;  /* 0x00000010000d7c24 */ /* 0x00cfc8000f8e02ff */
[C---:B-1----:R-:W-:Y:S02]  /*1d80*/  IMAD.IADD R15, R13.reuse, 0x1, R7 ;  /* 0x000000010d0f7824 */ /* 0x042fe400078e0207 */
[----:B0-----:R-:W-:-:S03]  /*1d90*/  IMAD.WIDE R4, R13, 0x8, R18 ;  /* 0x000000080d047825 */ /* 0x001fc600078e0212 */
[----:B------:R-:W-:Y:S01]  /*1da0*/  IADD3 R11, PT, PT, R15, UR16, RZ ;  /* 0x000000100f0b7c10 */ /* 0x000fe2000fffe0ff */
[----:B------:R-:W-:Y:S02]  /*1db0*/  IMAD.WIDE R8, R13, 0x8, R22 ;  /* 0x000000080d087825 */ /* 0x000fe400078e0216 */
[----:B------:R-:W2:Y:S02]  /*1dc0*/  LDG.E.64 R4, desc[UR14][R4.64] ;  /* 0x0000000e04047981 */ /* 0x000ea4000c1e1b00 */
[----:B------:R-:W-:Y:S02]  /*1dd0*/  IMAD.WIDE R10, R11, 0x8, R2 ;  /* 0x000000080b0a7825 */ /* 0x000fe400078e0202 */
[----:B------:R-:W2:Y:S04]  /*1de0*/  LDG.E.64 R8, desc[UR14][R8.64] ;  /* 0x0000000e08087981 */ /* 0x000ea8000c1e1b00 */
[----:B------:R-:W2:Y:S01]  /*1df0*/  LDG.E.64 R10, desc[UR14][R10.64] ;  /* 0x0000000e0a0a7981 */ /* 0x000ea2000c1e1b00 */
[----:B------:R-:W-:Y:S01]  /*1e00*/  VIADD R13, R13, UR16 ;  /* 0x000000100d0d7c36 */ /* 0x000fe20008000000 */
[----:B------:R-:W-:-:S04]  /*1e10*/  IADD3 R6, PT, PT, RZ, -UR16, RZ ;  /* 0x80000010ff067c10 */ /* 0x000fc8000fffe0ff */
[----:B------:R-:W-:Y:S01]  /*1e20*/  LEA R25, R6, R13, 0x1 ;  /* 0x0000000d06197211 */ /* 0x000fe200078e08ff */
[----:B------:R-:W-:-:S04]  /*1e30*/  IMAD.WIDE R14, R15, 0x8, R2 ;  /* 0x000000080f0e7825 */ /* 0x000fc800078e0202 */
[----:B------:R-:W-:-:S04]  /*1e40*/  IMAD.WIDE R16, R25, 0x8, R18 ;  /* 0x0000000819107825 */ /* 0x000fc800078e0212 */
[----:B------:R-:W-:Y:S01]  /*1e50*/  IMAD.WIDE R20, R25, 0x8, R22 ;  /* 0x0000000819147825 */ /* 0x000fe200078e0216 */
[----:B--2---:R-:W-:-:S07]  /*1e60*/  DFMA R12, -R8, R10, R4 ;  /* 0x0000000a080c722b */ /* 0x004fce0000000104 */
[----:B------:R0:W-:Y:S04]  /*1e70*/  STG.E.64 desc[UR14][R14.64], R12 ;  /* 0x0000000c0e007986 */ /* 0x0001e8000c101b0e */
[----:B------:R-:W2:Y:S04]  /*1e80*/  LDG.E.64 R16, desc[UR14][R16.64] ;  /* 0x0000000e10107981 */ /* 0x000ea8000c1e1b00 */
[----:B------:R-:W2:Y:S01]  /*1e90*/  LDG.E.64 R20, desc[UR14][R20.64] ;  /* 0x0000000e14147981 */ /* 0x000ea2000c1e1b00 */
[C---:B------:R-:W-:Y:S01]  /*1ea0*/  IADD3 R9, PT, PT, R25.reuse, R7, RZ ;  /* 0x0000000719097210 */ /* 0x040fe20007ffe0ff */
[----:B------:R-:W-:-:S04]  /*1eb0*/  VIADD R27, R25, -UR16 ;  /* 0x80000010191b7c36 */ /* 0x000fc80008000000 */
[----:B------:R-:W-:-:S04]  /*1ec0*/  IMAD.WIDE R8, R9, 0x8, R2 ;  /* 0x0000000809087825 */ /* 0x000fc800078e0202 */
[----:B------:R-:W-:-:S04]  /*1ed0*/  IMAD.WIDE R10, R27, 0x8, R18 ;  /* 0x000000081b0a7825 */ /* 0x000fc800078e0212 */
[----:B------:R-:W-:Y:S01]  /*1ee0*/  IMAD.WIDE R24, R27, 0x8, R22 ;  /* 0x000000081b187825 */ /* 0x000fe200078e0216 */
[----:B--2---:R-:W-:-:S07]  /*1ef0*/  DFMA R4, R12, -R20, R16 ;  /* 0x800000140c04722b */ /* 0x004fce0000000010 */
[----:B------:R1:W-:Y:S04]  /*1f00*/  STG.E.64 desc[UR14][R8.64], R4 ;  /* 0x0000000408007986 */ /* 0x0003e8000c101b0e */
[----:B------:R-:W2:Y:S04]  /*1f10*/  LDG.E.64 R10, desc[UR14][R10.64] ;  /* 0x0000000e0a0a7981 */ /* 0x000ea8000c1e1b00 */
[----:B------:R-:W2:Y:S01]  /*1f20*/  LDG.E.64 R24, desc[UR14][R24.64] ;  /* 0x0000000e18187981 */ /* 0x000ea2000c1e1b00 */
[C---:B0-----:R-:W-:Y:S02]  /*1f30*/  IADD3 R15, PT, PT, R27.reuse, R7, RZ ;  /* 0x000000071b0f7210 */ /* 0x041fe40007ffe0ff */
[----:B------:R-:W-:-:S03]  /*1f40*/  IADD3 R27, PT, PT, R27, -UR16, RZ ;  /* 0x800000101b1b7c10 */ /* 0x000fc6000fffe0ff */
[----:B------:R-:W-:-:S04]  /*1f50*/  IMAD.WIDE R14, R15, 0x8, R2 ;  /* 0x000000080f0e7825 */ /* 0x000fc800078e0202 */
[----:B------:R-:W-:-:S04]  /*1f60*/  IMAD.WIDE R16, R27, 0x8, R18 ;  /* 0x000000081b107825 */ /* 0x000fc800078e0212 */
[----:B------:R-:W-:Y:S01]  /*1f70*/  IMAD.WIDE R20, R27, 0x8, R22 ;  /* 0x000000081b147825 */ /* 0x000fe200078e0216 */
[----:B--2---:R-:W-:-:S07]  /*1f80*/  DFMA R12, R4, -R24, R10 ;  /* 0x80000018040c722b */ /* 0x004fce000000000a */
[----:B------:R0:W-:Y:S04]  /*1f90*/  STG.E.64 desc[UR14][R14.64], R12 ;  /* 0x0000000c0e007986 */ /* 0x0001e8000c101b0e */
[----:B------:R-:W2:Y:S04]  /*1fa0*/  LDG.E.64 R16, desc[UR14][R16.64] ;  /* 0x0000000e10107981 */ /* 0x000ea8000c1e1b00 */
[----:B------:R-:W2:Y:S01]  /*1fb0*/  LDG.E.64 R20, desc[UR14][R20.64] ;  /* 0x0000000e14147981 */ /* 0x000ea2000c1e1b00 */
[C---:B-1----:R-:W-:Y:S01]  /*1fc0*/  IMAD.IADD R9, R27.reuse, 0x1, R7 ;  /* 0x000000011b097824 */ /* 0x042fe200078e0207 */
        /* <DEDUP_REMOVED lines=8> */
[C---:B0-----:R-:W-:Y:S01]  /*2050*/  IADD3 R15, PT, PT, R27.reuse, R7, RZ ;  /* 0x000000071b0f7210 */ /* 0x041fe20007ffe0ff */
        /* <DEDUP_REMOVED lines=8> */
[C---:B-1----:R-:W-:Y:S02]  /*20e0*/  IADD3 R9, PT, PT, R27.reuse, R7, RZ ;  /* 0x000000071b097210 */ /* 0x042fe40007ffe0ff */
        /* <DEDUP_REMOVED lines=8> */
[C---:B0-----:R-:W-:Y:S01]  /*2170*/  IMAD.IADD R15, R27.reuse, 0x1, R7 ;  /* 0x000000011b0f7824 */ /* 0x041fe200078e0207 */
        /* <DEDUP_REMOVED lines=8> */
[----:B-1----:R-:W-:-:S05]  /*2200*/  IADD3 R9, PT, PT, R27, R7, RZ ;  /* 0x000000071b097210 */ /* 0x002fca0007ffe0ff */
[----:B------:R-:W-:Y:S01]  /*2210*/  IMAD.WIDE R8, R9, 0x8, R2 ;  /* 0x0000000809087825 */ /* 0x000fe200078e0202 */
[----:B------:R-:W-:-:S04]  /*2220*/  UIADD3 UR4, UPT, UPT, UR4, 0x8, URZ ;  /* 0x0000000804047890 */ /* 0x000fc8000fffe0ff */
[----:B------:R-:W-:Y:S01]  /*2230*/  UISETP.NE.AND UP1, UPT, UR4, UR13, UPT ;  /* 0x0000000d0400728c */ /* 0x000fe2000bf25270 */
[----:B------:R-:W-:Y:S01]  /*2240*/  VIADD R0, R0, 0xfffffff8 ;  /* 0xfffffff800007836 */ /* 0x000fe20000000000 */
[----:B--2---:R-:W-:-:S07]  /*2250*/  DFMA R4, R12, -R20, R16 ;  /* 0x800000140c04722b */ /* 0x004fce0000000010 */
[----:B------:R3:W-:Y:S01]  /*2260*/  STG.E.64 desc[UR14][R8.64], R4 ;  /* 0x0000000408007986 */ /* 0x0007e2000c101b0e */
[----:B------:R-:W-:Y:S05]  /*2270*/  BRA.U UP1, `(.L_x_75) ;  /* 0xfffffff901bc7547 */ /* 0x000fea000b83ffff */
.L_x_74:
[----:B------:R-:W-:Y:S05]  /*2280*/  BRA.U !UP0, `(.L_x_76) ;  /* 0x0000000508647547 */ /* 0x000fea000b800000 */
[----:B------:R-:W-:Y:S02]  /*2290*/  UISETP.GE.U32.AND UP0, UPT, UR8, 0x3, UPT ;  /* 0x000000030800788c */ /* 0x000fe4000bf06070 */
[----:B------:R-:W-:-:S07]  /*22a0*/  ULOP3.LUT UP1, URZ, UR12, 0x3, URZ, 0xc0, !UPT ;  /* 0x000000030cff7892 */ /* 0x000fce000f82c0ff */
[----:B------:R-:W-:Y:S05]  /*22b0*/  BRA.U !UP0, `(.L_x_77) ;  /* 0x0000000108ac7547 */ /* 0x000fea000b800000 */
[----:B------:R-:W3:Y:S02]  /*22c0*/  LDCU UR4, c[0x0][0x3c0] ;  /* 0x00007800ff0477ac */ /* 0x000ee40008000800 */
[----:B---3--:R-:W-:-:S04]  /*22d0*/  IMAD R13, R0, UR4, RZ ;  /* 0x00000004000d7c24 */ /* 0x008fc8000f8e02ff */
[C---:B0-----:R-:W-:Y:S01]  /*22e0*/  IMAD.WIDE R4, R13.reuse, 0x8, R18 ;  /* 0x000000080d047825 */ /* 0x041fe200078e0212 */
[----:B-1----:R-:W-:-:S03]  /*22f0*/  IADD3 R15, PT, PT, R13, R7, RZ ;  /* 0x000000070d0f7210 */ /* 0x002fc60007ffe0ff */
[----:B------:R-:W-:Y:S01]  /*2300*/  IMAD.WIDE R8, R13, 0x8, R22 ;  /* 0x000000080d087825 */ /* 0x000fe200078e0216 */
[----:B------:R-:W-:Y:S01]  /*2310*/  IADD3 R11, PT, PT, R15, UR4, RZ ;  /* 0x000000040f0b7c10 */ /* 0x000fe2000fffe0ff */
[----:B------:R-:W2:Y:S04]  /*2320*/  LDG.E.64 R4, desc[UR14][R4.64] ;  /* 0x0000000e04047981 */ /* 0x000ea8000c1e1b00 */
[----:B------:R-:W-:Y:S01]  /*2330*/  IMAD.WIDE R10, R11, 0x8, R2 ;  /* 0x000000080b0a7825 */ /* 0x000fe200078e0202 */
[----:B------:R-:W2:Y:S05]  /*2340*/  LDG.E.64 R8, desc[UR14][R8.64] ;  /* 0x0000000e08087981 */ /* 0x000eaa000c1e1b00 */
[----:B------:R-:W2:Y:S01]  /*2350*/  LDG.E.64 R10, desc[UR14][R10.64] ;  /* 0x0000000e0a0a7981 */ /* 0x000ea2000c1e1b00 */
[----:B------:R-:W-:Y:S01]  /*2360*/  IMAD R6, RZ, RZ, -UR4 ;  /* 0x80000004ff067e24 */ /* 0x000fe2000f8e02ff */
[----:B------:R-:W-:-:S04]  /*2370*/  IADD3 R13, PT, PT, R13, UR4, RZ ;  /* 0x000000040d0d7c10 */ /* 0x000fc8000fffe0ff */
        /* <DEDUP_REMOVED lines=8> */
[C---:B------:R-:W-:Y:S01]  /*2400*/  IADD3 R27, PT, PT, R25.reuse, -UR4, RZ ;  /* 0x80000004191b7c10 */ /* 0x040fe2000fffe0ff */
[----:B------:R-:W-:-:S04]  /*2410*/  IMAD.IADD R9, R25, 0x1, R7 ;  /* 0x0000000119097824 */ /* 0x000fc800078e0207 */
        /* <DEDUP_REMOVED lines=14> */
[----:B------:R-:W3:Y:S04]  /*2500*/  LDG.E.64 R16, desc[UR14][R16.64] ;  /* 0x0000000e10107981 */ /* 0x000ee8000c1e1b00 */
[----:B------:R-:W3:Y:S01]  /*2510*/  LDG.E.64 R20, desc[UR14][R20.64] ;  /* 0x0000000e14147981 */ /* 0x000ee2000c1e1b00 */
[----:B-1----:R-:W-:-:S05]  /*2520*/  IADD3 R9, PT, PT, R27, R7, RZ ;  /* 0x000000071b097210 */ /* 0x002fca0007ffe0ff */
[----:B------:R-:W-:Y:S01]  /*2530*/  IMAD.WIDE R8, R9, 0x8, R2 ;  /* 0x0000000809087825 */ /* 0x000fe200078e0202 */
[----:B------:R-:W-:Y:S01]  /*2540*/  IADD3 R0, PT, PT, R0, -0x4, RZ ;  /* 0xfffffffc00007810 */ /* 0x000fe20007ffe0ff */
[----:B---3--:R-:W-:-:S07]  /*2550*/  DFMA R4, R12, -R20, R16 ;  /* 0x800000140c04722b */ /* 0x008fce0000000010 */
[----:B------:R2:W-:Y:S04]  /*2560*/  STG.E.64 desc[UR14][R8.64], R4 ;  /* 0x0000000408007986 */ /* 0x0005e8000c101b0e */
.L_x_77:
[----:B------:R-:W-:Y:S05]  /*2570*/  BRA.U !UP1, `(.L_x_76) ;  /* 0x0000000109a87547 */ /* 0x000fea000b800000 */
[----:B------:R-:W-:Y:S02]  /*2580*/  UISETP.NE.AND UP0, UPT, UR7, URZ, UPT ;  /* 0x000000ff0700728c */ /* 0x000fe4000bf05270 */
[----:B------:R-:W-:-:S07]  /*2590*/  UISETP.NE.AND UP1, UPT, UR9, URZ, UPT ;  /* 0x000000ff0900728c */ /* 0x000fce000bf25270 */
[----:B------:R-:W-:Y:S05]  /*25a0*/  BRA.U !UP0, `(.L_x_78) ;  /* 0x0000000108647547 */ /* 0x000fea000b800000 */
[----:B------:R-:W5:Y:S02]  /*25b0*/  LDCU UR4, c[0x0][0x3c0] ;  /* 0x00007800ff0477ac */ /* 0x000f640008000800 */
[----:B-----5:R-:W-:-:S04]  /*25c0*/  IMAD R21, R0, UR4, RZ ;  /* 0x0000000400157c24 */ /* 0x020fc8000f8e02ff */
[C---:B------:R-:W-:Y:S02]  /*25d0*/  IMAD.IADD R25, R21.reuse, 0x1, R7 ;  /* 0x0000000115197824 */ /* 0x040fe400078e0207 */
[----:B--23--:R-:W-:-:S03]  /*25e0*/  IMAD.WIDE R12, R21, 0x8, R18 ;  /* 0x00000008150c7825 */ /* 0x00cfc600078e0212 */
[----:B------:R-:W-:Y:S01]  /*25f0*/  IADD3 R17, PT, PT, R25, UR4, RZ ;  /* 0x0000000419117c10 */ /* 0x000fe2000fffe0ff */
[----:B-1----:R-:W-:Y:S01]  /*2600*/  IMAD.WIDE R14, R21, 0x8, R22 ;  /* 0x00000008150e7825 */ /* 0x002fe200078e0216 */
[----:B0-----:R-:W2:Y:S03]  /*2610*/  LDG.E.64 R4, desc[UR14][R12.64] ;  /* 0x0000000e0c047981 */ /* 0x001ea6000c1e1b00 */
[----:B------:R-:W-:Y:S01]  /*2620*/  IMAD.WIDE R16, R17, 0x8, R2 ;  /* 0x0000000811107825 */ /* 0x000fe200078e0202 */
[----:B------:R-:W2:Y:S04]  /*2630*/  LDG.E.64 R8, desc[UR14][R14.64] ;  /* 0x0000000e0e087981 */ /* 0x000ea8000c1e1b00 */
[----:B------:R-:W2:Y:S01]  /*2640*/  LDG.E.64 R10, desc[UR14][R16.64] ;  /* 0x0000000e100a7981 */ /* 0x000ea2000c1e1b00 */
[----:B------:R-:W-:Y:S01]  /*2650*/  VIADD R21, R21, UR4 ;  /* 0x0000000415157c36 */ /* 0x000fe20008000000 */
[----:B------:R-:W-:-:S04]  /*2660*/  IADD3 R6, PT, PT, RZ, -UR4, RZ ;  /* 0x80000004ff067c10 */ /* 0x000fc8000fffe0ff */
[----:B------:R-:W-:Y:S01]  /*2670*/  LEA R27, R6, R21, 0x1 ;  /* 0x00000015061b7211 */ /* 0x000fe200078e08ff */
[----:B------:R-:W-:-:S04]  /*2680*/  IMAD.WIDE R20, R25, 0x8, R2 ;  /* 0x0000000819147825 */ /* 0x000fc800078e0202 */
[----:B------:R-:W-:Y:S01]  /*2690*/  IMAD.WIDE R24, R27, 0x8, R18 ;  /* 0x000000081b187825 */ /* 0x000fe200078e0212 */
[----:B--2---:R-:W-:-:S03]  /*26a0*/  DFMA R4, -R8, R10, R4 ;  /* 0x0000000a0804722b */ /* 0x004fc60000000104 */
[----:B------:R-:W-:-:S04]  /*26b0*/  IMAD.WIDE R10, R27, 0x8, R22 ;  /* 0x000000081b0a7825 */ /* 0x000fc800078e0216 */
[----:B------:R0:W-:Y:S04]  /*26c0*/  STG.E.64 desc[UR14][R20.64], R4 ;  /* 0x0000000414007986 */ /* 0x0001e8000c101b0e */
[----:B------:R-:W2:Y:S04]  /*26d0*/  LDG.E.64 R8, desc[UR14][R24.64] ;  /* 0x0000000e18087981 */ /* 0x000ea8000c1e1b00 */
[----:B------:R-:W2:Y:S01]  /*26e0*/  LDG.E.64 R10, desc[UR14][R10.64] ;  /* 0x0000000e0a0a7981 */ /* 0x000ea2000c1e1b00 */
[----:B------:R-:W-:-:S05]  /*26f0*/  IADD3 R13, PT, PT, R27, R7, RZ ;  /* 0x000000071b0d7210 */ /* 0x000fca0007ffe0ff */
[----:B------:R-:W-:-:S04]  /*2700*/  IMAD.WIDE R12, R13, 0x8, R2 ;  /* 0x000000080d0c7825 */ /* 0x000fc800078e0202 */
[----:B------:R-:W-:Y:S01]  /*2710*/  VIADD R0, R0, 0xfffffffe ;  /* 0xfffffffe00007836 */ /* 0x000fe20000000000 */
[----:B--2---:R-:W-:-:S07]  /*2720*/  DFMA R8, R4, -R10, R8 ;  /* 0x8000000a0408722b */ /* 0x004fce0000000008 */
[----:B------:R0:W-:Y:S04]  /*2730*/  STG.E.64 desc[UR14][R12.64], R8 ;  /* 0x000000080c007986 */ /* 0x0001e8000c101b0e */
.L_x_78:
[----:B------:R-:W-:Y:S05]  /*2740*/  BRA.U !UP1, `(.L_x_76) ;  /* 0x0000000109347547 */ /* 0x000fea000b800000 */
[----:B------:R-:W0:Y:S02]  /*2750*/  LDCU UR4, c[0x0][0x3c0] ;  /* 0x00007800ff0477ac */ /* 0x000e240008000800 */
[----:B0-23--:R-:W-:-:S04]  /*2760*/  IMAD R5, R0, UR4, RZ ;  /* 0x0000000400057c24 */ /* 0x00dfc8000f8e02ff */
[C---:B------:R-:W-:Y:S01]  /*2770*/  IMAD.WIDE R18, R5.reuse, 0x8, R18 ;  /* 0x0000000805127825 */ /* 0x040fe200078e0212 */
[----:B-1----:R-:W-:-:S03]  /*2780*/  IADD3 R11, PT, PT, R5, R7, RZ ;  /* 0x00000007050b7210 */ /* 0x002fc60007ffe0ff */
[----:B------:R-:W-:Y:S01]  /*2790*/  IMAD.WIDE R22, R5, 0x8, R22 ;  /* 0x0000000805167825 */ /* 0x000fe200078e0216 */
[----:B------:R-:W-:Y:S01]  /*27a0*/  IADD3 R9, PT, PT, R11, UR4, RZ ;  /* 0x000000040b097c10 */ /* 0x000fe2000fffe0ff */
[----:B------:R-:W2:Y:S04]  /*27b0*/  LDG.E.64 R18, desc[UR14][R18.64] ;  /* 0x0000000e12127981 */ /* 0x000ea8000c1e1b00 */
[--C-:B------:R-:W-:Y:S01]  /*27c0*/  IMAD.WIDE R4, R9, 0x8, R2.reuse ;  /* 0x0000000809047825 */ /* 0x100fe200078e0202 */
[----:B------:R-:W2:Y:S05]  /*27d0*/  LDG.E.64 R22, desc[UR14][R22.64] ;  /* 0x0000000e16167981 */ /* 0x000eaa000c1e1b00 */
[----:B------:R-:W2:Y:S01]  /*27e0*/  LDG.E.64 R4, desc[UR14][R4.64] ;  /* 0x0000000e04047981 */ /* 0x000ea2000c1e1b00 */
[----:B------:R-:W-:Y:S01]  /*27f0*/  IMAD.WIDE R2, R11, 0x8, R2 ;  /* 0x000000080b027825 */ /* 0x000fe200078e0202 */
[----:B--2---:R-:W-:-:S07]  /*2800*/  DFMA R8, -R22, R4, R18 ;  /* 0x000000041608722b */ /* 0x004fce0000000112 */
[----:B------:R0:W-:Y:S04]  /*2810*/  STG.E.64 desc[UR14][R2.64], R8 ;  /* 0x0000000802007986 */ /* 0x0001e8000c101b0e */
.L_x_76:
[----:B------:R-:W5:Y:S01]  /*2820*/  LDCU UR4, c[0x0][0x3c0] ;  /* 0x00007800ff0477ac */ /* 0x000f620008000800 */
[----:B------:R-:W-:-:S05]  /*2830*/  VIADD R7, R7, UR6 ;  /* 0x0000000607077c36 */ /* 0x000fca0008000000 */
[----:B-----5:R-:W-:-:S13]  /*2840*/  ISETP.GE.AND P0, PT, R7, UR4, PT ;  /* 0x0000000407007c0c */ /* 0x020fda000bf06270 */
[----:B------:R-:W-:Y:S05]  /*2850*/  @!P0 BRA `(.L_x_79) ;  /* 0xffffffdc00648947 */ /* 0x000fea000383ffff */
[----:B------:R-:W-:Y:S05]  /*2860*/  EXIT ;  /* 0x000000000000794d */ /* 0x000fea0003800000 */
        .weak           $__internal_2_$__cuda_sm20_dblrcp_rn_slowpath_v3
        .type           $__internal_2_$__cuda_sm20_dblrcp_rn_slowpath_v3,@function
        .size           $__internal_2_$__cuda_sm20_dblrcp_rn_slowpath_v3,($__internal_3_$__cuda_sm20_div_rn_f64_full - $__internal_2_$__cuda_sm20_dblrcp_rn_slowpath_v3)
$__internal_2_$__cuda_sm20_dblrcp_rn_slowpath_v3:
[----:B------:R-:W-:Y:S01]  /*2870*/  DSETP.GTU.AND P0, PT, |R28|, +INF , PT ;  /* 0x7ff000001c00742a */ /* 0x000fe20003f0c200 */
[----:B------:R-:W-:-:S13]  /*2880*/  BSSY.RECONVERGENT B1, `(.L_x_80) ;  /* 0x0000024000017945 */ /* 0x000fda0003800200 */
[----:B------:R-:W-:Y:S05]  /*2890*/  @P0 BRA `(.L_x_81) ;  /* 0x0000000000800947 */ /* 0x000fea0003800000 */
[----:B------:R-:W-:-:S04]  /*28a0*/  LOP3.LUT R35, R29, 0x7fffffff, RZ, 0xc0, !PT ;  /* 0x7fffffff1d237812 */ /* 0x000fc800078ec0ff */
[----:B------:R-:W-:-:S04]  /*28b0*/  IADD3 R36, PT, PT, R35, -0x1, RZ ;  /* 0xffffffff23247810 */ /* 0x000fc80007ffe0ff */
[----:B------:R-:W-:-:S13]  /*28c0*/  ISETP.GE.U32.AND P0, PT, R36, 0x7fefffff, PT ;  /* 0x7fefffff2400780c */ /* 0x000fda0003f06070 */
[----:B------:R-:W-:Y:S02]  /*28d0*/  @P0 LOP3.LUT R37, R29, 0x7ff00000, RZ, 0x3c, !PT ;  /* 0x7ff000001d250812 */ /* 0x000fe400078e3cff */
[----:B------:R-:W-:Y:S01]  /*28e0*/  @P0 MOV R36, RZ ;  /* 0x000000ff00240202 */ /* 0x000fe20000000f00 */
[----:B------:R-:W-:Y:S06]  /*28f0*/  @P0 BRA `(.L_x_82) ;  /* 0x0000000000700947 */ /* 0x000fec0003800000 */
[----:B------:R-:W-:-:S13]  /*2900*/  ISETP.GE.U32.AND P0, PT, R35, 0x1000001, PT ;  /* 0x010000012300780c */ /* 0x000fda0003f06070 */
[----:B------:R-:W-:Y:S05]  /*2910*/  @!P0 BRA `(.L_x_83) ;  /* 0x0000000000388947 */ /* 0x000fea0003800000 */
[----:B------:R-:W-:Y:S01]  /*2920*/  VIADD R39, R29, 0xc0200000 ;  /* 0xc02000001d277836 */ /* 0x000fe20000000000 */
[----:B------:R-:W-:Y:S02]  /*2930*/  MOV R36, R0 ;  /* 0x0000000000247202 */ /* 0x000fe40000000f00 */
[----:B------:R-:W-:Y:S01]  /*2940*/  MOV R38, R28 ;  /* 0x0000001c00267202 */ /* 0x000fe20000000f00 */
[----:B------:R-:W0:Y:S05]  /*2950*/  MUFU.RCP64H R37, R39 ;  /* 0x0000002700257308 */ /* 0x000e2a0000001800 */
        /* <DEDUP_REMOVED lines=10> */
.L_x_83:
[----:B------:R-:W-:Y:S01]  /*2a00*/  DMUL R38, R28, 8.11296384146066816958e+31 ;  /* 0x469000001c267828 */ /* 0x000fe20000000000 */
[----:B------:R-:W-:-:S05]  /*2a10*/  IMAD.MOV.U32 R28, RZ, RZ, R0 ;  /* 0x000000ffff1c7224 */ /* 0x000fca00078e0000 */
        /* <DEDUP_REMOVED lines=8> */
.L_x_81:
[----:B------:R-:W-:Y:S02]  /*2aa0*/  LOP3.LUT R37, R29, 0x80000, RZ, 0xfc, !PT ;  /* 0x000800001d257812 */ /* 0x000fe400078efcff */
[----:B------:R-:W-:-:S07]  /*2ab0*/  MOV R36, R28 ;  /* 0x0000001c00247202 */ /* 0x000fce0000000f00 */
.L_x_82:
[----:B------:R-:W-:Y:S05]  /*2ac0*/  BSYNC.RECONVERGENT B1 ;  /* 0x0000000000017941 */ /* 0x000fea0003800200 */
.L_x_80:
[----:B------:R-:W-:Y:S01]  /*2ad0*/  HFMA2 R35, -RZ, RZ, 0, 0 ;  /* 0x00000000ff237431 */ /* 0x000fe200000001ff */
[----:B------:R-:W-:Y:S01]  /*2ae0*/  MOV R28, R36 ;  /* 0x00000024001c7202 */ /* 0x000fe20000000f00 */
[----:B------:R-:W-:Y:S02]  /*2af0*/  IMAD.MOV.U32 R29, RZ, RZ, R37 ;  /* 0x000000ffff1d7224 */ /* 0x000fe400078e0025 */
[----:B------:R-:W-:Y:S05]  /*2b00*/  RET.REL.NODEC R34 `(_Z15x_Thomas_on_gpuPdS_S_S_S_S_S_iii) ;  /* 0xffffffd4223c7950 */ /* 0x000fea0003c3ffff */
        .weak           $__internal_3_$__cuda_sm20_div_rn_f64_full
        .type           $__internal_3_$__cuda_sm20_div_rn_f64_full,@function
        .size           $__internal_3_$__cuda_sm20_div_rn_f64_full,(.L_x_330 - $__internal_3_$__cuda_sm20_div_rn_f64_full)
$__internal_3_$__cuda_sm20_div_rn_f64_full:
[C---:B------:R-:W-:Y:S01]  /*2b10*/  FSETP.GEU.AND P0, PT, |R13|.reuse, 1.469367938527859385e-39, PT ;  /* 0x001000000d00780b */ /* 0x040fe20003f0e200 */
[----:B------:R-:W-:Y:S01]  /*2b20*/  IMAD.MOV.U32 R16, RZ, RZ, 0x1 ;  /* 0x00000001ff107424 */ /* 0x000fe200078e00ff */
[----:B------:R-:W-:Y:S01]  /*2b30*/  LOP3.LUT R10, R13, 0x800fffff, RZ, 0xc0, !PT ;  /* 0x800fffff0d0a7812 */ /* 0x000fe200078ec0ff */
[----:B------:R-:W-:Y:S01]  /*2b40*/  BSSY.RECONVERGENT B1, `(.L_x_84) ;  /* 0x0000054000017945 */ /* 0x000fe20003800200 */
[C---:B------:R-:W-:Y:S02]  /*2b50*/  FSETP.GEU.AND P3, PT, |R15|.reuse, 1.469367938527859385e-39, PT ;  /* 0x001000000f00780b */ /* 0x040fe40003f6e200 */
[----:B------:R-:W-:Y:S02]  /*2b60*/  LOP3.LUT R11, R10, 0x3ff00000, RZ, 0xfc, !PT ;  /* 0x3ff000000a0b7812 */ /* 0x000fe400078efcff */
[----:B------:R-:W-:Y:S02]  /*2b70*/  MOV R10, R12 ;  /* 0x0000000c000a7202 */ /* 0x000fe40000000f00 */
[----:B------:R-:W-:-:S02]  /*2b80*/  LOP3.LUT R2, R15, 0x7ff00000, RZ, 0xc0, !PT ;  /* 0x7ff000000f027812 */ /* 0x000fc400078ec0ff */
[----:B------:R-:W-:Y:S01]  /*2b90*/  LOP3.LUT R5, R13, 0x7ff00000, RZ, 0xc0, !PT ;  /* 0x7ff000000d057812 */ /* 0x000fe200078ec0ff */
[----:B------:R-:W-:-:S03]  /*2ba0*/  @!P0 DMUL R10, R12, 8.98846567431157953865e+307 ;  /* 0x7fe000000c0a8828 */ /* 0x000fc60000000000 */
[C---:B------:R-:W-:Y:S01]  /*2bb0*/  ISETP.GE.U32.AND P2, PT, R2.reuse, R5, PT ;  /* 0x000000050200720c */ /* 0x040fe20003f46070 */
[----:B------:R-:W-:Y:S01]  /*2bc0*/  @!P3 IMAD.MOV.U32 R18, RZ, RZ, RZ ;  /* 0x000000ffff12b224 */ /* 0x000fe200078e00ff */
[----:B------:R-:W-:Y:S01]  /*2bd0*/  @!P3 LOP3.LUT R3, R13, 0x7ff00000, RZ, 0xc0, !PT ;  /* 0x7ff000000d03b812 */ /* 0x000fe200078ec0ff */
[----:B------:R-:W0:Y:S03]  /*2be0*/  MUFU.RCP64H R17, R11 ;  /* 0x0000000b00117308 */ /* 0x000e260000001800 */
[----:B------:R-:W-:Y:S02]  /*2bf0*/  @!P3 ISETP.GE.U32.AND P4, PT, R2, R3, PT ;  /* 0x000000030200b20c */ /* 0x000fe40003f86070 */
[----:B------:R-:W-:Y:S02]  /*2c00*/  MOV R3, 0x1ca00000 ;  /* 0x1ca0000000037802 */ /* 0x000fe40000000f00 */
[----:B------:R-:W-:-:S02]  /*2c10*/  @!P0 LOP3.LUT R5, R11, 0x7ff00000, RZ, 0xc0, !PT ;  /* 0x7ff000000b058812 */ /* 0x000fc400078ec0ff */
[----:B------:R-:W-:-:S04]  /*2c20*/  @!P3 SEL R19, R3, 0x63400000, !P4 ;  /* 0x634000000313b807 */ /* 0x000fc80006000000 */
[----:B------:R-:W-:Y:S01]  /*2c30*/  @!P3 LOP3.LUT R4, R19, 0x80000000, R15, 0xf8, !PT ;  /* 0x800000001304b812 */ /* 0x000fe200078ef80f */
[----:B0-----:R-:W-:-:S03]  /*2c40*/  DFMA R8, R16, -R10, 1 ;  /* 0x3ff000001008742b */ /* 0x001fc6000000080a */
[----:B------:R-:W-:Y:S02]  /*2c50*/  @!P3 LOP3.LUT R19, R4, 0x100000, RZ, 0xfc, !PT ;  /* 0x001000000413b812 */ /* 0x000fe400078efcff */
[----:B------:R-:W-:-:S03]  /*2c60*/  MOV R4, R2 ;  /* 0x0000000200047202 */ /* 0x000fc60000000f00 */
        /* <DEDUP_REMOVED lines=9> */
[----:B------:R-:W-:Y:S01]  /*2d00*/  DMUL R8, R34, R16 ;  /* 0x0000001022087228 */ /* 0x000fe20000000000 */
[----:B------:R-:W-:-:S04]  /*2d10*/  IADD3 R6, PT, PT, R4, -0x1, RZ ;  /* 0xffffffff04067810 */ /* 0x000fc80007ffe0ff */
[----:B------:R-:W-:-:S03]  /*2d20*/  ISETP.GT.U32.AND P0, PT, R6, 0x7feffffe, PT ;  /* 0x7feffffe0600780c */ /* 0x000fc60003f04070 */
[----:B------:R-:W-:-:S08]  /*2d30*/  DFMA R18, R8, -R10, R16 ;  /* 0x8000000a0812722b */ /* 0x000fd00000000010 */
[----:B------:R-:W-:Y:S01]  /*2d40*/  DFMA R18, R34, R18, R8 ;  /* 0x000000122212722b */ /* 0x000fe20000000008 */
[----:B------:R-:W-:-:S05]  /*2d50*/  VIADD R8, R5, 0xffffffff ;  /* 0xffffffff05087836 */ /* 0x000fca0000000000 */
[----:B------:R-:W-:-:S13]  /*2d60*/  ISETP.GT.U32.OR P0, PT, R8, 0x7feffffe, P0 ;  /* 0x7feffffe0800780c */ /* 0x000fda0000704470 */
[----:B------:R-:W-:Y:S05]  /*2d70*/  @P0 BRA `(.L_x_85) ;  /* 0x00000000006c0947 */ /* 0x000fea0003800000 */
[----:B------:R-:W-:-:S04]  /*2d80*/  LOP3.LUT R5, R13, 0x7ff00000, RZ, 0xc0, !PT ;  /* 0x7ff000000d057812 */ /* 0x000fc800078ec0ff */
[CC--:B------:R-:W-:Y:S02]  /*2d90*/  VIADDMNMX R4, R2.reuse, -R5.reuse, 0xb9600000, !PT ;  /* 0xb960000002047446 */ /* 0x0c0fe40007800905 */
[----:B------:R-:W-:Y:S02]  /*2da0*/  ISETP.GE.U32.AND P0, PT, R2, R5, PT ;  /* 0x000000050200720c */ /* 0x000fe40003f06070 */
[----:B------:R-:W-:Y:S02]  /*2db0*/  VIMNMX R4, PT, PT, R4, 0x46a00000, PT ;  /* 0x46a0000004047848 */ /* 0x000fe40003fe0100 */
[----:B------:R-:W-:-:S04]  /*2dc0*/  SEL R3, R3, 0x63400000, !P0 ;  /* 0x6340000003037807 */ /* 0x000fc80004000000 */
[----:B------:R-:W-:Y:S01]  /*2dd0*/  IADD3 R6, PT, PT, -R3, R4, RZ ;  /* 0x0000000403067210 */ /* 0x000fe20007ffe1ff */
[----:B------:R-:W-:-:S03]  /*2de0*/  IMAD.MOV.U32 R4, RZ, RZ, RZ ;  /* 0x000000ffff047224 */ /* 0x000fc600078e00ff */
[----:B------:R-:W-:-:S06]  /*2df0*/  IADD3 R5, PT, PT, R6, 0x7fe00000, RZ ;  /* 0x7fe0000006057810 */ /* 0x000fcc0007ffe0ff */
[----:B------:R-:W-:-:S10]  /*2e00*/  DMUL R2, R18, R4 ;  /* 0x0000000412027228 */ /* 0x000fd40000000000 */
[----:B------:R-:W-:-:S13]  /*2e10*/  FSETP.GTU.AND P0, PT, |R3|, 1.469367938527859385e-39, PT ;  /* 0x001000000300780b */ /* 0x000fda0003f0c200 */
[----:B------:R-:W-:Y:S05]  /*2e20*/  @P0 BRA `(.L_x_86) ;  /* 0x0000000000940947 */ /* 0x000fea0003800000 */
[----:B------:R-:W-:Y:S01]  /*2e30*/  DFMA R10, R18, -R10, R16 ;  /* 0x8000000a120a722b */ /* 0x000fe20000000010 */
[----:B------:R-:W-:-:S09]  /*2e40*/  MOV R8, RZ ;  /* 0x000000ff00087202 */ /* 0x000fd20000000f00 */
[C---:B------:R-:W-:Y:S02]  /*2e50*/  FSETP.NEU.AND P0, PT, R11.reuse, RZ, PT ;  /* 0x000000ff0b00720b */ /* 0x040fe40003f0d000 */
[----:B------:R-:W-:-:S04]  /*2e60*/  LOP3.LUT R13, R11, 0x80000000, R13, 0x48, !PT ;  /* 0x800000000b0d7812 */ /* 0x000fc800078e480d */
[----:B------:R-:W-:-:S07]  /*2e70*/  LOP3.LUT R9, R13, R5, RZ, 0xfc, !PT ;  /* 0x000000050d097212 */ /* 0x000fce00078efcff */
[----:B------:R-:W-:Y:S05]  /*2e80*/  @!P0 BRA `(.L_x_86) ;  /* 0x00000000007c8947 */ /* 0x000fea0003800000 */
[----:B------:R-:W-:Y:S01]  /*2e90*/  IADD3 R5, PT, PT, -R6, RZ, RZ ;  /* 0x000000ff06057210 */ /* 0x000fe20007ffe1ff */
[----:B------:R-:W-:Y:S01]  /*2ea0*/  IMAD.MOV.U32 R4, RZ, RZ, RZ ;  /* 0x000000ffff047224 */ /* 0x000fe200078e00ff */
[----:B------:R-:W-:-:S05]  /*2eb0*/  DMUL.RP R8, R18, R8 ;  /* 0x0000000812087228 */ /* 0x000fca0000008000 */
[----:B------:R-:W-:-:S05]  /*2ec0*/  DFMA R4, R2, -R4, R18 ;  /* 0x800000040204722b */ /* 0x000fca0000000012 */
[----:B------:R-:W-:Y:S02]  /*2ed0*/  LOP3.LUT R13, R9, R13, RZ, 0x3c, !PT ;  /* 0x0000000d090d7212 */ /* 0x000fe400078e3cff */
[----:B------:R-:W-:-:S04]  /*2ee0*/  IADD3 R4, PT, PT, -R6, -0x43300000, RZ ;  /* 0xbcd0000006047810 */ /* 0x000fc80007ffe1ff */
[----:B------:R-:W-:-:S04]  /*2ef0*/  FSETP.NEU.AND P0, PT, |R5|, R4, PT ;  /* 0x000000040500720b */ /* 0x000fc80003f0d200 */
[----:B------:R-:W-:Y:S02]  /*2f00*/  FSEL R2, R8, R2, !P0 ;  /* 0x0000000208027208 */ /* 0x000fe40004000000 */
[----:B------:R-:W-:Y:S01]  /*2f10*/  FSEL R3, R13, R3, !P0 ;  /* 0x000000030d037208 */ /* 0x000fe20004000000 */
[----:B------:R-:W-:Y:S06]  /*2f20*/  BRA `(.L_x_86) ;  /* 0x0000000000547947 */ /* 0x000fec0003800000 */
.L_x_85:
[----:B------:R-:W-:-:S14]  /*2f30*/  DSETP.NAN.AND P0, PT, R14, R14, PT ;  /* 0x0000000e0e00722a */ /* 0x000fdc0003f08000 */
[----:B------:R-:W-:Y:S05]  /*2f40*/  @P0 BRA `(.L_x_87) ;  /* 0x0000000000440947 */ /* 0x000fea0003800000 */
[----:B------:R-:W-:-:S14]  /*2f50*/  DSETP.NAN.AND P0, PT, R12, R12, PT ;  /* 0x0000000c0c00722a */ /* 0x000fdc0003f08000 */
[----:B------:R-:W-:Y:S05]  /*2f60*/  @P0 BRA `(.L_x_88) ;  /* 0x0000000000300947 */ /* 0x000fea0003800000 */
[----:B------:R-:W-:Y:S02]  /*2f70*/  ISETP.NE.AND P0, PT, R4, R5, PT ;  /* 0x000000050400720c */ /* 0x000fe40003f05270 */
[----:B------:R-:W-:Y:S02]  /*2f80*/  MOV R2, 0x0 ;  /* 0x0000000000027802 */ /* 0x000fe40000000f00 */
[----:B------:R-:W-:-:S09]  /*2f90*/  MOV R3, 0xfff80000 ;  /* 0xfff8000000037802 */ /* 0x000fd20000000f00 */
[----:B------:R-:W-:Y:S05]  /*2fa0*/  @!P0 BRA `(.L_x_86) ;  /* 0x0000000000348947 */ /* 0x000fea0003800000 */
[----:B------:R-:W-:Y:S02]  /*2fb0*/  ISETP.NE.AND P0, PT, R4, 0x7ff00000, PT ;  /* 0x7ff000000400780c */ /* 0x000fe40003f05270 */
[----:B------:R-:W-:Y:S02]  /*2fc0*/  LOP3.LUT R3, R15, 0x80000000, R13, 0x48, !PT ;  /* 0x800000000f037812 */ /* 0x000fe400078e480d */
[----:B------:R-:W-:-:S13]  /*2fd0*/  ISETP.EQ.OR P0, PT, R5, RZ, !P0 ;  /* 0x000000ff0500720c */ /* 0x000fda0004702670 */
[----:B------:R-:W-:Y:S01]  /*2fe0*/  @P0 LOP3.LUT R4, R3, 0x7ff00000, RZ, 0xfc, !PT ;  /* 0x7ff0000003040812 */ /* 0x000fe200078efcff */
[----:B------:R-:W-:Y:S01]  /*2ff0*/  @!P0 IMAD.MOV.U32 R2, RZ, RZ, RZ ;  /* 0x000000ffff028224 */ /* 0x000fe200078e00ff */
[----:B------:R-:W-:Y:S02]  /*3000*/  @P0 MOV R2, RZ ;  /* 0x000000ff00020202 */ /* 0x000fe40000000f00 */
[----:B------:R-:W-:Y:S01]  /*3010*/  @P0 MOV R3, R4 ;  /* 0x0000000400030202 */ /* 0x000fe20000000f00 */
[----:B------:R-:W-:Y:S06]  /*3020*/  BRA `(.L_x_86) ;  /* 0x0000000000147947 */ /* 0x000fec0003800000 */
.L_x_88:
[----:B------:R-:W-:Y:S01]  /*3030*/  LOP3.LUT R3, R13, 0x80000, RZ, 0xfc, !PT ;  /* 0x000800000d037812 */ /* 0x000fe200078efcff */
[----:B------:R-:W-:Y:S01]  /*3040*/  IMAD.MOV.U32 R2, RZ, RZ, R12 ;  /* 0x000000ffff027224 */ /* 0x000fe200078e000c */
[----:B------:R-:W-:Y:S06]  /*3050*/  BRA `(.L_x_86) ;  /* 0x0000000000087947 */ /* 0x000fec0003800000 */
.L_x_87:
[----:B------:R-:W-:Y:S02]  /*3060*/  LOP3.LUT R3, R15, 0x80000, RZ, 0xfc, !PT ;  /* 0x000800000f037812 */ /* 0x000fe400078efcff */
[----:B------:R-:W-:-:S07]  /*3070*/  MOV R2, R14 ;  /* 0x0000000e00027202 */ /* 0x000fce0000000f00 */
.L_x_86:
[----:B------:R-:W-:Y:S05]  /*3080*/  BSYNC.RECONVERGENT B1 ;  /* 0x0000000000017941 */ /* 0x000fea0003800200 */
.L_x_84:
[----:B------:R-:W-:Y:S02]  /*3090*/  IMAD.MOV.U32 R5, RZ, RZ, R3 ;  /* 0x000000ffff057224 */ /* 0x000fe400078e0003 */
[----:B------:R-:W-:Y:S01]  /*30a0*/  HFMA2 R3, -RZ, RZ, 0, 0 ;  /* 0x00000000ff037431 */ /* 0x000fe200000001ff */
[----:B------:R-:W-:Y:S02]  /*30b0*/  MOV R4, R2 ;  /* 0x0000000200047202 */ /* 0x000fe40000000f00 */
[----:B------:R-:W-:-:S04]  /*30c0*/  MOV R2, R0 ;  /* 0x0000000000027202 */ /* 0x000fc80000000f00 */
[----:B------:R-:W-:Y:S05]  /*30d0*/  RET.REL.NODEC R2 `(_Z15x_Thomas_on_gpuPdS_S_S_S_S_S_iii) ;  /* 0xffffffcc02c87950 */ /* 0x000fea0003c3ffff */
.L_x_89:
        /* <DEDUP_REMOVED lines=10> */
.L_x_330:


//--------------------- .text._Z25y_Compact_operater_on_gpuPdS_ii --------------------------
	.section	.text._Z25y_Compact_operater_on_gpuPdS_ii,"ax",@progbits
	.align	128
        .global         _Z25y_Compact_operater_on_gpuPdS_ii
        .type           _Z25y_Compact_operater_on_gpuPdS_ii,@function
        .size           _Z25y_Compact_operater_on_gpuPdS_ii,(.L_x_331 - _Z25y_Compact_operater_on_gpuPdS_ii)
        .other          _Z25y_Compact_operater_on_gpuPdS_ii,@"STO_CUDA_ENTRY STV_DEFAULT"
_Z25y_Compact_operater_on_gpuPdS_ii:
.text._Z25y_Compact_operater_on_gpuPdS_ii:
        /* <DEDUP_REMOVED lines=11> */
[----:B------:R-:W3:Y:S01]  /*00b0*/  LDC R12, c[0x0][0x394] ;  /* 0x0000e500ff0c7b82 */ /* 0x000ee20000000800 */
[----:B------:R-:W4:Y:S01]  /*00c0*/  LDCU UR10, c[0x0][0x390] ;  /* 0x00007200ff0a77ac */ /* 0x000f220008000800 */
[----:B------:R-:W0:Y:S06]  /*00d0*/  LDCU.64 UR8, c[0x0][0x380] ;  /* 0x00007000ff0877ac */ /* 0x000e2c0008000a00 */
[----:B------:R-:W2:Y:S01]  /*00e0*/  LDC.64 R4, c[0x0][0x380] ;  /* 0x0000e000ff047b82 */ /* 0x000ea20000000a00 */
[----:B-1----:R-:W-:-:S07]  /*00f0*/  UIMAD UR4, UR4, UR5, URZ ;  /* 0x00000005040472a4 */ /* 0x002fce000f8e02ff */
[----:B------:R-:W1:Y:S01]  /*0100*/  LDC.64 R6, c[0x0][0x388] ;  /* 0x0000e200ff067b82 */ /* 0x000e620000000a00 */
[----:B0---4-:R-:W-:-:S07]  /*0110*/  VIADD R0, R14, 0xffffffff ;  /* 0xffffffff0e007836 */ /* 0x011fce0000000000 */
.L_x_95:
[----:B---3--:R-:W-:Y:S01]  /*0120*/  IABS R9, R12 ;  /* 0x0000000c00097213 */ /* 0x008fe20000000000 */
[----:B------:R-:W-:Y:S03]  /*0130*/  BSSY.RECONVERGENT B0, `(.L_x_90) ;  /* 0x0000036000007945 */ /* 0x000fe60003800200 */
[----:B------:R-:W0:Y:S08]  /*0140*/  I2F.RP R8, R9 ;  /* 0x0000000900087306 */ /* 0x000e300000209400 */
[----:B0-----:R-:W0:Y:S02]  /*0150*/  MUFU.RCP R8, R8 ;  /* 0x0000000800087308 */ /* 0x001e240000001000 */
[----:B0-----:R-:W-:-:S06]  /*0160*/  VIADD R2, R8, 0xffffffe ;  /* 0x0ffffffe08027836 */ /* 0x001fcc0000000000 */
[----:B------:R0:W3:Y:S02]  /*0170*/  F2I.FTZ.U32.TRUNC.NTZ R3, R2 ;  /* 0x0000000200037305 */ /* 0x0000e4000021f000 */
[----:B0-----:R-:W-:Y:S02]  /*0180*/  IMAD.MOV.U32 R2, RZ, RZ, RZ ;  /* 0x000000ffff027224 */ /* 0x001fe400078e00ff */
[----:B---3--:R-:W-:-:S04]  /*0190*/  IMAD.MOV R10, RZ, RZ, -R3 ;  /* 0x000000ffff0a7224 */ /* 0x008fc800078e0a03 */
[----:B------:R-:W-:Y:S01]  /*01a0*/  IMAD R11, R10, R9, RZ ;  /* 0x000000090a0b7224 */ /* 0x000fe200078e02ff */
[----:B------:R-:W-:-:S03]  /*01b0*/  IABS R10, R13 ;  /* 0x0000000d000a7213 */ /* 0x000fc60000000000 */
[----:B------:R-:W-:Y:S01]  /*01c0*/  IMAD.HI.U32 R3, R3, R11, R2 ;  /* 0x0000000b03037227 */ /* 0x000fe200078e0002 */
[----:B------:R-:W-:-:S04]  /*01d0*/  LOP3.LUT R2, R13, R12, RZ, 0x3c, !PT ;  /* 0x0000000c0d027212 */ /* 0x000fc800078e3cff */
[----:B------:R-:W-:Y:S01]  /*01e0*/  ISETP.GE.AND P1, PT, R2, RZ, PT ;  /* 0x000000ff0200720c */ /* 0x000fe20003f26270 */
[----:B------:R-:W-:-:S04]  /*01f0*/  IMAD.HI.U32 R3, R3, R10, RZ ;  /* 0x0000000a03037227 */ /* 0x000fc800078e00ff */
[----:B------:R-:W-:-:S04]  /*0200*/  IMAD.MOV R8, RZ, RZ, -R3 ;  /* 0x000000ffff087224 */ /* 0x000fc800078e0a03 */
[----:B------:R-:W-:-:S05]  /*0210*/  IMAD R8, R9, R8, R10 ;  /* 0x0000000809087224 */ /* 0x000fca00078e020a */
[----:B------:R-:W-:-:S13]  /*0220*/  ISETP.GT.U32.AND P2, PT, R9, R8, PT ;  /* 0x000000080900720c */ /* 0x000fda0003f44070 */
[----:B------:R-:W-:Y:S02]  /*0230*/  @!P2 IMAD.IADD R8, R8, 0x1, -R9 ;  /* 0x000000010808a824 */ /* 0x000fe400078e0a09 */
[----:B------:R-:W-:Y:S01]  /*0240*/  @!P2 VIADD R3, R3, 0x1 ;  /* 0x000000010303a836 */ /* 0x000fe20000000000 */
[----:B------:R-:W-:Y:S02]  /*0250*/  ISETP.NE.AND P2, PT, R12, RZ, PT ;  /* 0x000000ff0c00720c */ /* 0x000fe40003f45270 */
[----:B------:R-:W-:-:S13]  /*0260*/  ISETP.GE.U32.AND P0, PT, R8, R9, PT ;  /* 0x000000090800720c */ /* 0x000fda0003f06070 */
[----:B------:R-:W-:-:S04]  /*0270*/  @P0 VIADD R3, R3, 0x1 ;  /* 0x0000000103030836 */ /* 0x000fc80000000000 */
[----:B------:R-:W-:Y:S01]  /*0280*/  @!P1 IMAD.MOV R3, RZ, RZ, -R3 ;  /* 0x000000ffff039224 */ /* 0x000fe200078e0a03 */
[----:B------:R-:W-:-:S05]  /*0290*/  @!P2 LOP3.LUT R3, RZ, R12, RZ, 0x33, !PT ;  /* 0x0000000cff03a212 */ /* 0x000fca00078e33ff */
[----:B------:R-:W-:-:S04]  /*02a0*/  IMAD R16, R3, R12, RZ ;  /* 0x0000000c03107224 */ /* 0x000fc800078e02ff */
[----:B------:R-:W-:-:S05]  /*02b0*/  IMAD.IADD R15, R13, 0x1, -R16 ;  /* 0x000000010d0f7824 */ /* 0x000fca00078e0a10 */
[----:B------:R-:W-:-:S13]  /*02c0*/  ISETP.NE.AND P0, PT, R15, RZ, PT ;  /* 0x000000ff0f00720c */ /* 0x000fda0003f05270 */
[----:B------:R-:W-:Y:S05]  /*02d0*/  @P0 BRA `(.L_x_91) ;  /* 0x0000000000140947 */ /* 0x000fea0003800000 */
[----:B--2---:R-:W-:-:S06]  /*02e0*/  IMAD.WIDE R8, R16, 0x8, R4 ;  /* 0x0000000810087825 */ /* 0x004fcc00078e0204 */
[----:B------:R-:W2:Y:S01]  /*02f0*/  LDG.E.64 R8, desc[UR6][R8.64] ;  /* 0x0000000608087981 */ /* 0x000ea2000c1e1b00 */
[----:B------:R-:W-:Y:S01]  /*0300*/  IMAD.MOV.U32 R17, RZ, RZ, 0x1 ;  /* 0x00000001ff117424 */ /* 0x000fe200078e00ff */
[----:B--2---:R-:W-:Y:S01]  /*0310*/  DMUL R2, R8, 10 ;  /* 0x4024000008027828 */ /* 0x004fe20000000000 */
[----:B------:R-:W-:Y:S10]  /*0320*/  BRA `(.L_x_92) ;  /* 0x0000000000587947 */ /* 0x000ff40003800000 */
.L_x_91:
[----:B------:R-:W-:-:S13]  /*0330*/  ISETP.NE.AND P0, PT, R15, R0, PT ;  /* 0x000000000f00720c */ /* 0x000fda0003f05270 */
[----:B------:R-:W0:Y:S01]  /*0340*/  @P0 LDC.64 R10, c[0x0][0x380] ;  /* 0x0000e000ff0a0b82 */ /* 0x000e220000000a00 */
[--C-:B------:R-:W-:Y:S02]  /*0350*/  @!P0 SHF.R.S32.HI R3, RZ, 0x1f, R16.reuse ;  /* 0x0000001fff038819 */ /* 0x100fe40000011410 */
[----:B------:R-:W-:Y:S01]  /*0360*/  @!P0 IADD3 R2, P1, PT, R16, R12, RZ ;  /* 0x0000000c10028210 */ /* 0x000fe20007f3e0ff */
[----:B------:R-:W-:-:S03]  /*0370*/  @!P0 IMAD.IADD R16, R0, 0x1, R16 ;  /* 0x0000000100108824 */ /* 0x000fc600078e0210 */
[----:B------:R-:W-:Y:S02]  /*0380*/  @!P0 LEA.HI.X.SX32 R9, R14, R3, 0x1, P1 ;  /* 0x000000030e098211 */ /* 0x000fe400008f0eff */
[C---:B------:R-:W-:Y:S02]  /*0390*/  @!P0 LEA R18, P1, R2.reuse, UR8, 0x3 ;  /* 0x0000000802128c11 */ /* 0x040fe4000f8218ff */
[----:B------:R-:W-:Y:S02]  /*03a0*/  @P0 SHF.R.S32.HI R3, RZ, 0x1f, R15 ;  /* 0x0000001fff030819 */ /* 0x000fe4000001140f */
[C---:B------:R-:W-:Y:S02]  /*03b0*/  @P0 IADD3 R17, P2, PT, R15.reuse, R16, RZ ;  /* 0x000000100f110210 */ /* 0x040fe40007f5e0ff */
[----:B------:R-:W-:Y:S01]  /*03c0*/  @!P0 LEA.HI.X R19, R2, UR9, R9, 0x3, P1 ;  /* 0x0000000902138c11 */ /* 0x000fe200088f1c09 */
[----:B------:R-:W-:Y:S01]  /*03d0*/  @P0 IMAD.IADD R9, R15, 0x1, R16 ;  /* 0x000000010f090824 */ /* 0x000fe200078e0210 */
[----:B------:R-:W-:-:S02]  /*03e0*/  @P0 LEA.HI.X.SX32 R20, R16, R3, 0x1, P2 ;  /* 0x0000000310140211 */ /* 0x000fc400010f0eff */
[----:B------:R-:W-:Y:S01]  /*03f0*/  @P0 LEA R8, P1, R17, UR8, 0x3 ;  /* 0x0000000811080c11 */ /* 0x000fe2000f8218ff */
[----:B--2---:R-:W2:Y:S01]  /*0400*/  @!P0 LDG.E.64 R2, desc[UR6][R18.64+-0x8] ;  /* 0xfffff80612028981 */ /* 0x004ea2000c1e1b00 */
[----:B0-----:R-:W-:Y:S02]  /*0410*/  @P0 IMAD.WIDE R10, R9, 0x8, R10 ;  /* 0x00000008090a0825 */ /* 0x001fe400078e020a */
[----:B------:R-:W-:-:S04]  /*0420*/  @P0 LEA.HI.X R9, R17, UR9, R20, 0x3, P1 ;  /* 0x0000000911090c11 */ /* 0x000fc800088f1c14 */
[----:B------:R-:W3:Y:S04]  /*0430*/  @P0 LDG.E.64 R10, desc[UR6][R10.64] ;  /* 0x000000060a0a0981 */ /* 0x000ee8000c1e1b00 */
[----:B------:R-:W3:Y:S01]  /*0440*/  @P0 LDG.E.64 R8, desc[UR6][R8.64+0x8] ;  /* 0x0000080608080981 */ /* 0x000ee2000c1e1b00 */
[----:B------:R-:W-:Y:S02]  /*0450*/  @!P0 IMAD.MOV.U32 R17, RZ, RZ, -0x1 ;  /* 0xffffffffff118424 */ /* 0x000fe400078e00ff */
[----:B------:R-:W-:Y:S01]  /*0460*/  @P0 VIADD R17, R15, 0xffffffff ;  /* 0xffffffff0f110836 */ /* 0x000fe20000000000 */
[----:B--2---:R-:W-:Y:S02]  /*0470*/  @!P0 DMUL R2, R2, 10 ;  /* 0x4024000002028828 */ /* 0x004fe40000000000 */
[----:B---3--:R-:W-:-:S11]  /*0480*/  @P0 DFMA R2, R10, 10, R8 ;  /* 0x402400000a02082b */ /* 0x008fd60000000008 */
.L_x_92:
[----:B------:R-:W-:Y:S05]  /*0490*/  BSYNC.RECONVERGENT B0 ;  /* 0x0000000000007941 */ /* 0x000fea0003800200 */
.L_x_90:
[----:B------:R-:W-:-:S05]  /*04a0*/  IADD3 R11, PT, PT, R17, R16, RZ ;  /* 0x00000010110b7210 */ /* 0x000fca0007ffe0ff */
[----:B------:R-:W-:-:S05]  /*04b0*/  IMAD.WIDE R10, R11, 0x8, R4 ;  /* 0x000000080b0a7825 */ /* 0x000fca00078e0204 */
[----:B------:R-:W2:Y:S01]  /*04c0*/  LDG.E.64 R8, desc[UR6][R10.64] ;  /* 0x000000060a087981 */ /* 0x000ea2000c1e1b00 */
[----:B------:R-:W0:Y:S01]  /*04d0*/  MUFU.RCP64H R17, 12 ;  /* 0x4028000000117908 */ /* 0x000e220000001800 */
[----:B------:R-:W-:Y:S01]  /*04e0*/  IMAD.MOV.U32 R20, RZ, RZ, 0x0 ;  /* 0x00000000ff147424 */ /* 0x000fe200078e00ff */
[----:B------:R-:W-:Y:S01]  /*04f0*/  BSSY.RECONVERGENT B0, `(.L_x_93) ;  /* 0x0000012000007945 */ /* 0x000fe20003800200 */
[----:B------:R-:W-:Y:S02]  /*0500*/  IMAD.MOV.U32 R21, RZ, RZ, 0x40280000 ;  /* 0x40280000ff157424 */ /* 0x000fe400078e00ff */
[----:B------:R-:W-:-:S06]  /*0510*/  IMAD.MOV.U32 R16, RZ, RZ, 0x1 ;  /* 0x00000001ff107424 */ /* 0x000fcc00078e00ff */
[----:B0-----:R-:W-:-:S08]  /*0520*/  DFMA R18, R16, -R20, 1 ;  /* 0x3ff000001012742b */ /* 0x001fd00000000814 */
[----:B------:R-:W-:-:S08]  /*0530*/  DFMA R18, R18, R18, R18 ;  /* 0x000000121212722b */ /* 0x000fd00000000012 */
[----:B------:R-:W-:-:S08]  /*0540*/  DFMA R18, R16, R18, R16 ;  /* 0x000000121012722b */ /* 0x000fd00000000010 */
[----:B------:R-:W-:-:S08]  /*0550*/  DFMA R16, R18, -R20, 1 ;  /* 0x3ff000001210742b */ /* 0x000fd00000000814 */
[----:B------:R-:W-:Y:S02]  /*0560*/  DFMA R16, R18, R16, R18 ;  /* 0x000000101210722b */ /* 0x000fe40000000012 */
[----:B--2---:R-:W-:-:S08]  /*0570*/  DADD R8, R8, R2 ;  /* 0x0000000008087229 */ /* 0x004fd00000000002 */
[----:B------:R-:W-:Y:S02]  /*0580*/  DMUL R2, R8, R16 ;  /* 0x0000001008027228 */ /* 0x000fe40000000000 */
[----:B------:R-:W-:-:S06]  /*0590*/  FSETP.GEU.AND P1, PT, |R9|, 6.5827683646048100446e-37, PT ;  /* 0x036000000900780b */ /* 0x000fcc0003f2e200 */
[----:B------:R-:W-:-:S08]  /*05a0*/  DFMA R10, R2, -12, R8 ;  /* 0xc0280000020a782b */ /* 0x000fd00000000008 */
[----:B------:R-:W-:-:S10]  /*05b0*/  DFMA R2, R16, R10, R2 ;  /* 0x0000000a1002722b */ /* 0x000fd40000000002 */
[----:B------:R-:W-:-:S05]  /*05c0*/  FFMA R10, RZ, 2.625, R3 ;  /* 0x40280000ff0a7823 */ /* 0x000fca0000000003 */
[----:B------:R-:W-:-:S13]  /*05d0*/  FSETP.GT.AND P0, PT, |R10|, 1.469367938527859385e-39, PT ;  /* 0x001000000a00780b */ /* 0x000fda0003f04200 */
[----:B------:R-:W-:Y:S05]  /*05e0*/  @P0 BRA P1, `(.L_x_94) ;  /* 0x0000000000080947 */ /* 0x000fea0000800000 */
[----:B------:R-:W-:-:S07]  /*05f0*/  MOV R24, 0x610 ;  /* 0x0000061000187802 */ /* 0x000fce0000000f00 */
[----:B-1----:R-:W-:Y:S05]  /*0600*/  CALL.REL.NOINC `($__internal_4_$__cuda_sm20_div_rn_f64_full) ;  /* 0x00000000001c7944 */ /* 0x002fea0003c00000 */
.L_x_94:
[----:B------:R-:W-:Y:S05]  /*0610*/  BSYNC.RECONVERGENT B0 ;  /* 0x0000000000007941 */ /* 0x000fea0003800200 */
.L_x_93:
[----:B-1----:R-:W-:-:S04]  /*0620*/  IMAD.WIDE R8, R13, 0x8, R6 ;  /* 0x000000080d087825 */ /* 0x002fc800078e0206 */
[----:B------:R-:W-:Y:S01]  /*0630*/  VIADD R13, R13, UR4 ;  /* 0x000000040d0d7c36 */ /* 0x000fe20008000000 */
[----:B------:R0:W-:Y:S04]  /*0640*/  STG.E.64 desc[UR6][R8.64], R2 ;  /* 0x0000000208007986 */ /* 0x0001e8000c101b06 */
[----:B------:R-:W-:-:S13]  /*0650*/  ISETP.GE.AND P0, PT, R13, UR10, PT ;  /* 0x0000000a0d007c0c */ /* 0x000fda000bf06270 */
[----:B0-----:R-:W-:Y:S05]  /*0660*/  @!P0 BRA `(.L_x_95) ;  /* 0xfffffff800ac8947 */ /* 0x001fea000383ffff */
[----:B------:R-:W-:Y:S05]  /*0670*/  EXIT ;  /* 0x000000000000794d */ /* 0x000fea0003800000 */
        .weak           $__internal_4_$__cuda_sm20_div_rn_f64_full
        .type           $__internal_4_$__cuda_sm20_div_rn_f64_full,@function
        .size           $__internal_4_$__cuda_sm20_div_rn_f64_full,(.L_x_331 - $__internal_4_$__cuda_sm20_div_rn_f64_full)
$__internal_4_$__cuda_sm20_div_rn_f64_full:
[----:B------:R-:W-:Y:S01]  /*0680*/  IMAD.MOV.U32 R3, RZ, RZ, 0x3ff80000 ;  /* 0x3ff80000ff037424 */ /* 0x000fe200078e00ff */
[C---:B------:R-:W-:Y:S01]  /*0690*/  FSETP.GEU.AND P1, PT, |R9|.reuse, 1.469367938527859385e-39, PT ;  /* 0x001000000900780b */ /* 0x040fe20003f2e200 */
[----:B------:R-:W-:Y:S01]  /*06a0*/  IMAD.MOV.U32 R2, RZ, RZ, 0x0 ;  /* 0x00000000ff027424 */ /* 0x000fe200078e00ff */
[----:B------:R-:W-:Y:S01]  /*06b0*/  LOP3.LUT R22, R9, 0x7ff00000, RZ, 0xc0, !PT ;  /* 0x7ff0000009167812 */ /* 0x000fe200078ec0ff */
[----:B------:R-:W0:Y:S01]  /*06c0*/  MUFU.RCP64H R17, R3 ;  /* 0x0000000300117308 */ /* 0x000e220000001800 */
[----:B------:R-:W-:Y:S01]  /*06d0*/  IMAD.MOV.U32 R16, RZ, RZ, 0x1 ;  /* 0x00000001ff107424 */ /* 0x000fe200078e00ff */
[----:B------:R-:W-:Y:S01]  /*06e0*/  BSSY.RECONVERGENT B1, `(.L_x_96) ;  /* 0x0000045000017945 */ /* 0x000fe20003800200 */
[----:B------:R-:W-:Y:S01]  /*06f0*/  IMAD.MOV.U32 R15, RZ, RZ, 0x1ca00000 ;  /* 0x1ca00000ff0f7424 */ /* 0x000fe200078e00ff */
[----:B------:R-:W-:Y:S01]  /*0700*/  ISETP.GE.U32.AND P0, PT, R22, 0x40200000, PT ;  /* 0x402000001600780c */ /* 0x000fe20003f06070 */
[----:B------:R-:W-:Y:S01]  /*0710*/  IMAD.MOV.U32 R23, RZ, RZ, 0x40200000 ;  /* 0x40200000ff177424 */ /* 0x000fe200078e00ff */
[----:B------:R-:W-:-:S02]  /*0720*/  MOV R26, R22 ;  /* 0x00000016001a7202 */ /* 0x000fc40000000f00 */
[----:B------:R-:W-:-:S04]  /*0730*/  SEL R15, R15, 0x63400000, !P0 ;  /* 0x634000000f0f7807 */ /* 0x000fc80004000000 */
[----:B------:R-:W-:-:S04]  /*0740*/  @!P1 LOP3.LUT R20, R15, 0x80000000, R9, 0xf8, !PT ;  /* 0x800000000f149812 */ /* 0x000fc800078ef809 */
[----:B------:R-:W-:Y:S01]  /*0750*/  @!P1 LOP3.LUT R21, R20, 0x100000, RZ, 0xfc, !PT ;  /* 0x0010000014159812 */ /* 0x000fe200078efcff */
[----:B0-----:R-:W-:Y:S01]  /*0760*/  DFMA R10, R16, -R2, 1 ;  /* 0x3ff00000100a742b */ /* 0x001fe20000000802 */
[----:B------:R-:W-:-:S07]  /*0770*/  @!P1 IMAD.MOV.U32 R20, RZ, RZ, RZ ;  /* 0x000000ffff149224 */ /* 0x000fce00078e00ff */
[----:B------:R-:W-:-:S08]  /*0780*/  DFMA R10, R10, R10, R10 ;  /* 0x0000000a0a0a722b */ /* 0x000fd0000000000a */
[----:B------:R-:W-:Y:S01]  /*0790*/  DFMA R16, R16, R10, R16 ;  /* 0x0000000a1010722b */ /* 0x000fe20000000010 */
[----:B------:R-:W-:Y:S01]  /*07a0*/  LOP3.LUT R11, R15, 0x800fffff, R9, 0xf8, !PT ;  /* 0x800fffff0f0b7812 */ /* 0x000fe200078ef809 */
[----:B------:R-:W-:-:S06]  /*07b0*/  IMAD.MOV.U32 R10, RZ, RZ, R8 ;  /* 0x000000ffff0a7224 */ /* 0x000fcc00078e0008 */
[----:B------:R-:W-:Y:S02]  /*07c0*/  DFMA R18, R16, -R2, 1 ;  /* 0x3ff000001012742b */ /* 0x000fe40000000802 */
[----:B------:R-:W-:-:S06]  /*07d0*/  @!P1 DFMA R10, R10, 2, -R20 ;  /* 0x400000000a0a982b */ /* 0x000fcc0000000814 */
[----:B------:R-:W-:-:S04]  /*07e0*/  DFMA R18, R16, R18, R16 ;  /* 0x000000121012722b */ /* 0x000fc80000000010 */
[----:B------:R-:W-:-:S04]  /*07f0*/  @!P1 LOP3.LUT R26, R11, 0x7ff00000, RZ, 0xc0, !PT ;  /* 0x7ff000000b1a9812 */ /* 0x000fc800078ec0ff */
[----:B------:R-:W-:Y:S01]  /*0800*/  DMUL R16, R18, R10 ;  /* 0x0000000a12107228 */ /* 0x000fe20000000000 */
[----:B------:R-:W-:-:S05]  /*0810*/  VIADD R25, R26, 0xffffffff ;  /* 0xffffffff1a197836 */ /* 0x000fca0000000000 */
[----:B------:R-:W-:Y:S01]  /*0820*/  ISETP.GT.U32.AND P0, PT, R25, 0x7feffffe, PT ;  /* 0x7feffffe1900780c */ /* 0x000fe20003f04070 */
[----:B------:R-:W-:Y:S01]  /*0830*/  VIADD R25, R23, 0xffffffff ;  /* 0xffffffff17197836 */ /* 0x000fe20000000000 */
[----:B------:R-:W-:-:S04]  /*0840*/  DFMA R20, R16, -R2, R10 ;  /* 0x800000021014722b */ /* 0x000fc8000000000a */
[----:B------:R-:W-:-:S04]  /*0850*/  ISETP.GT.U32.OR P0, PT, R25, 0x7feffffe, P0 ;  /* 0x7feffffe1900780c */ /* 0x000fc80000704470 */
[----:B------:R-:W-:-:S09]  /*0860*/  DFMA R20, R18, R20, R16 ;  /* 0x000000141214722b */ /* 0x000fd20000000010 */
[----:B------:R-:W-:Y:S05]  /*0870*/  @P0 BRA `(.L_x_97) ;  /* 0x0000000000680947 */ /* 0x000fea0003800000 */
[----:B------:R-:W-:Y:S02]  /*0880*/  IMAD.MOV.U32 R9, RZ, RZ, 0x40200000 ;  /* 0x40200000ff097424 */ /* 0x000fe400078e00ff */
[----:B------:R-:W-:-:S03]  /*0890*/  IMAD.MOV.U32 R8, RZ, RZ, RZ ;  /* 0x000000ffff087224 */ /* 0x000fc600078e00ff */
[----:B------:R-:W-:-:S04]  /*08a0*/  VIADDMNMX R22, R22, -R9, 0xb9600000, !PT ;  /* 0xb960000016167446 */ /* 0x000fc80007800909 */
[----:B------:R-:W-:-:S05]  /*08b0*/  VIMNMX R22, PT, PT, R22, 0x46a00000, PT ;  /* 0x46a0000016167848 */ /* 0x000fca0003fe0100 */
[----:B------:R-:W-:-:S04]  /*08c0*/  IMAD.IADD R15, R22, 0x1, -R15 ;  /* 0x00000001160f7824 */ /* 0x000fc800078e0a0f */
[----:B------:R-:W-:-:S06]  /*08d0*/  VIADD R9, R15, 0x7fe00000 ;  /* 0x7fe000000f097836 */ /* 0x000fcc0000000000 */
[----:B------:R-:W-:-:S10]  /*08e0*/  DMUL R16, R20, R8 ;  /* 0x0000000814107228 */ /* 0x000fd40000000000 */
[----:B------:R-:W-:-:S13]  /*08f0*/  FSETP.GTU.AND P0, PT, |R17|, 1.469367938527859385e-39, PT ;  /* 0x001000001100780b */ /* 0x000fda0003f0c200 */
[----:B------:R-:W-:Y:S05]  /*0900*/  @P0 BRA `(.L_x_98) ;  /* 0x0000000000880947 */ /* 0x000fea0003800000 */
[----:B------:R-:W-:Y:S01]  /*0910*/  DFMA R2, R20, -R2, R10 ;  /* 0x800000021402722b */ /* 0x000fe2000000000a */
[----:B------:R-:W-:-:S09]  /*0920*/  IMAD.MOV.U32 R8, RZ, RZ, RZ ;  /* 0x000000ffff087224 */ /* 0x000fd200078e00ff */
[C---:B------:R-:W-:Y:S02]  /*0930*/  FSETP.NEU.AND P0, PT, R3.reuse, RZ, PT ;  /* 0x000000ff0300720b */ /* 0x040fe40003f0d000 */
[----:B------:R-:W-:-:S04]  /*0940*/  LOP3.LUT R2, R3, 0x40280000, RZ, 0x3c, !PT ;  /* 0x4028000003027812 */ /* 0x000fc800078e3cff */
[----:B------:R-:W-:-:S04]  /*0950*/  LOP3.LUT R11, R2, 0x80000000, RZ, 0xc0, !PT ;  /* 0x80000000020b7812 */ /* 0x000fc800078ec0ff */
[----:B------:R-:W-:-:S03]  /*0960*/  LOP3.LUT R9, R11, R9, RZ, 0xfc, !PT ;  /* 0x000000090b097212 */ /* 0x000fc600078efcff */
        /* <DEDUP_REMOVED lines=11> */
.L_x_97:
[----:B------:R-:W-:-:S14]  /*0a20*/  DSETP.NAN.AND P0, PT, R8, R8, PT ;  /* 0x000000080800722a */ /* 0x000fdc0003f08000 */
[----:B------:R-:W-:Y:S05]  /*0a30*/  @P0 BRA `(.L_x_99) ;  /* 0x0000000000340947 */ /* 0x000fea0003800000 */
[----:B------:R-:W-:Y:S01]  /*0a40*/  ISETP.NE.AND P0, PT, R26, R23, PT ;  /* 0x000000171a00720c */ /* 0x000fe20003f05270 */
[----:B------:R-:W-:Y:S01]  /*0a50*/  IMAD.MOV.U32 R17, RZ, RZ, -0x80000 ;  /* 0xfff80000ff117424 */ /* 0x000fe200078e00ff */
[----:B------:R-:W-:-:S11]  /*0a60*/  MOV R16, 0x0 ;  /* 0x0000000000107802 */ /* 0x000fd60000000f00 */
[----:B------:R-:W-:Y:S05]  /*0a70*/  @!P0 BRA `(.L_x_98) ;  /* 0x00000000002c8947 */ /* 0x000fea0003800000 */
[----:B------:R-:W-:Y:S02]  /*0a80*/  ISETP.NE.AND P0, PT, R26, 0x7ff00000, PT ;  /* 0x7ff000001a00780c */ /* 0x000fe40003f05270 */
[----:B------:R-:W-:Y:S02]  /*0a90*/  LOP3.LUT R8, R9, 0x40280000, RZ, 0x3c, !PT ;  /* 0x4028000009087812 */ /* 0x000fe400078e3cff */
[----:B------:R-:W-:Y:S02]  /*0aa0*/  ISETP.EQ.OR P0, PT, R23, RZ, !P0 ;  /* 0x000000ff1700720c */ /* 0x000fe40004702670 */
[----:B------:R-:W-:-:S11]  /*0ab0*/  LOP3.LUT R17, R8, 0x80000000, RZ, 0xc0, !PT ;  /* 0x8000000008117812 */ /* 0x000fd600078ec0ff */
[----:B------:R-:W-:Y:S01]  /*0ac0*/  @P0 LOP3.LUT R2, R17, 0x7ff00000, RZ, 0xfc, !PT ;  /* 0x7ff0000011020812 */ /* 0x000fe200078efcff */
[----:B------:R-:W-:Y:S02]  /*0ad0*/  @!P0 IMAD.MOV.U32 R16, RZ, RZ, RZ ;  /* 0x000000ffff108224 */ /* 0x000fe400078e00ff */
[----:B------:R-:W-:Y:S02]  /*0ae0*/  @P0 IMAD.MOV.U32 R16, RZ, RZ, RZ ;  /* 0x000000ffff100224 */ /* 0x000fe400078e00ff */
[----:B------:R-:W-:Y:S01]  /*0af0*/  @P0 IMAD.MOV.U32 R17, RZ, RZ, R2 ;  /* 0x000000ffff110224 */ /* 0x000fe200078e0002 */
[----:B------:R-:W-:Y:S06]  /*0b00*/  BRA `(.L_x_98) ;  /* 0x0000000000087947 */ /* 0x000fec0003800000 */
.L_x_99:
[----:B------:R-:W-:Y:S01]  /*0b10*/  LOP3.LUT R17, R9, 0x80000, RZ, 0xfc, !PT ;  /* 0x0008000009117812 */ /* 0x000fe200078efcff */
[----:B------:R-:W-:-:S07]  /*0b20*/  IMAD.MOV.U32 R16, RZ, RZ, R8 ;  /* 0x000000ffff107224 */ /* 0x000fce00078e0008 */
.L_x_98:
[----:B------:R-:W-:Y:S05]  /*0b30*/  BSYNC.RECONVERGENT B1 ;  /* 0x0000000000017941 */ /* 0x000fea0003800200 */
.L_x_96:
[----:B------:R-:W-:Y:S02]  /*0b40*/  IMAD.MOV.U32 R25, RZ, RZ, 0x0 ;  /* 0x00000000ff197424 */ /* 0x000fe400078e00ff */
[----:B------:R-:W-:Y:S02]  /*0b50*/  IMAD.MOV.U32 R2, RZ, RZ, R16 ;  /* 0x000000ffff027224 */ /* 0x000fe400078e0010 */
[----:B------:R-:W-:Y:S01]  /*0b60*/  IMAD.MOV.U32 R3, RZ, RZ, R17 ;  /* 0x000000ffff037224 */ /* 0x000fe200078e0011 */
[----:B------:R-:W-:Y:S06]  /*0b70*/  RET.REL.NODEC R24 `(_Z25y_Compact_operater_on_gpuPdS_ii) ;  /* 0xfffffff418207950 */ /* 0x000fec0003c3ffff */
.L_x_100:
        /* <DEDUP_REMOVED lines=16> */
.L_x_331:


//--------------------- .text._Z25x_Compact_operater_on_gpuPdS_iii --------------------------
	.section	.text._Z25x_Compact_operater_on_gpuPdS_iii,"ax",@progbits
	.align	128
        .global         _Z25x_Compact_operater_on_gpuPdS_iii
        .type           _Z25x_Compact_operater_on_gpuPdS_iii,@function
        .size           _Z25x_Compact_operater_on_gpuPdS_iii,(.L_x_332 - _Z25x_Compact_operater_on_gpuPdS_iii)
        .other          _Z25x_Compact_operater_on_gpuPdS_iii,@"STO_CUDA_ENTRY STV_DEFAULT"
_Z25x_Compact_operater_on_gpuPdS_iii:
.text._Z25x_Compact_operater_on_gpuPdS_iii:
        /* <DEDUP_REMOVED lines=10> */
[----:B------:R-:W2:Y:S06]  /*00a0*/  LDCU UR6, c[0x0][0x370] ;  /* 0x00006e00ff0677ac */ /* 0x000eac0008000800 */
[----:B------:R-:W3:Y:S01]  /*00b0*/  LDC.64 R4, c[0x0][0x388] ;  /* 0x0000e200ff047b82 */ /* 0x000ee20000000a00 */
[----:B------:R-:W4:Y:S01]  /*00c0*/  LDCU UR7, c[0x0][0x394] ;  /* 0x00007280ff0777ac */ /* 0x000f220008000800 */
[----:B------:R-:W0:Y:S01]  /*00d0*/  LDCU.64 UR8, c[0x0][0x358] ;  /* 0x00006b00ff0877ac */ /* 0x000e220008000a00 */
[----:B------:R-:W0:Y:S01]  /*00e0*/  LDCU.64 UR12, c[0x0][0x380] ;  /* 0x00007000ff0c77ac */ /* 0x000e220008000a00 */
[----:B-1----:R-:W-:-:S02]  /*00f0*/  UIADD3 UR4, UPT, UPT, UR4, -0x1, URZ ;  /* 0xffffffff04047890 */ /* 0x002fc4000fffe0ff */
[----:B--2---:R-:W-:Y:S01]  /*0100*/  UIMAD UR5, UR5, UR6, URZ ;  /* 0x00000006050572a4 */ /* 0x004fe2000f8e02ff */
[----:B------:R-:W1:Y:S01]  /*0110*/  LDCU UR10, c[0x0][0x390] ;  /* 0x00007200ff0a77ac */ /* 0x000e620008000800 */
[----:B----4-:R-:W-:-:S12]  /*0120*/  UIMAD UR6, UR4, UR7, -UR7 ;  /* 0x00000007040672a4 */ /* 0x010fd8000f8e0a07 */
.L_x_106:
[----:B0-----:R-:W-:Y:S01]  /*0130*/  IABS R9, R0 ;  /* 0x0000000000097213 */ /* 0x001fe20000000000 */
[----:B------:R-:W-:Y:S03]  /*0140*/  BSSY.RECONVERGENT B0, `(.L_x_101) ;  /* 0x0000035000007945 */ /* 0x000fe60003800200 */
[----:B------:R-:W0:Y:S08]  /*0150*/  I2F.RP R6, R9 ;  /* 0x0000000900067306 */ /* 0x000e300000209400 */
[----:B0-----:R-:W0:Y:S02]  /*0160*/  MUFU.RCP R6, R6 ;  /* 0x0000000600067308 */ /* 0x001e240000001000 */
[----:B0-----:R-:W-:-:S06]  /*0170*/  VIADD R2, R6, 0xffffffe ;  /* 0x0ffffffe06027836 */ /* 0x001fcc0000000000 */
[----:B------:R0:W2:Y:S02]  /*0180*/  F2I.FTZ.U32.TRUNC.NTZ R3, R2 ;  /* 0x0000000200037305 */ /* 0x0000a4000021f000 */
[----:B0-----:R-:W-:Y:S02]  /*0190*/  IMAD.MOV.U32 R2, RZ, RZ, RZ ;  /* 0x000000ffff027224 */ /* 0x001fe400078e00ff */
[----:B--2---:R-:W-:-:S04]  /*01a0*/  IMAD.MOV R8, RZ, RZ, -R3 ;  /* 0x000000ffff087224 */ /* 0x004fc800078e0a03 */
        /* <DEDUP_REMOVED lines=9> */
[-C--:B------:R-:W-:Y:S01]  /*0240*/  @!P2 IADD3 R6, PT, PT, R6, -R9.reuse, RZ ;  /* 0x800000090606a210 */ /* 0x080fe20007ffe0ff */
[----:B------:R-:W-:Y:S01]  /*0250*/  @!P2 VIADD R3, R3, 0x1 ;  /* 0x000000010303a836 */ /* 0x000fe20000000000 */
[----:B------:R-:W-:Y:S02]  /*0260*/  ISETP.NE.AND P2, PT, R0, RZ, PT ;  /* 0x000000ff0000720c */ /* 0x000fe40003f45270 */
[----:B------:R-:W-:-:S13]  /*0270*/  ISETP.GE.U32.AND P0, PT, R6, R9, PT ;  /* 0x000000090600720c */ /* 0x000fda0003f06070 */
[----:B------:R-:W-:-:S04]  /*0280*/  @P0 VIADD R3, R3, 0x1 ;  /* 0x0000000103030836 */ /* 0x000fc80000000000 */
[----:B------:R-:W-:-:S05]  /*0290*/  IMAD.MOV.U32 R17, RZ, RZ, R3 ;  /* 0x000000ffff117224 */ /* 0x000fca00078e0003 */
[----:B------:R-:W-:Y:S02]  /*02a0*/  @!P1 IADD3 R17, PT, PT, -R17, RZ, RZ ;  /* 0x000000ff11119210 */ /* 0x000fe40007ffe1ff */
[----:B------:R-:W-:-:S04]  /*02b0*/  @!P2 LOP3.LUT R17, RZ, R0, RZ, 0x33, !PT ;  /* 0x00000000ff11a212 */ /* 0x000fc800078e33ff */
[----:B------:R-:W-:Y:S01]  /*02c0*/  ISETP.NE.AND P0, PT, R17, RZ, PT ;  /* 0x000000ff1100720c */ /* 0x000fe20003f05270 */
[----:B------:R-:W-:-:S04]  /*02d0*/  IMAD.MOV R2, RZ, RZ, -R17 ;  /* 0x000000ffff027224 */ /* 0x000fc800078e0a11 */
[----:B------:R-:W-:-:S08]  /*02e0*/  IMAD R19, R0, R2, R7 ;  /* 0x0000000200137224 */ /* 0x000fd000078e0207 */
[----:B------:R-:W-:Y:S05]  /*02f0*/  @P0 BRA `(.L_x_102) ;  /* 0x0000000000200947 */ /* 0x000fea0003800000 */
[----:B------:R-:W-:Y:S02]  /*0300*/  IMAD.U32 R8, RZ, RZ, UR12 ;  /* 0x0000000cff087e24 */ /* 0x000fe4000f8e00ff */
[----:B------:R-:W-:Y:S02]  /*0310*/  IMAD.U32 R9, RZ, RZ, UR13 ;  /* 0x0000000dff097e24 */ /* 0x000fe4000f8e00ff */
[----:B------:R-:W-:-:S06]  /*0320*/  IMAD.WIDE R10, R19, 0x8, R8 ;  /* 0x00000008130a7825 */ /* 0x000fcc00078e0208 */
[----:B------:R-:W2:Y:S01]  /*0330*/  LDG.E.64 R10, desc[UR8][R10.64] ;  /* 0x000000080a0a7981 */ /* 0x000ea2000c1e1b00 */
[----:B------:R-:W0:Y:S02]  /*0340*/  LDCU UR7, c[0x0][0x394] ;  /* 0x00007280ff0777ac */ /* 0x000e240008000800 */
[----:B0-----:R-:W-:Y:S01]  /*0350*/  MOV R6, UR7 ;  /* 0x0000000700067c02 */ /* 0x001fe20008000f00 */
[----:B--2---:R-:W-:Y:S01]  /*0360*/  DMUL R2, R10, 10 ;  /* 0x402400000a027828 */ /* 0x004fe20000000000 */
[----:B------:R-:W-:Y:S10]  /*0370*/  BRA `(.L_x_103) ;  /* 0x0000000000447947 */ /* 0x000ff40003800000 */
.L_x_102:
[----:B------:R-:W-:-:S13]  /*0380*/  ISETP.NE.AND P0, PT, R17, UR4, PT ;  /* 0x0000000411007c0c */ /* 0x000fda000bf05270 */
[----:B------:R-:W-:Y:S02]  /*0390*/  @!P0 IMAD.U32 R8, RZ, RZ, UR12 ;  /* 0x0000000cff088e24 */ /* 0x000fe4000f8e00ff */
[----:B------:R-:W-:Y:S02]  /*03a0*/  @!P0 IMAD.U32 R9, RZ, RZ, UR13 ;  /* 0x0000000dff098e24 */ /* 0x000fe4000f8e00ff */
[----:B------:R-:W-:Y:S02]  /*03b0*/  @!P0 IMAD R11, R0, UR4, R19 ;  /* 0x00000004000b8c24 */ /* 0x000fe4000f8e0213 */
[----:B------:R-:W-:Y:S02]  /*03c0*/  @P0 IMAD.IADD R13, R7, 0x1, R0 ;  /* 0x00000001070d0824 */ /* 0x000fe400078e0200 */
[----:B------:R-:W-:Y:S01]  /*03d0*/  @!P0 IMAD.WIDE R10, R11, 0x8, R8 ;  /* 0x000000080b0a8825 */ /* 0x000fe200078e0208 */
[----:B------:R-:W-:-:S03]  /*03e0*/  @P0 MOV R8, UR12 ;  /* 0x0000000c00080c02 */ /* 0x000fc60008000f00 */
[----:B------:R-:W-:Y:S02]  /*03f0*/  @P0 IMAD.U32 R9, RZ, RZ, UR13 ;  /* 0x0000000dff090e24 */ /* 0x000fe4000f8e00ff */
[----:B------:R-:W2:Y:S01]  /*0400*/  @!P0 LDG.E.64 R10, desc[UR8][R10.64] ;  /* 0x000000080a0a8981 */ /* 0x000ea2000c1e1b00 */
[----:B------:R-:W-:-:S04]  /*0410*/  @P0 IMAD.WIDE R12, R13, 0x8, R8 ;  /* 0x000000080d0c0825 */ /* 0x000fc800078e0208 */
[----:B------:R-:W-:Y:S02]  /*0420*/  @P0 IMAD.WIDE R14, R7, 0x8, R8 ;  /* 0x00000008070e0825 */ /* 0x000fe400078e0208 */
[----:B------:R-:W4:Y:S04]  /*0430*/  @P0 LDG.E.64 R12, desc[UR8][R12.64] ;  /* 0x000000080c0c0981 */ /* 0x000f28000c1e1b00 */
[----:B------:R-:W4:Y:S01]  /*0440*/  @P0 LDG.E.64 R14, desc[UR8][R14.64] ;  /* 0x000000080e0e0981 */ /* 0x000f22000c1e1b00 */
[----:B------:R-:W-:Y:S02]  /*0450*/  @!P0 IMAD.U32 R6, RZ, RZ, UR6 ;  /* 0x00000006ff068e24 */ /* 0x000fe4000f8e00ff */
[----:B------:R-:W-:Y:S01]  /*0460*/  @P0 IMAD R6, R17, R0, -R0 ;  /* 0x0000000011060224 */ /* 0x000fe200078e0a00 */
[----:B--2---:R-:W-:-:S02]  /*0470*/  @!P0 DMUL R2, R10, 10 ;  /* 0x402400000a028828 */ /* 0x004fc40000000000 */
[----:B----4-:R-:W-:-:S11]  /*0480*/  @P0 DFMA R2, R14, 10, R12 ;  /* 0x402400000e02082b */ /* 0x010fd6000000000c */
.L_x_103:
[----:B-1----:R-:W-:Y:S05]  /*0490*/  BSYNC.RECONVERGENT B0 ;  /* 0x0000000000007941 */ /* 0x002fea0003800200 */
.L_x_101:
[----:B------:R-:W-:-:S04]  /*04a0*/  IMAD.IADD R11, R19, 0x1, R6 ;  /* 0x00000001130b7824 */ /* 0x000fc800078e0206 */
[----:B------:R-:W-:-:S05]  /*04b0*/  IMAD.WIDE R10, R11, 0x8, R8 ;  /* 0x000000080b0a7825 */ /* 0x000fca00078e0208 */
[----:B------:R-:W2:Y:S01]  /*04c0*/  LDG.E.64 R8, desc[UR8][R10.64] ;  /* 0x000000080a087981 */ /* 0x000ea2000c1e1b00 */
[----:B------:R-:W0:Y:S01]  /*04d0*/  MUFU.RCP64H R13, 12 ;  /* 0x40280000000d7908 */ /* 0x000e220000001800 */
[----:B------:R-:W-:Y:S01]  /*04e0*/  MOV R16, 0x0 ;  /* 0x0000000000107802 */ /* 0x000fe20000000f00 */
[----:B------:R-:W-:Y:S01]  /*04f0*/  IMAD.MOV.U32 R17, RZ, RZ, 0x40280000 ;  /* 0x40280000ff117424 */ /* 0x000fe200078e00ff */
[----:B------:R-:W-:Y:S01]  /*0500*/  BSSY.RECONVERGENT B0, `(.L_x_104) ;  /* 0x0000013000007945 */ /* 0x000fe20003800200 */
        /* <DEDUP_REMOVED lines=15> */
[----:B---3--:R-:W-:Y:S05]  /*0600*/  CALL.REL.NOINC `($__internal_5_$__cuda_sm20_div_rn_f64_full) ;  /* 0x0000000000247944 */ /* 0x008fea0003c00000 */
[----:B------:R-:W-:Y:S01]  /*0610*/  IMAD.MOV.U32 R2, RZ, RZ, R12 ;  /* 0x000000ffff027224 */ /* 0x000fe200078e000c */
[----:B------:R-:W-:-:S07]  /*0620*/  MOV R3, R13 ;  /* 0x0000000d00037202 */ /* 0x000fce0000000f00 */
.L_x_105:
[----:B------:R-:W-:Y:S05]  /*0630*/  BSYNC.RECONVERGENT B0 ;  /* 0x0000000000007941 */ /* 0x000fea0003800200 */
.L_x_104:
[----:B---3--:R-:W-:-:S04]  /*0640*/  IMAD.WIDE R8, R7, 0x8, R4 ;  /* 0x0000000807087825 */ /* 0x008fc800078e0204 */
[----:B------:R-:W-:Y:S01]  /*0650*/  VIADD R7, R7, UR5 ;  /* 0x0000000507077c36 */ /* 0x000fe20008000000 */
[----:B------:R2:W-:Y:S04]  /*0660*/  STG.E.64 desc[UR8][R8.64], R2 ;  /* 0x0000000208007986 */ /* 0x0005e8000c101b08 */
[----:B------:R-:W-:-:S13]  /*0670*/  ISETP.GE.AND P0, PT, R7, UR10, PT ;  /* 0x0000000a07007c0c */ /* 0x000fda000bf06270 */
[----:B--2---:R-:W-:Y:S05]  /*0680*/  @!P0 BRA `(.L_x_106) ;  /* 0xfffffff800a88947 */ /* 0x004fea000383ffff */
[----:B------:R-:W-:Y:S05]  /*0690*/  EXIT ;  /* 0x000000000000794d */ /* 0x000fea0003800000 */
        .weak           $__internal_5_$__cuda_sm20_div_rn_f64_full
        .type           $__internal_5_$__cuda_sm20_div_rn_f64_full,@function
        .size           $__internal_5_$__cuda_sm20_div_rn_f64_full,(.L_x_332 - $__internal_5_$__cuda_sm20_div_rn_f64_full)
$__internal_5_$__cuda_sm20_div_rn_f64_full:
[----:B------:R-:W-:Y:S02]  /*06a0*/  IMAD.MOV.U32 R3, RZ, RZ, 0x3ff80000 ;  /* 0x3ff80000ff037424 */ /* 0x000fe400078e00ff */
[----:B------:R-:W-:Y:S02]  /*06b0*/  HFMA2 R10, -RZ, RZ, 0, 5.9604644775390625e-08 ;  /* 0x00000001ff0a7431 */ /* 0x000fe400000001ff */
[----:B------:R-:W-:Y:S01]  /*06c0*/  IMAD.MOV.U32 R2, RZ, RZ, 0x0 ;  /* 0x00000000ff027424 */ /* 0x000fe200078e00ff */
[----:B------:R-:W-:Y:S01]  /*06d0*/  FSETP.GEU.AND P1, PT, |R9|, 1.469367938527859385e-39, PT ;  /* 0x001000000900780b */ /* 0x000fe20003f2e200 */
[----:B------:R-:W0:Y:S01]  /*06e0*/  MUFU.RCP64H R11, R3 ;  /* 0x00000003000b7308 */ /* 0x000e220000001800 */
[----:B------:R-:W-:Y:S01]  /*06f0*/  IMAD.MOV.U32 R21, RZ, RZ, 0x40200000 ;  /* 0x40200000ff157424 */ /* 0x000fe200078e00ff */
[----:B------:R-:W-:Y:S03]  /*0700*/  BSSY.RECONVERGENT B1, `(.L_x_107) ;  /* 0x0000045000017945 */ /* 0x000fe60003800200 */
[----:B------:R-:W-:Y:S01]  /*0710*/  VIADD R23, R21, 0xffffffff ;  /* 0xffffffff15177836 */ /* 0x000fe20000000000 */
[----:B0-----:R-:W-:-:S08]  /*0720*/  DFMA R12, R10, -R2, 1 ;  /* 0x3ff000000a0c742b */ /* 0x001fd00000000802 */
[----:B------:R-:W-:Y:S01]  /*0730*/  DFMA R14, R12, R12, R12 ;  /* 0x0000000c0c0e722b */ /* 0x000fe2000000000c */
[----:B------:R-:W-:Y:S01]  /*0740*/  LOP3.LUT R12, R9, 0x7ff00000, RZ, 0xc0, !PT ;  /* 0x7ff00000090c7812 */ /* 0x000fe200078ec0ff */
[----:B------:R-:W-:-:S03]  /*0750*/  IMAD.MOV.U32 R13, RZ, RZ, 0x1ca00000 ;  /* 0x1ca00000ff0d7424 */ /* 0x000fc600078e00ff */
[----:B------:R-:W-:-:S03]  /*0760*/  ISETP.GE.U32.AND P0, PT, R12, 0x40200000, PT ;  /* 0x402000000c00780c */ /* 0x000fc60003f06070 */
[----:B------:R-:W-:Y:S01]  /*0770*/  DFMA R16, R10, R14, R10 ;  /* 0x0000000e0a10722b */ /* 0x000fe2000000000a */
[----:B------:R-:W-:Y:S01]  /*0780*/  MOV R20, R12 ;  /* 0x0000000c00147202 */ /* 0x000fe20000000f00 */
[----:B------:R-:W-:Y:S01]  /*0790*/  IMAD.MOV.U32 R10, RZ, RZ, R8 ;  /* 0x000000ffff0a7224 */ /* 0x000fe200078e0008 */
[----:B------:R-:W-:-:S04]  /*07a0*/  SEL R13, R13, 0x63400000, !P0 ;  /* 0x634000000d0d7807 */ /* 0x000fc80004000000 */
[C-C-:B------:R-:W-:Y:S01]  /*07b0*/  @!P1 LOP3.LUT R14, R13.reuse, 0x80000000, R9.reuse, 0xf8, !PT ;  /* 0x800000000d0e9812 */ /* 0x140fe200078ef809 */
[----:B------:R-:W-:Y:S01]  /*07c0*/  DFMA R18, R16, -R2, 1 ;  /* 0x3ff000001012742b */ /* 0x000fe20000000802 */
[----:B------:R-:W-:Y:S02]  /*07d0*/  LOP3.LUT R11, R13, 0x800fffff, R9, 0xf8, !PT ;  /* 0x800fffff0d0b7812 */ /* 0x000fe400078ef809 */
[----:B------:R-:W-:Y:S01]  /*07e0*/  @!P1 LOP3.LUT R15, R14, 0x100000, RZ, 0xfc, !PT ;  /* 0x001000000e0f9812 */ /* 0x000fe200078efcff */
[----:B------:R-:W-:-:S06]  /*07f0*/  @!P1 IMAD.MOV.U32 R14, RZ, RZ, RZ ;  /* 0x000000ffff0e9224 */ /* 0x000fcc00078e00ff */
[----:B------:R-:W-:Y:S02]  /*0800*/  @!P1 DFMA R10, R10, 2, -R14 ;  /* 0x400000000a0a982b */ /* 0x000fe4000000080e */
[----:B------:R-:W-:-:S08]  /*0810*/  DFMA R14, R16, R18, R16 ;  /* 0x00000012100e722b */ /* 0x000fd00000000010 */
[----:B------:R-:W-:Y:S01]  /*0820*/  @!P1 LOP3.LUT R20, R11, 0x7ff00000, RZ, 0xc0, !PT ;  /* 0x7ff000000b149812 */ /* 0x000fe200078ec0ff */
[----:B------:R-:W-:-:S04]  /*0830*/  DMUL R16, R14, R10 ;  /* 0x0000000a0e107228 */ /* 0x000fc80000000000 */
[----:B------:R-:W-:-:S04]  /*0840*/  VIADD R22, R20, 0xffffffff ;  /* 0xffffffff14167836 */ /* 0x000fc80000000000 */
[----:B------:R-:W-:Y:S01]  /*0850*/  DFMA R18, R16, -R2, R10 ;  /* 0x800000021012722b */ /* 0x000fe2000000000a */
[----:B------:R-:W-:-:S04]  /*0860*/  ISETP.GT.U32.AND P0, PT, R22, 0x7feffffe, PT ;  /* 0x7feffffe1600780c */ /* 0x000fc80003f04070 */
[----:B------:R-:W-:-:S03]  /*0870*/  ISETP.GT.U32.OR P0, PT, R23, 0x7feffffe, P0 ;  /* 0x7feffffe1700780c */ /* 0x000fc60000704470 */
[----:B------:R-:W-:-:S10]  /*0880*/  DFMA R14, R14, R18, R16 ;  /* 0x000000120e0e722b */ /* 0x000fd40000000010 */
[----:B------:R-:W-:Y:S05]  /*0890*/  @P0 BRA `(.L_x_108) ;  /* 0x0000000000680947 */ /* 0x000fea0003800000 */
[----:B------:R-:W-:Y:S01]  /*08a0*/  MOV R9, 0x40200000 ;  /* 0x4020000000097802 */ /* 0x000fe20000000f00 */
        /* <DEDUP_REMOVED lines=9> */
[----:B------:R-:W-:-:S09]  /*0940*/  MOV R8, RZ ;  /* 0x000000ff00087202 */ /* 0x000fd20000000f00 */
[C---:B------:R-:W-:Y:S02]  /*0950*/  FSETP.NEU.AND P0, PT, R3.reuse, RZ, PT ;  /* 0x000000ff0300720b */ /* 0x040fe40003f0d000 */
[----:B------:R-:W-:-:S04]  /*0960*/  LOP3.LUT R2, R3, 0x40280000, RZ, 0x3c, !PT ;  /* 0x4028000003027812 */ /* 0x000fc800078e3cff */
[----:B------:R-:W-:-:S04]  /*0970*/  LOP3.LUT R11, R2, 0x80000000, RZ, 0xc0, !PT ;  /* 0x80000000020b7812 */ /* 0x000fc800078ec0ff */
[----:B------:R-:W-:-:S03]  /*0980*/  LOP3.LUT R9, R11, R9, RZ, 0xfc, !PT ;  /* 0x000000090b097212 */ /* 0x000fc600078efcff */
[----:B------:R-:W-:Y:S05]  /*0990*/  @!P0 BRA `(.L_x_109) ;  /* 0x00000000006c8947 */ /* 0x000fea0003800000 */
[----:B------:R-:W-:Y:S01]  /*09a0*/  IMAD.MOV R3, RZ, RZ, -R16 ;  /* 0x000000ffff037224 */ /* 0x000fe200078e0a10 */
[----:B------:R-:W-:Y:S01]  /*09b0*/  DMUL.RP R8, R14, R8 ;  /* 0x000000080e087228 */ /* 0x000fe20000008000 */
[----:B------:R-:W-:-:S06]  /*09c0*/  IMAD.MOV.U32 R2, RZ, RZ, RZ ;  /* 0x000000ffff027224 */ /* 0x000fcc00078e00ff */
[----:B------:R-:W-:-:S03]  /*09d0*/  DFMA R2, R12, -R2, R14 ;  /* 0x800000020c02722b */ /* 0x000fc6000000000e */
[----:B------:R-:W-:-:S03]  /*09e0*/  LOP3.LUT R11, R9, R11, RZ, 0x3c, !PT ;  /* 0x0000000b090b7212 */ /* 0x000fc600078e3cff */
[----:B------:R-:W-:-:S04]  /*09f0*/  IADD3 R2, PT, PT, -R16, -0x43300000, RZ ;  /* 0xbcd0000010027810 */ /* 0x000fc80007ffe1ff */
[----:B------:R-:W-:-:S04]  /*0a00*/  FSETP.NEU.AND P0, PT, |R3|, R2, PT ;  /* 0x000000020300720b */ /* 0x000fc80003f0d200 */
[----:B------:R-:W-:Y:S02]  /*0a10*/  FSEL R12, R8, R12, !P0 ;  /* 0x0000000c080c7208 */ /* 0x000fe40004000000 */
[----:B------:R-:W-:Y:S01]  /*0a20*/  FSEL R13, R11, R13, !P0 ;  /* 0x0000000d0b0d7208 */ /* 0x000fe20004000000 */
[----:B------:R-:W-:Y:S06]  /*0a30*/  BRA `(.L_x_109) ;  /* 0x0000000000447947 */ /* 0x000fec0003800000 */
.L_x_108:
[----:B------:R-:W-:-:S14]  /*0a40*/  DSETP.NAN.AND P0, PT, R8, R8, PT ;  /* 0x000000080800722a */ /* 0x000fdc0003f08000 */
[----:B------:R-:W-:Y:S05]  /*0a50*/  @P0 BRA `(.L_x_110) ;  /* 0x0000000000340947 */ /* 0x000fea0003800000 */
[----:B------:R-:W-:Y:S01]  /*0a60*/  ISETP.NE.AND P0, PT, R20, R21, PT ;  /* 0x000000151400720c */ /* 0x000fe20003f05270 */
[----:B------:R-:W-:Y:S01]  /*0a70*/  IMAD.MOV.U32 R12, RZ, RZ, 0x0 ;  /* 0x00000000ff0c7424 */ /* 0x000fe200078e00ff */
        /* <DEDUP_REMOVED lines=11> */
.L_x_110:
[----:B------:R-:W-:Y:S02]  /*0b30*/  LOP3.LUT R13, R9, 0x80000, RZ, 0xfc, !PT ;  /* 0x00080000090d7812 */ /* 0x000fe400078efcff */
[----:B------:R-:W-:-:S07]  /*0b40*/  MOV R12, R8 ;  /* 0x00000008000c7202 */ /* 0x000fce0000000f00 */
.L_x_109:
[----:B------:R-:W-:Y:S05]  /*0b50*/  BSYNC.RECONVERGENT B1 ;  /* 0x0000000000017941 */ /* 0x000fea0003800200 */
.L_x_107:
[----:B------:R-:W-:Y:S02]  /*0b60*/  IMAD.MOV.U32 R2, RZ, RZ, R6 ;  /* 0x000000ffff027224 */ /* 0x000fe400078e0006 */
[----:B------:R-:W-:-:S04]  /*0b70*/  IMAD.MOV.U32 R3, RZ, RZ, 0x0 ;  /* 0x00000000ff037424 */ /* 0x000fc800078e00ff */
[----:B------:R-:W-:Y:S05]  /*0b80*/  RET.REL.NODEC R2 `(_Z25x_Compact_operater_on_gpuPdS_iii) ;  /* 0xfffffff4021c7950 */ /* 0x000fea0003c3ffff */
.L_x_111:
        /* <DEDUP_REMOVED lines=15> */
.L_x_332:


//--------------------- .text._Z22y_Create_matrix_on_gpuPdS_S_S_S_S_iidddd --------------------------
	.section	.text._Z22y_Create_matrix_on_gpuPdS_S_S_S_S_iidddd,"ax",@progbits
	.align	128
        .global         _Z22y_Create_matrix_on_gpuPdS_S_S_S_S_iidddd
        .type           _Z22y_Create_matrix_on_gpuPdS_S_S_S_S_iidddd,@function
        .size           _Z22y_Create_matrix_on_gpuPdS_S_S_S_S_iidddd,(.L_x_350 - _Z22y_Create_matrix_on_gpuPdS_S_S_S_S_iidddd)
        .other          _Z22y_Create_matrix_on_gpuPdS_S_S_S_S_iidddd,@"STO_CUDA_ENTRY STV_DEFAULT"
_Z22y_Create_matrix_on_gpuPdS_S_S_S_S_iidddd:
.text._Z22y_Create_matrix_on_gpuPdS_S_S_S_S_iidddd:
        /* <DEDUP_REMOVED lines=9> */
[----:B------:R-:W1:Y:S01]  /*0090*/  LDCU.64 UR8, c[0x0][0x3d0] ;  /* 0x00007a00ff0877ac */ /* 0x000e620008000a00 */
[----:B------:R-:W-:Y:S02]  /*00a0*/  HFMA2 R22, -RZ, RZ, -0.05206298828125, -0.052093505859375 ;  /* 0xaaaaaaabff167431 */ /* 0x000fe400000001ff */
[----:B------:R-:W-:Y:S01]  /*00b0*/  IMAD.MOV.U32 R16, RZ, RZ, 0x55555555 ;  /* 0x55555555ff107424 */ /* 0x000fe200078e00ff */
[----:B------:R-:W-:Y:S01]  /*00c0*/  MOV R17, 0x3fb55555 ;  /* 0x3fb5555500117802 */ /* 0x000fe20000000f00 */
[----:B------:R-:W2:Y:S01]  /*00d0*/  LDCU.64 UR10, c[0x0][0x3c8] ;  /* 0x00007900ff0a77ac */ /* 0x000ea20008000a00 */
[----:B------:R-:W-:Y:S01]  /*00e0*/  IMAD.MOV.U32 R23, RZ, RZ, 0x3feaaaaa ;  /* 0x3feaaaaaff177424 */ /* 0x000fe200078e00ff */
[----:B------:R-:W3:Y:S01]  /*00f0*/  LDC.64 R14, c[0x0][0x3b8] ;  /* 0x0000ee00ff0e7b82 */ /* 0x000ee20000000a00 */
[----:B------:R-:W4:Y:S01]  /*0100*/  LDCU UR5, c[0x0][0x370] ;  /* 0x00006e00ff0577ac */ /* 0x000f220008000800 */
[----:B------:R-:W0:Y:S06]  /*0110*/  LDCU.64 UR6, c[0x0][0x358] ;  /* 0x00006b00ff0677ac */ /* 0x000e2c0008000a00 */
[----:B------:R-:W2:Y:S01]  /*0120*/  LDC R2, c[0x0][0x3b4] ;  /* 0x0000ed00ff027b82 */ /* 0x000ea20000000800 */
[----:B------:R-:W0:Y:S02]  /*0130*/  LDCU UR12, c[0x0][0x3b0] ;  /* 0x00007600ff0c77ac */ /* 0x000e240008000800 */
[----:B0-----:R-:W-:-:S05]  /*0140*/  IABS R0, R20 ;  /* 0x0000001400007213 */ /* 0x001fca0000000000 */
[----:B------:R-:W0:Y:S01]  /*0150*/  LDC.64 R6, c[0x0][0x380] ;  /* 0x0000e000ff067b82 */ /* 0x000e220000000a00 */
[----:B------:R-:W-:Y:S01]  /*0160*/  ISETP.NE.AND P0, PT, R20, RZ, PT ;  /* 0x000000ff1400720c */ /* 0x000fe20003f05270 */
[----:B----4-:R-:W-:Y:S01]  /*0170*/  UIMAD UR4, UR4, UR5, URZ ;  /* 0x00000005040472a4 */ /* 0x010fe2000f8e02ff */
[----:B------:R-:W4:Y:S01]  /*0180*/  I2F.RP R3, R0 ;  /* 0x0000000000037306 */ /* 0x000f220000209400 */
[----:B---3--:R-:W-:-:S04]  /*0190*/  DMUL R18, R14, 0.5 ;  /* 0x3fe000000e127828 */ /* 0x008fc80000000000 */
[----:B------:R-:W3:Y:S01]  /*01a0*/  LDC.64 R8, c[0x0][0x388] ;  /* 0x0000e200ff087b82 */ /* 0x000ee20000000a00 */
[----:B-1----:R-:W-:-:S03]  /*01b0*/  DFMA R14, R14, UR8, R22 ;  /* 0x000000080e0e7c2b */ /* 0x002fc60008000016 */
[----:B------:R-:W-:-:S04]  /*01c0*/  DFMA R16, -R18, UR8, R16 ;  /* 0x0000000812107c2b */ /* 0x000fc80008000110 */
[----:B------:R-:W1:Y:S01]  /*01d0*/  LDC.64 R10, c[0x0][0x390] ;  /* 0x0000e400ff0a7b82 */ /* 0x000e620000000a00 */
[----:B--2---:R-:W-:Y:S01]  /*01e0*/  DMUL R18, R18, UR10 ;  /* 0x0000000a12127c28 */ /* 0x004fe20008000000 */
[----:B----4-:R-:W2:Y:S06]  /*01f0*/  MUFU.RCP R3, R3 ;  /* 0x0000000300037308 */ /* 0x010eac0000001000 */
[----:B------:R-:W4:Y:S01]  /*0200*/  LDC.64 R12, c[0x0][0x398] ;  /* 0x0000e600ff0c7b82 */ /* 0x000f220000000a00 */
[----:B--2---:R-:W-:-:S04]  /*0210*/  IADD3 R4, PT, PT, R3, 0xffffffe, RZ ;  /* 0x0ffffffe03047810 */ /* 0x004fc80007ffe0ff */
[----:B------:R2:W5:Y:S02]  /*0220*/  F2I.FTZ.U32.TRUNC.NTZ R5, R4 ;  /* 0x0000000400057305 */ /* 0x000564000021f000 */
[----:B--2---:R-:W-:Y:S01]  /*0230*/  IMAD.MOV.U32 R4, RZ, RZ, RZ ;  /* 0x000000ffff047224 */ /* 0x004fe200078e00ff */
[----:B-----5:R-:W-:-:S05]  /*0240*/  IADD3 R3, PT, PT, RZ, -R5, RZ ;  /* 0x80000005ff037210 */ /* 0x020fca0007ffe0ff */
[----:B------:R-:W-:-:S04]  /*0250*/  IMAD R3, R3, R0, RZ ;  /* 0x0000000003037224 */ /* 0x000fc800078e02ff */
[----:B------:R-:W-:Y:S01]  /*0260*/  IMAD.HI.U32 R3, R5, R3, R4 ;  /* 0x0000000305037227 */ /* 0x000fe200078e0004 */
[----:B------:R-:W-:Y:S02]  /*0270*/  IADD3 R5, PT, PT, R20, 0x1, RZ ;  /* 0x0000000114057810 */ /* 0x000fe40007ffe0ff */
[----:B01-3--:R-:W-:-:S07]  /*0280*/  LOP3.LUT R4, RZ, R20, RZ, 0x33, !PT ;  /* 0x00000014ff047212 */ /* 0x00bfce00078e33ff */
.L_x_112:
[----:B------:R-:W-:Y:S01]  /*0290*/  IABS R20, R29 ;  /* 0x0000001d00147213 */ /* 0x000fe20000000000 */
[----:B------:R-:W-:Y:S01]  /*02a0*/  IMAD.WIDE R26, R29, 0x8, R8 ;  /* 0x000000081d1a7825 */ /* 0x000fe200078e0208 */
[----:B------:R-:W-:-:S03]  /*02b0*/  IABS R24, R2 ;  /* 0x0000000200187213 */ /* 0x000fc60000000000 */
[----:B------:R-:W-:-:S04]  /*02c0*/  IMAD.HI.U32 R22, R3, R20, RZ ;  /* 0x0000001403167227 */ /* 0x000fc800078e00ff */
[----:B------:R-:W-:-:S04]  /*02d0*/  IMAD.MOV R21, RZ, RZ, -R22 ;  /* 0x000000ffff157224 */ /* 0x000fc800078e0a16 */
[----:B------:R-:W-:Y:S01]  /*02e0*/  IMAD R21, R24, R21, R20 ;  /* 0x0000001518157224 */ /* 0x000fe200078e0214 */
[----:B------:R-:W-:-:S04]  /*02f0*/  LOP3.LUT R20, R29, R2, RZ, 0x3c, !PT ;  /* 0x000000021d147212 */ /* 0x000fc800078e3cff */
[----:B------:R-:W-:Y:S02]  /*0300*/  ISETP.GT.U32.AND P2, PT, R0, R21, PT ;  /* 0x000000150000720c */ /* 0x000fe40003f44070 */
[----:B------:R-:W-:-:S11]  /*0310*/  ISETP.GE.AND P3, PT, R20, RZ, PT ;  /* 0x000000ff1400720c */ /* 0x000fd60003f66270 */
[----:B------:R-:W-:Y:S01]  /*0320*/  @!P2 IADD3 R21, PT, PT, R21, -R24, RZ ;  /* 0x800000181515a210 */ /* 0x000fe20007ffe0ff */
[----:B------:R-:W-:Y:S01]  /*0330*/  @!P2 VIADD R22, R22, 0x1 ;  /* 0x000000011616a836 */ /* 0x000fe20000000000 */
[----:B------:R-:W0:Y:S02]  /*0340*/  LDC.64 R24, c[0x0][0x3a8] ;  /* 0x0000ea00ff187b82 */ /* 0x000e240000000a00 */
[----:B------:R-:W-:Y:S01]  /*0350*/  ISETP.GE.U32.AND P1, PT, R21, R0, PT ;  /* 0x000000001500720c */ /* 0x000fe20003f26070 */
[----:B------:R-:W-:-:S05]  /*0360*/  IMAD.WIDE R20, R29, 0x8, R6 ;  /* 0x000000081d147825 */ /* 0x000fca00078e0206 */
[----:B------:R1:W-:Y:S04]  /*0370*/  STG.E.64 desc[UR6][R20.64], R16 ;  /* 0x0000001014007986 */ /* 0x0003e8000c101b06 */
[----:B------:R2:W-:Y:S03]  /*0380*/  STG.E.64 desc[UR6][R26.64], R14 ;  /* 0x0000000e1a007986 */ /* 0x0005e6000c101b06 */
[----:B------:R-:W-:-:S05]  /*0390*/  @P1 IADD3 R22, PT, PT, R22, 0x1, RZ ;  /* 0x0000000116161810 */ /* 0x000fca0007ffe0ff */
[----:B------:R-:W-:-:S05]  /*03a0*/  @!P3 IMAD.MOV R22, RZ, RZ, -R22 ;  /* 0x000000ffff16b224 */ /* 0x000fca00078e0a16 */
[----:B------:R-:W-:Y:S02]  /*03b0*/  SEL R28, R4, R22, !P0 ;  /* 0x00000016041c7207 */ /* 0x000fe40004000000 */
[----:B------:R-:W3:Y:S02]  /*03c0*/  LDC.64 R22, c[0x0][0x3a0] ;  /* 0x0000e800ff167b82 */ /* 0x000ee40000000a00 */
[----:B-1----:R-:W-:-:S05]  /*03d0*/  IADD3 R20, PT, PT, -R28, RZ, RZ ;  /* 0x000000ff1c147210 */ /* 0x002fca0007ffe1ff */
[----:B------:R-:W-:-:S04]  /*03e0*/  IMAD R20, R2, R20, R29 ;  /* 0x0000001402147224 */ /* 0x000fc800078e021d */
[----:B------:R-:W-:Y:S02]  /*03f0*/  IMAD R28, R5, R28, R20 ;  /* 0x0000001c051c7224 */ /* 0x000fe400078e0214 */
[----:B------:R-:W-:-:S04]  /*0400*/  IMAD.WIDE R20, R29, 0x8, R10 ;  /* 0x000000081d147825 */ /* 0x000fc800078e020a */
[----:B0-----:R-:W-:Y:S01]  /*0410*/  IMAD.WIDE R24, R28, 0x8, R24 ;  /* 0x000000081c187825 */ /* 0x001fe200078e0218 */
[----:B------:R0:W-:Y:S04]  /*0420*/  STG.E.64 desc[UR6][R20.64], R16 ;  /* 0x0000001014007986 */ /* 0x0001e8000c101b06 */
[----:B--2---:R-:W2:Y:S01]  /*0430*/  LDG.E.64 R26, desc[UR6][R24.64] ;  /* 0x00000006181a7981 */ /* 0x004ea2000c1e1b00 */
[----:B---3--:R-:W-:-:S06]  /*0440*/  IMAD.WIDE R22, R29, 0x8, R22 ;  /* 0x000000081d167825 */ /* 0x008fcc00078e0216 */
[----:B------:R-:W3:Y:S04]  /*0450*/  LDG.E.64 R22, desc[UR6][R22.64] ;  /* 0x0000000616167981 */ /* 0x000ee8000c1e1b00 */
[----:B0-----:R-:W2:Y:S02]  /*0460*/  LDG.E.64 R20, desc[UR6][R24.64+0x8] ;  /* 0x0000080618147981 */ /* 0x001ea4000c1e1b00 */
[----:B--2---:R-:W-:-:S08]  /*0470*/  DADD R26, R20, -R26 ;  /* 0x00000000141a7229 */ /* 0x004fd0000000081a */
[----:B---3--:R-:W-:Y:S01]  /*0480*/  DFMA R22, R18, R26, R22 ;  /* 0x0000001a1216722b */ /* 0x008fe20000000016 */
[----:B----4-:R-:W-:-:S04]  /*0490*/  IMAD.WIDE R26, R29, 0x8, R12 ;  /* 0x000000081d1a7825 */ /* 0x010fc800078e020c */
[----:B------:R-:W-:Y:S02]  /*04a0*/  VIADD R29, R29, UR4 ;  /* 0x000000041d1d7c36 */ /* 0x000fe40008000000 */
[----:B------:R0:W-:Y:S03]  /*04b0*/  STG.E.64 desc[UR6][R26.64], R22 ;  /* 0x000000161a007986 */ /* 0x0001e6000c101b06 */
[----:B------:R-:W-:-:S13]  /*04c0*/  ISETP.GE.AND P1, PT, R29, UR12, PT ;  /* 0x0000000c1d007c0c */ /* 0x000fda000bf26270 */
[----:B0-----:R-:W-:Y:S05]  /*04d0*/  @!P1 BRA `(.L_x_112) ;  /* 0xfffffffc006c9947 */ /* 0x001fea000383ffff */
[----:B------:R-:W-:Y:S05]  /*04e0*/  EXIT ;  /* 0x000000000000794d */ /* 0x000fea0003800000 */
.L_x_113:
        /* <DEDUP_REMOVED lines=9> */
.L_x_350:


//--------------------- .text._Z22x_Create_matrix_on_gpuPdS_S_S_S_S_iidddd --------------------------
	.section	.text._Z22x_Create_matrix_on_gpuPdS_S_S_S_S_iidddd,"ax",@progbits
	.align	128
        .global         _Z22x_Create_matrix_on_gpuPdS_S_S_S_S_iidddd
        .type           _Z22x_Create_matrix_on_gpuPdS_S_S_S_S_iidddd,@function
        .size           _Z22x_Create_matrix_on_gpuPdS_S_S_S_S_iidddd,(.L_x_351 - _Z22x_Create_matrix_on_gpuPdS_S_S_S_S_iidddd)
        .other          _Z22x_Create_matrix_on_gpuPdS_S_S_S_S_iidddd,@"STO_CUDA_ENTRY STV_DEFAULT"
_Z22x_Create_matrix_on_gpuPdS_S_S_S_S_iidddd:
.text._Z22x_Create_matrix_on_gpuPdS_S_S_S_S_iidddd:
        /* <DEDUP_REMOVED lines=8> */
[----:B------:R-:W0:Y:S01]  /*0080*/  LDC.64 R18, c[0x0][0x3b8] ;  /* 0x0000ee00ff127b82 */ /* 0x000e220000000a00 */
[----:B------:R-:W1:Y:S01]  /*0090*/  LDCU.64 UR10, c[0x0][0x3d0] ;  /* 0x00007a00ff0a77ac */ /* 0x000e620008000a00 */
[----:B------:R-:W-:Y:S01]  /*00a0*/  HFMA2 R17, -RZ, RZ, 1.9267578125, 85.3125 ;  /* 0x3fb55555ff117431 */ /* 0x000fe200000001ff */
[----:B------:R-:W-:Y:S01]  /*00b0*/  MOV R16, 0x55555555 ;  /* 0x5555555500107802 */ /* 0x000fe20000000f00 */
[----:B------:R-:W-:Y:S01]  /*00c0*/  HFMA2 R21, -RZ, RZ, 1.978515625, -0.05206298828125 ;  /* 0x3feaaaaaff157431 */ /* 0x000fe200000001ff */
[----:B------:R-:W2:Y:S01]  /*00d0*/  LDCU.64 UR12, c[0x0][0x3c8] ;  /* 0x00007900ff0c77ac */ /* 0x000ea20008000a00 */
[----:B------:R-:W-:Y:S02]  /*00e0*/  MOV R20, 0xaaaaaaab ;  /* 0xaaaaaaab00147802 */ /* 0x000fe40000000f00 */
[----:B------:R-:W3:Y:S01]  /*00f0*/  LDC.64 R2, c[0x0][0x380] ;  /* 0x0000e000ff027b82 */ /* 0x000ee20000000a00 */
[----:B------:R-:W4:Y:S01]  /*0100*/  LDCU UR5, c[0x0][0x370] ;  /* 0x00006e00ff0577ac */ /* 0x000f220008000800 */
[----:B------:R-:W0:Y:S06]  /*0110*/  LDCU.64 UR6, c[0x0][0x358] ;  /* 0x00006b00ff0677ac */ /* 0x000e2c0008000a00 */
[----:B------:R-:W3:Y:S01]  /*0120*/  LDC.64 R4, c[0x0][0x388] ;  /* 0x0000e200ff047b82 */ /* 0x000ee20000000a00 */
[----:B------:R-:W0:Y:S07]  /*0130*/  LDCU UR9, c[0x0][0x3b4] ;  /* 0x00007680ff0977ac */ /* 0x000e2e0008000800 */
[----:B------:R-:W3:Y:S01]  /*0140*/  LDC.64 R6, c[0x0][0x3a0] ;  /* 0x0000e800ff067b82 */ /* 0x000ee20000000a00 */
[----:B0-----:R-:W-:-:S02]  /*0150*/  DMUL R14, R18, 0.5 ;  /* 0x3fe00000120e7828 */ /* 0x001fc40000000000 */
[----:B------:R-:W-:Y:S01]  /*0160*/  DMUL R18, R18, 0.25 ;  /* 0x3fd0000012127828 */ /* 0x000fe20000000000 */
[----:B----4-:R-:W-:-:S04]  /*0170*/  UIMAD UR4, UR4, UR5, URZ ;  /* 0x00000005040472a4 */ /* 0x010fc8000f8e02ff */
[----:B------:R-:W0:Y:S01]  /*0180*/  LDC.64 R8, c[0x0][0x3a8] ;  /* 0x0000ea00ff087b82 */ /* 0x000e220000000a00 */
[----:B-1----:R-:W-:Y:S02]  /*0190*/  DFMA R14, R14, UR10, R20 ;  /* 0x0000000a0e0e7c2b */ /* 0x002fe40008000014 */
[C---:B------:R-:W-:Y:S01]  /*01a0*/  DFMA R16, -R18.reuse, UR10, R16 ;  /* 0x0000000a12107c2b */ /* 0x040fe20008000110 */
[----:B------:R-:W-:Y:S01]  /*01b0*/  MOV R21, R0 ;  /* 0x0000000000157202 */ /* 0x000fe20000000f00 */
[----:B--2---:R-:W-:-:S03]  /*01c0*/  DMUL R18, R18, UR12 ;  /* 0x0000000c12127c28 */ /* 0x004fc60008000000 */
[----:B------:R-:W1:Y:S08]  /*01d0*/  LDC.64 R10, c[0x0][0x390] ;  /* 0x0000e400ff0a7b82 */ /* 0x000e700000000a00 */
[----:B------:R-:W2:Y:S02]  /*01e0*/  LDC.64 R12, c[0x0][0x398] ;  /* 0x0000e600ff0c7b82 */ /* 0x000ea40000000a00 */
.L_x_114:
[C---:B---3--:R-:W-:Y:S01]  /*01f0*/  IMAD.WIDE R26, R21.reuse, 0x8, R2 ;  /* 0x00000008151a7825 */ /* 0x048fe200078e0202 */
[----:B------:R-:W-:-:S03]  /*0200*/  IADD3 R23, PT, PT, R21, UR9, RZ ;  /* 0x0000000915177c10 */ /* 0x000fc6000fffe0ff */
[C---:B------:R-:W-:Y:S01]  /*0210*/  IMAD.WIDE R28, R21.reuse, 0x8, R4 ;  /* 0x00000008151c7825 */ /* 0x040fe200078e0204 */
[----:B------:R3:W-:Y:S03]  /*0220*/  STG.E.64 desc[UR6][R26.64], R16 ;  /* 0x000000101a007986 */ /* 0x0007e6000c101b06 */
[----:B-1----:R-:W-:Y:S01]  /*0230*/  IMAD.WIDE R24, R21, 0x8, R10 ;  /* 0x0000000815187825 */ /* 0x002fe200078e020a */
[----:B------:R-:W-:Y:S03]  /*0240*/  STG.E.64 desc[UR6][R28.64], R14 ;  /* 0x0000000e1c007986 */ /* 0x000fe6000c101b06 */
[--C-:B0-----:R-:W-:Y:S01]  /*0250*/  IMAD.WIDE R22, R23, 0x8, R8.reuse ;  /* 0x0000000817167825 */ /* 0x101fe200078e0208 */
[----:B------:R0:W-:Y:S05]  /*0260*/  STG.E.64 desc[UR6][R24.64], R16 ;  /* 0x0000001018007986 */ /* 0x0001ea000c101b06 */
[----:B------:R-:W4:Y:S01]  /*0270*/  LDG.E.64 R22, desc[UR6][R22.64] ;  /* 0x0000000616167981 */ /* 0x000f22000c1e1b00 */
[----:B---3--:R-:W-:-:S06]  /*0280*/  IMAD.WIDE R26, R21, 0x8, R8 ;  /* 0x00000008151a7825 */ /* 0x008fcc00078e0208 */
[----:B------:R-:W4:Y:S01]  /*0290*/  LDG.E.64 R26, desc[UR6][R26.64] ;  /* 0x000000061a1a7981 */ /* 0x000f22000c1e1b00 */
[----:B0-----:R-:W-:-:S06]  /*02a0*/  IMAD.WIDE R24, R21, 0x8, R6 ;  /* 0x0000000815187825 */ /* 0x001fcc00078e0206 */
[----:B------:R-:W3:Y:S01]  /*02b0*/  LDG.E.64 R24, desc[UR6][R24.64] ;  /* 0x0000000618187981 */ /* 0x000ee2000c1e1b00 */
[----:B----4-:R-:W-:Y:S01]  /*02c0*/  DADD R22, R22, -R26 ;  /* 0x0000000016167229 */ /* 0x010fe2000000081a */
[----:B--2---:R-:W-:-:S07]  /*02d0*/  IMAD.WIDE R26, R21, 0x8, R12 ;  /* 0x00000008151a7825 */ /* 0x004fce00078e020c */
[----:B---3--:R-:W-:Y:S01]  /*02e0*/  DFMA R22, R18, R22, R24 ;  /* 0x000000161216722b */ /* 0x008fe20000000018 */
[----:B------:R-:W-:-:S06]  /*02f0*/  IADD3 R21, PT, PT, R21, UR4, RZ ;  /* 0x0000000415157c10 */ /* 0x000fcc000fffe0ff */
[----:B------:R4:W-:Y:S01]  /*0300*/  STG.E.64 desc[UR6][R26.64], R22 ;  /* 0x000000161a007986 */ /* 0x0009e2000c101b06 */
[----:B------:R-:W-:-:S13]  /*0310*/  ISETP.GE.AND P0, PT, R21, UR8, PT ;  /* 0x0000000815007c0c */ /* 0x000fda000bf06270 */
[----:B----4-:R-:W-:Y:S05]  /*0320*/  @!P0 BRA `(.L_x_114) ;  /* 0xfffffffc00b08947 */ /* 0x010fea000383ffff */
[----:B------:R-:W-:Y:S05]  /*0330*/  EXIT ;  /* 0x000000000000794d */ /* 0x000fea0003800000 */
.L_x_115:
        /* <DEDUP_REMOVED lines=12> */
.L_x_351:


//--------------------- .text._Z13y_Diff_on_gpuPdS_S_S_S_S_diiidd --------------------------
	.section	.text._Z13y_Diff_on_gpuPdS_S_S_S_S_diiidd,"ax",@progbits
	.align	128
        .global         _Z13y_Diff_on_gpuPdS_S_S_S_S_diiidd
        .type           _Z13y_Diff_on_gpuPdS_S_S_S_S_diiidd,@function
        .size           _Z13y_Diff_on_gpuPdS_S_S_S_S_diiidd,(.L_x_334 - _Z13y_Diff_on_gpuPdS_S_S_S_S_diiidd)
        .other          _Z13y_Diff_on_gpuPdS_S_S_S_S_diiidd,@"STO_CUDA_ENTRY STV_DEFAULT"
_Z13y_Diff_on_gpuPdS_S_S_S_S_diiidd:
.text._Z13y_Diff_on_gpuPdS_S_S_S_S_diiidd:
        /* <DEDUP_REMOVED lines=8> */
[----:B------:R-:W0:Y:S02]  /*0080*/  LDC.64 R4, c[0x0][0x3c8] ;  /* 0x0000f200ff047b82 */ /* 0x000e240000000a00 */
[----:B0-----:R-:W-:-:S06]  /*0090*/  DMUL R4, R4, 12 ;  /* 0x4028000004047828 */ /* 0x001fcc0000000000 */
[----:B------:R-:W0:Y:S04]  /*00a0*/  MUFU.RCP64H R3, R5 ;  /* 0x0000000500037308 */ /* 0x000e280000001800 */
[----:B------:R-:W-:-:S05]  /*00b0*/  VIADD R2, R5, 0x300402 ;  /* 0x0030040205027836 */ /* 0x000fca0000000000 */
[----:B------:R-:W-:Y:S01]  /*00c0*/  FSETP.GEU.AND P0, PT, |R2|, 5.8789094863358348022e-39, PT ;  /* 0x004004020200780b */ /* 0x000fe20003f0e200 */
[----:B0-----:R-:W-:-:S08]  /*00d0*/  DFMA R6, -R4, R2, 1 ;  /* 0x3ff000000406742b */ /* 0x001fd00000000102 */
[----:B------:R-:W-:-:S08]  /*00e0*/  DFMA R6, R6, R6, R6 ;  /* 0x000000060606722b */ /* 0x000fd00000000006 */
[----:B------:R-:W-:Y:S01]  /*00f0*/  DFMA R6, R2, R6, R2 ;  /* 0x000000060206722b */ /* 0x000fe20000000002 */
[----:B------:R-:W-:-:S07]  /*0100*/  IMAD.MOV.U32 R2, RZ, RZ, R0 ;  /* 0x000000ffff027224 */ /* 0x000fce00078e0000 */
[----:B------:R-:W-:-:S08]  /*0110*/  DFMA R8, -R4, R6, 1 ;  /* 0x3ff000000408742b */ /* 0x000fd00000000106 */
[----:B------:R-:W-:Y:S01]  /*0120*/  DFMA R8, R6, R8, R6 ;  /* 0x000000080608722b */ /* 0x000fe20000000006 */
[----:B------:R-:W-:Y:S10]  /*0130*/  @P0 BRA `(.L_x_116) ;  /* 0x0000000000100947 */ /* 0x000ff40003800000 */
[----:B------:R-:W-:-:S05]  /*0140*/  LOP3.LUT R0, R5, 0x7fffffff, RZ, 0xc0, !PT ;  /* 0x7fffffff05007812 */ /* 0x000fca00078ec0ff */
[----:B------:R-:W-:Y:S01]  /*0150*/  VIADD R8, R0, 0xfff00000 ;  /* 0xfff0000000087836 */ /* 0x000fe20000000000 */
[----:B------:R-:W-:-:S07]  /*0160*/  MOV R0, 0x180 ;  /* 0x0000018000007802 */ /* 0x000fce0000000f00 */
[----:B------:R-:W-:Y:S05]  /*0170*/  CALL.REL.NOINC `($__internal_6_$__cuda_sm20_dblrcp_rn_slowpath_v3) ;  /* 0x0000000c000c7944 */ /* 0x000fea0003c00000 */
.L_x_116:
[----:B------:R-:W0:Y:S01]  /*0180*/  LDC R4, c[0x0][0x3c0] ;  /* 0x0000f000ff047b82 */ /* 0x000e220000000800 */
[----:B------:R-:W1:Y:S01]  /*0190*/  LDCU.64 UR8, c[0x0][0x358] ;  /* 0x00006b00ff0877ac */ /* 0x000e620008000a00 */
[----:B------:R-:W2:Y:S01]  /*01a0*/  LDCU UR10, c[0x0][0x3c0] ;  /* 0x00007800ff0a77ac */ /* 0x000ea20008000800 */
[----:B------:R-:W3:Y:S01]  /*01b0*/  LDCU UR7, c[0x0][0x3cc] ;  /* 0x00007980ff0777ac */ /* 0x000ee20008000800 */
[----:B------:R-:W4:Y:S01]  /*01c0*/  LDCU UR11, c[0x0][0x3b8] ;  /* 0x00007700ff0b77ac */ /* 0x000f220008000800 */
[C---:B0-----:R-:W-:Y:S02]  /*01d0*/  VIADD R3, R4.reuse, 0x1 ;  /* 0x0000000104037836 */ /* 0x041fe40000000000 */
[----:B-1234-:R-:W-:-:S07]  /*01e0*/  VIADD R4, R4, 0xfffffffe ;  /* 0xfffffffe04047836 */ /* 0x01efce0000000000 */
.L_x_128:
[----:B01----:R-:W0:Y:S02]  /*01f0*/  LDC.64 R6, c[0x0][0x3a8] ;  /* 0x0000ea00ff067b82 */ /* 0x003e240000000a00 */
[----:B0-----:R-:W-:-:S06]  /*0200*/  IMAD.WIDE R6, R2, 0x8, R6 ;  /* 0x0000000802067825 */ /* 0x001fcc00078e0206 */
[----:B------:R-:W2:Y:S01]  /*0210*/  LDG.E.64 R6, desc[UR8][R6.64] ;  /* 0x0000000806067981 */ /* 0x000ea2000c1e1b00 */
[-C--:B------:R-:W-:Y:S01]  /*0220*/  IABS R5, R3.reuse ;  /* 0x0000000300057213 */ /* 0x080fe20000000000 */
[----:B------:R-:W-:Y:S01]  /*0230*/  BSSY.RECONVERGENT B0, `(.L_x_117) ;  /* 0x00000b1000007945 */ /* 0x000fe20003800200 */
[----:B------:R-:W-:Y:S02]  /*0240*/  IABS R14, R3 ;  /* 0x00000003000e7213 */ /* 0x000fe40000000000 */
[----:B------:R-:W0:Y:S08]  /*0250*/  I2F.RP R0, R5 ;  /* 0x0000000500007306 */ /* 0x000e300000209400 */
[----:B0-----:R-:W0:Y:S02]  /*0260*/  MUFU.RCP R0, R0 ;  /* 0x0000000000007308 */ /* 0x001e240000001000 */
[----:B0-----:R-:W-:-:S02]  /*0270*/  VIADD R10, R0, 0xffffffe ;  /* 0x0ffffffe000a7836 */ /* 0x001fc40000000000 */
[----:B------:R-:W-:-:S04]  /*0280*/  IMAD.MOV R0, RZ, RZ, -R14 ;  /* 0x000000ffff007224 */ /* 0x000fc800078e0a0e */
[----:B------:R0:W1:Y:S02]  /*0290*/  F2I.FTZ.U32.TRUNC.NTZ R11, R10 ;  /* 0x0000000a000b7305 */ /* 0x000064000021f000 */
[----:B0-----:R-:W-:Y:S02]  /*02a0*/  IMAD.MOV.U32 R10, RZ, RZ, RZ ;  /* 0x000000ffff0a7224 */ /* 0x001fe400078e00ff */
[----:B-1----:R-:W-:-:S04]  /*02b0*/  IMAD.MOV R12, RZ, RZ, -R11 ;  /* 0x000000ffff0c7224 */ /* 0x002fc800078e0a0b */
[----:B------:R-:W-:Y:S01]  /*02c0*/  IMAD R13, R12, R5, RZ ;  /* 0x000000050c0d7224 */ /* 0x000fe200078e02ff */
[----:B------:R-:W-:-:S03]  /*02d0*/  IABS R12, R2 ;  /* 0x00000002000c7213 */ /* 0x000fc60000000000 */
[----:B------:R-:W-:-:S06]  /*02e0*/  IMAD.HI.U32 R11, R11, R13, R10 ;  /* 0x0000000d0b0b7227 */ /* 0x000fcc00078e000a */
[----:B------:R-:W-:-:S04]  /*02f0*/  IMAD.HI.U32 R13, R11, R12, RZ ;  /* 0x0000000c0b0d7227 */ /* 0x000fc800078e00ff */
[----:B------:R-:W-:-:S05]  /*0300*/  IMAD R0, R13, R0, R12 ;  /* 0x000000000d007224 */ /* 0x000fca00078e020c */
[----:B------:R-:W-:-:S13]  /*0310*/  ISETP.GT.U32.AND P2, PT, R5, R0, PT ;  /* 0x000000000500720c */ /* 0x000fda0003f44070 */
[----:B------:R-:W-:Y:S02]  /*0320*/  @!P2 IMAD.IADD R0, R0, 0x1, -R5 ;  /* 0x000000010000a824 */ /* 0x000fe400078e0a05 */
[----:B------:R-:W-:Y:S01]  /*0330*/  @!P2 VIADD R13, R13, 0x1 ;  /* 0x000000010d0da836 */ /* 0x000fe20000000000 */
[----:B------:R-:W-:Y:S02]  /*0340*/  ISETP.NE.AND P2, PT, R3, RZ, PT ;  /* 0x000000ff0300720c */ /* 0x000fe40003f45270 */
[----:B------:R-:W-:Y:S02]  /*0350*/  ISETP.GE.U32.AND P1, PT, R0, R5, PT ;  /* 0x000000050000720c */ /* 0x000fe40003f26070 */
[----:B------:R-:W-:-:S04]  /*0360*/  LOP3.LUT R0, R2, R3, RZ, 0x3c, !PT ;  /* 0x0000000302007212 */ /* 0x000fc800078e3cff */
[----:B------:R-:W-:-:S07]  /*0370*/  ISETP.GE.AND P0, PT, R0, RZ, PT ;  /* 0x000000ff0000720c */ /* 0x000fce0003f06270 */
[----:B------:R-:W-:-:S06]  /*0380*/  @P1 IADD3 R13, PT, PT, R13, 0x1, RZ ;  /* 0x000000010d0d1810 */ /* 0x000fcc0007ffe0ff */
[----:B------:R-:W-:Y:S01]  /*0390*/  @!P0 IMAD.MOV R13, RZ, RZ, -R13 ;  /* 0x000000ffff0d8224 */ /* 0x000fe200078e0a0d */
[----:B------:R-:W-:Y:S01]  /*03a0*/  @!P2 LOP3.LUT R13, RZ, R3, RZ, 0x33, !PT ;  /* 0x00000003ff0da212 */ /* 0x000fe200078e33ff */
[----:B--2---:R-:W-:-:S14]  /*03b0*/  DSETP.GTU.AND P1, PT, |R6|, 1, PT ;  /* 0x3ff000000600742a */ /* 0x004fdc0003f2c200 */
[----:B------:R-:W-:Y:S05]  /*03c0*/  @P1 BRA `(.L_x_118) ;  /* 0x0000000800501947 */ /* 0x000fea0003800000 */
[----:B------:R-:W0:Y:S01]  /*03d0*/  LDC.64 R14, c[0x0][0x3c8] ;  /* 0x0000f200ff0e7b82 */ /* 0x000e220000000a00 */
[----:B------:R-:W0:Y:S01]  /*03e0*/  MUFU.RCP64H R11, UR7 ;  /* 0x00000007000b7d08 */ /* 0x000e220008001800 */
[----:B------:R-:W-:Y:S01]  /*03f0*/  UMOV UR4, 0xfffffff7 ;  /* 0xfffffff700047882 */ /* 0x000fe20000000000 */
[----:B------:R-:W-:Y:S01]  /*0400*/  UMOV UR5, 0x3fefffff ;  /* 0x3fefffff00057882 */ /* 0x000fe20000000000 */
[----:B------:R-:W-:Y:S01]  /*0410*/  IMAD.MOV.U32 R10, RZ, RZ, 0x1 ;  /* 0x00000001ff0a7424 */ /* 0x000fe200078e00ff */
[----:B------:R-:W-:Y:S01]  /*0420*/  DSETP.MAX.AND P0, P1, R6, -UR4, PT ;  /* 0x8000000406007e2a */ /* 0x000fe2000b90f000 */
[----:B------:R-:W-:Y:S01]  /*0430*/  UMOV UR6, UR5 ;  /* 0x0000000500067c82 */ /* 0x000fe20008000000 */
[----:B------:R-:W-:Y:S01]  /*0440*/  IMAD.MOV.U32 R0, RZ, RZ, R6 ;  /* 0x000000ffff007224 */ /* 0x000fe200078e0006 */
[----:B------:R-:W-:Y:S01]  /*0450*/  BSSY.RECONVERGENT B1, `(.L_x_119) ;  /* 0x0000020000017945 */ /* 0x000fe20003800200 */
[----:B------:R-:W-:Y:S02]  /*0460*/  IMAD.U32 R5, RZ, RZ, UR6 ;  /* 0x00000006ff057e24 */ /* 0x000fe4000f8e00ff */
[----:B------:R-:W-:Y:S01]  /*0470*/  FSEL R7, R7, -UR6, P0 ;  /* 0x8000000607077c08 */ /* 0x000fe20008000000 */
[----:B------:R-:W-:Y:S01]  /*0480*/  IMAD R12, R13, UR10, R13 ;  /* 0x0000000a0d0c7c24 */ /* 0x000fe2000f8e020d */
[----:B------:R-:W-:-:S06]  /*0490*/  SEL R6, R0, UR4, P0 ;  /* 0x0000000400067c07 */ /* 0x000fcc0008000000 */
[----:B------:R-:W-:Y:S01]  /*04a0*/  @P1 LOP3.LUT R7, R5, 0x80000, RZ, 0xfc, !PT ;  /* 0x0008000005071812 */ /* 0x000fe200078efcff */
[----:B0-----:R-:W-:-:S04]  /*04b0*/  DFMA R16, R10, -R14, 1 ;  /* 0x3ff000000a10742b */ /* 0x001fc8000000080e */
[----:B------:R-:W-:Y:S01]  /*04c0*/  IMAD.MOV.U32 R0, RZ, RZ, R7 ;  /* 0x000000ffff007224 */ /* 0x000fe200078e0007 */
[----:B------:R-:W-:-:S03]  /*04d0*/  DSETP.MIN.AND P0, P1, R6, UR4, PT ;  /* 0x0000000406007e2a */ /* 0x000fc6000b900000 */
[----:B------:R-:W-:-:S08]  /*04e0*/  DFMA R16, R16, R16, R16 ;  /* 0x000000101010722b */ /* 0x000fd00000000010 */
[----:B------:R-:W-:Y:S01]  /*04f0*/  DFMA R16, R10, R16, R10 ;  /* 0x000000100a10722b */ /* 0x000fe2000000000a */
[----:B------:R-:W-:Y:S02]  /*0500*/  FSEL R11, R0, UR6, P0 ;  /* 0x00000006000b7c08 */ /* 0x000fe40008000000 */
[----:B------:R-:W-:Y:S02]  /*0510*/  SEL R10, R6, UR4, P0 ;  /* 0x00000004060a7c07 */ /* 0x000fe40008000000 */
[----:B------:R-:W-:-:S03]  /*0520*/  @P1 LOP3.LUT R11, R5, 0x80000, RZ, 0xfc, !PT ;  /* 0x00080000050b1812 */ /* 0x000fc600078efcff */
[----:B------:R-:W-:-:S08]  /*0530*/  DFMA R18, R16, -R14, 1 ;  /* 0x3ff000001012742b */ /* 0x000fd0000000080e */
[----:B------:R-:W-:Y:S02]  /*0540*/  DFMA R18, R16, R18, R16 ;  /* 0x000000121012722b */ /* 0x000fe40000000010 */
[----:B------:R-:W-:-:S08]  /*0550*/  DADD R16, R10, 1 ;  /* 0x3ff000000a107429 */ /* 0x000fd00000000000 */
[----:B------:R-:W-:Y:S02]  /*0560*/  DMUL R6, R16, R18 ;  /* 0x0000001210067228 */ /* 0x000fe40000000000 */
[----:B------:R-:W-:-:S06]  /*0570*/  FSETP.GEU.AND P1, PT, |R17|, 6.5827683646048100446e-37, PT ;  /* 0x036000001100780b */ /* 0x000fcc0003f2e200 */
[----:B------:R-:W-:-:S08]  /*0580*/  DFMA R14, R6, -R14, R16 ;  /* 0x8000000e060e722b */ /* 0x000fd00000000010 */
[----:B------:R-:W-:Y:S01]  /*0590*/  DFMA R18, R18, R14, R6 ;  /* 0x0000000e1212722b */ /* 0x000fe20000000006 */
[----:B------:R-:W0:Y:S08]  /*05a0*/  LDC R6, c[0x0][0x3c8] ;  /* 0x0000f200ff067b82 */ /* 0x000e300000000800 */
[----:B------:R-:W1:Y:S01]  /*05b0*/  LDC R7, c[0x0][0x3cc] ;  /* 0x0000f300ff077b82 */ /* 0x000e620000000800 */
[----:B------:R-:W-:-:S05]  /*05c0*/  FFMA R0, RZ, UR7, R19 ;  /* 0x00000007ff007c23 */ /* 0x000fca0008000013 */
[----:B------:R-:W-:-:S13]  /*05d0*/  FSETP.GT.AND P0, PT, |R0|, 1.469367938527859385e-39, PT ;  /* 0x001000000000780b */ /* 0x000fda0003f04200 */
[----:B------:R-:W-:Y:S05]  /*05e0*/  @P0 BRA P1, `(.L_x_120) ;  /* 0x0000000000180947 */ /* 0x000fea0000800000 */
[----:B------:R-:W-:Y:S01]  /*05f0*/  IMAD.MOV.U32 R22, RZ, RZ, R16 ;  /* 0x000000ffff167224 */ /* 0x000fe200078e0010 */
[----:B------:R-:W-:Y:S01]  /*0600*/  MOV R0, 0x630 ;  /* 0x0000063000007802 */ /* 0x000fe20000000f00 */
[----:B------:R-:W-:-:S07]  /*0610*/  IMAD.MOV.U32 R23, RZ, RZ, R17 ;  /* 0x000000ffff177224 */ /* 0x000fce00078e0011 */
[----:B01----:R-:W-:Y:S05]  /*0620*/  CALL.REL.NOINC `($__internal_7_$__cuda_sm20_div_rn_f64_full) ;  /* 0x0000000800807944 */ /* 0x003fea0003c00000 */
[----:B------:R-:W-:Y:S02]  /*0630*/  IMAD.MOV.U32 R18, RZ, RZ, R28 ;  /* 0x000000ffff127224 */ /* 0x000fe400078e001c */
[----:B------:R-:W-:-:S07]  /*0640*/  IMAD.MOV.U32 R19, RZ, RZ, R29 ;  /* 0x000000ffff137224 */ /* 0x000fce00078e001d */
.L_x_120:
[----:B------:R-:W-:Y:S05]  /*0650*/  BSYNC.RECONVERGENT B1 ;  /* 0x0000000000017941 */ /* 0x000fea0003800200 */
.L_x_119:
[----:B------:R-:W2:Y:S01]  /*0660*/  LDC.64 R26, c[0x0][0x3a0] ;  /* 0x0000e800ff1a7b82 */ /* 0x000ea20000000a00 */
[----:B------:R-:W3:Y:S01]  /*0670*/  F2I.F64.FLOOR R5, R18 ;  /* 0x0000001200057311 */ /* 0x000ee20000305100 */
[----:B------:R-:W-:-:S04]  /*0680*/  IMAD R23, R13, UR10, RZ ;  /* 0x0000000a0d177c24 */ /* 0x000fc8000f8e02ff */
[----:B------:R-:W-:Y:S02]  /*0690*/  VIADD R25, R23, UR10 ;  /* 0x0000000a17197c36 */ /* 0x000fe40008000000 */
[----:B------:R-:W4:Y:S01]  /*06a0*/  LDC.64 R36, c[0x0][0x390] ;  /* 0x0000e400ff247b82 */ /* 0x000f220000000a00 */
[----:B---3--:R-:W-:-:S05]  /*06b0*/  IADD3 R13, PT, PT, R12, R5, RZ ;  /* 0x000000050c0d7210 */ /* 0x008fca0007ffe0ff */
[----:B--2---:R-:W-:Y:S02]  /*06c0*/  IMAD.WIDE R26, R13, 0x8, R26 ;  /* 0x000000080d1a7825 */ /* 0x004fe400078e021a */
[----:B------:R-:W2:Y:S04]  /*06d0*/  LDC.64 R12, c[0x0][0x3c8] ;  /* 0x0000f200ff0c7b82 */ /* 0x000ea80000000a00 */
[----:B------:R-:W3:Y:S01]  /*06e0*/  LDG.E.64 R26, desc[UR8][R26.64] ;  /* 0x000000081a1a7981 */ /* 0x000ee2000c1e1b00 */
[----:B----4-:R-:W-:-:S05]  /*06f0*/  IMAD.WIDE R24, R25, 0x8, R36 ;  /* 0x0000000819187825 */ /* 0x010fca00078e0224 */
[----:B------:R-:W4:Y:S04]  /*0700*/  LDG.E.64 R28, desc[UR8][R24.64+-0x18] ;  /* 0xffffe808181c7981 */ /* 0x000f28000c1e1b00 */
[----:B------:R-:W4:Y:S04]  /*0710*/  LDG.E.64 R16, desc[UR8][R24.64+-0x10] ;  /* 0xfffff00818107981 */ /* 0x000f28000c1e1b00 */
[----:B------:R-:W4:Y:S01]  /*0720*/  LDG.E.64 R14, desc[UR8][R24.64+-0x8] ;  /* 0xfffff808180e7981 */ /* 0x000f22000c1e1b00 */
[----:B------:R-:W2:Y:S01]  /*0730*/  MUFU.RCP64H R21, UR7 ;  /* 0x0000000700157d08 */ /* 0x000ea20008001800 */
[----:B------:R-:W-:-:S06]  /*0740*/  IMAD.MOV.U32 R20, RZ, RZ, 0x1 ;  /* 0x00000001ff147424 */ /* 0x000fcc00078e00ff */
[----:B--2---:R-:W-:-:S08]  /*0750*/  DFMA R18, R20, -R12, 1 ;  /* 0x3ff000001412742b */ /* 0x004fd0000000080c */
[----:B------:R-:W-:Y:S01]  /*0760*/  DFMA R18, R18, R18, R18 ;  /* 0x000000121212722b */ /* 0x000fe20000000012 */
[----:B------:R-:W-:-:S05]  /*0770*/  IMAD.WIDE R36, R23, 0x8, R36 ;  /* 0x0000000817247825 */ /* 0x000fca00078e0224 */
[----:B------:R-:W2:Y:S02]  /*0780*/  LDG.E.64 R34, desc[UR8][R36.64+0x10] ;  /* 0x0000100824227981 */ /* 0x000ea4000c1e1b00 */
[----:B------:R-:W-:Y:S02]  /*0790*/  DFMA R20, R20, R18, R20 ;  /* 0x000000121414722b */ /* 0x000fe40000000014 */
[----:B------:R-:W2:Y:S04]  /*07a0*/  LDG.E.64 R32, desc[UR8][R36.64+0x8] ;  /* 0x0000080824207981 */ /* 0x000ea8000c1e1b00 */
[----:B------:R-:W2:Y:S02]  /*07b0*/  LDG.E.64 R30, desc[UR8][R36.64] ;  /* 0x00000008241e7981 */ /* 0x000ea4000c1e1b00 */
[----:B------:R-:W-:-:S08]  /*07c0*/  DFMA R18, R20, -R12, 1 ;  /* 0x3ff000001412742b */ /* 0x000fd0000000080c */
[----:B------:R-:W-:Y:S01]  /*07d0*/  DFMA R20, R20, R18, R20 ;  /* 0x000000121414722b */ /* 0x000fe20000000014 */
[----:B------:R-:W-:Y:S01]  /*07e0*/  IMAD.WIDE R22, R5, 0x8, R36 ;  /* 0x0000000805167825 */ /* 0x000fe200078e0224 */
[----:B---3--:R-:W-:Y:S02]  /*07f0*/  DADD R26, R10, -R26 ;  /* 0x000000000a1a7229 */ /* 0x008fe4000000081a */
[----:B----4-:R-:W-:-:S08]  /*0800*/  DFMA R10, R16, 3, -R28 ;  /* 0x40080000100a782b */ /* 0x010fd0000000081c */
[----:B------:R-:W-:Y:S02]  /*0810*/  DFMA R24, R14, 9, R10 ;  /* 0x402200000e18782b */ /* 0x000fe4000000000a */
[----:B------:R-:W-:-:S08]  /*0820*/  DMUL R10, R20, R26 ;  /* 0x0000001a140a7228 */ /* 0x000fd00000000000 */
[----:B------:R-:W-:-:S08]  /*0830*/  DFMA R12, R10, -R12, R26 ;  /* 0x8000000c0a0c722b */ /* 0x000fd0000000001a */
[----:B------:R-:W-:Y:S02]  /*0840*/  DFMA R20, R20, R12, R10 ;  /* 0x0000000c1414722b */ /* 0x000fe4000000000a */
[----:B------:R3:W5:Y:S01]  /*0850*/  LDG.E.64 R12, desc[UR8][R22.64] ;  /* 0x00000008160c7981 */ /* 0x000762000c1e1b00 */
[----:B------:R-:W-:Y:S01]  /*0860*/  DMUL R28, R28, 15 ;  /* 0x402e00001c1c7828 */ /* 0x000fe20000000000 */
[----:B------:R-:W-:-:S07]  /*0870*/  IMAD.MOV.U32 R18, RZ, RZ, 0x745d1746 ;  /* 0x745d1746ff127424 */ /* 0x000fce00078e00ff */
[----:B------:R-:W-:Y:S02]  /*0880*/  DFMA R28, R16, 56, -R28 ;  /* 0x404c0000101c782b */ /* 0x000fe4000000081c */
[----:B--2---:R-:W-:Y:S01]  /*0890*/  DMUL R16, R34, 15 ;  /* 0x402e000022107828 */ /* 0x004fe20000000000 */
[----:B------:R-:W-:Y:S01]  /*08a0*/  IMAD.MOV.U32 R19, RZ, RZ, 0x3fb745d1 ;  /* 0x3fb745d1ff137424 */ /* 0x000fe200078e00ff */
[----:B------:R-:W-:-:S06]  /*08b0*/  UIADD3 UR4, UPT, UPT, UR10, -0x3, URZ ;  /* 0xfffffffd0a047890 */ /* 0x000fcc000fffe0ff */
[C---:B------:R-:W-:Y:S02]  /*08c0*/  DFMA R16, R32.reuse, 56, -R16 ;  /* 0x404c00002010782b */ /* 0x040fe40000000810 */
[----:B------:R-:W-:Y:S02]  /*08d0*/  DFMA R32, R32, 3, -R34 ;  /* 0x400800002020782b */ /* 0x000fe40000000822 */
[----:B------:R-:W-:Y:S01]  /*08e0*/  DMUL R24, R24, R18 ;  /* 0x0000001218187228 */ /* 0x000fe20000000000 */
[C---:B------:R-:W-:Y:S02]  /*08f0*/  ISETP.GT.AND P3, PT, R5.reuse, UR4, PT ;  /* 0x0000000405007c0c */ /* 0x040fe4000bf64270 */
[----:B------:R-:W-:Y:S01]  /*0900*/  ISETP.GT.AND P0, PT, R5, R4, PT ;  /* 0x000000040500720c */ /* 0x000fe20003f04270 */
[----:B------:R-:W-:Y:S02]  /*0910*/  DFMA R16, R30, -30, R16 ;  /* 0xc03e00001e10782b */ /* 0x000fe40000000010 */
[----:B------:R-:W-:-:S02]  /*0920*/  DFMA R28, R14, -30, R28 ;  /* 0xc03e00000e1c782b */ /* 0x000fc4000000001c */
[----:B------:R-:W-:Y:S02]  /*0930*/  DFMA R32, R30, 9, R32 ;  /* 0x402200001e20782b */ /* 0x000fe40000000020 */
[----:B------:R-:W-:Y:S02]  /*0940*/  IMAD.MOV.U32 R10, RZ, RZ, R24 ;  /* 0x000000ffff0a7224 */ /* 0x000fe400078e0018 */
[----:B------:R-:W-:Y:S02]  /*0950*/  IMAD.MOV.U32 R11, RZ, RZ, R25 ;  /* 0x000000ffff0b7224 */ /* 0x000fe400078e0019 */
[----:B------:R-:W-:Y:S01]  /*0960*/  FFMA R0, RZ, UR7, R21 ;  /* 0x00000007ff007c23 */ /* 0x000fe20008000015 */
[-C--:B------:R-:W-:Y:S01]  /*0970*/  DMUL R14, R16, R18.reuse ;  /* 0x00000012100e7228 */ /* 0x080fe20000000000 */
[----:B------:R-:W-:Y:S01]  /*0980*/  BSSY.RECONVERGENT B1, `(.L_x_121) ;  /* 0x000000d000017945 */ /* 0x000fe20003800200 */
[-C--:B------:R-:W-:Y:S02]  /*0990*/  DMUL R16, R28, R18.reuse ;  /* 0x000000121c107228 */ /* 0x080fe40000000000 */
[----:B------:R-:W-:Y:S01]  /*09a0*/  DMUL R18, R32, R18 ;  /* 0x0000001220127228 */ /* 0x000fe20000000000 */
[----:B------:R3:W5:Y:S01]  /*09b0*/  @!P0 LDG.E.64 R10, desc[UR8][R22.64+0x8] ;  /* 0x00000808160a8981 */ /* 0x000762000c1e1b00 */
[----:B------:R-:W-:-:S02]  /*09c0*/  FSETP.GT.AND P0, PT, |R0|, 1.469367938527859385e-39, PT ;  /* 0x001000000000780b */ /* 0x000fc40003f04200 */
[----:B------:R-:W-:Y:S02]  /*09d0*/  ISETP.GE.AND P1, PT, R5, 0x1, PT ;  /* 0x000000010500780c */ /* 0x000fe40003f26270 */
[----:B------:R-:W-:Y:S01]  /*09e0*/  FSETP.GEU.AND P2, PT, |R27|, 6.5827683646048100446e-37, PT ;  /* 0x036000001b00780b */ /* 0x000fe20003f4e200 */
[----:B------:R-:W-:-:S12]  /*09f0*/  @P3 BRA `(.L_x_122) ;  /* 0x0000000000143947 */ /* 0x000fd80003800000 */
[----:B------:R-:W-:Y:S01]  /*0a00*/  ISETP.NE.AND P3, PT, R5, R4, PT ;  /* 0x000000040500720c */ /* 0x000fe20003f65270 */
[----:B------:R-:W-:Y:S02]  /*0a10*/  IMAD.MOV.U32 R16, RZ, RZ, R24 ;  /* 0x000000ffff107224 */ /* 0x000fe400078e0018 */
[----:B------:R-:W-:-:S10]  /*0a20*/  IMAD.MOV.U32 R17, RZ, RZ, R25 ;  /* 0x000000ffff117224 */ /* 0x000fd400078e0019 */
[----:B------:R-:W-:Y:S05]  /*0a30*/  @!P3 BRA `(.L_x_122) ;  /* 0x000000000004b947 */ /* 0x000fea0003800000 */
[----:B------:R2:W5:Y:S02]  /*0a40*/  LDG.E.64 R16, desc[UR8][R22.64+0x10] ;  /* 0x0000100816107981 */ /* 0x000564000c1e1b00 */
.L_x_122:
[----:B------:R-:W-:Y:S05]  /*0a50*/  BSYNC.RECONVERGENT B1 ;  /* 0x0000000000017941 */ /* 0x000fea0003800200 */
.L_x_121:
[----:B------:R-:W-:Y:S04]  /*0a60*/  BSSY.RECONVERGENT B1, `(.L_x_123) ;  /* 0x0000005000017945 */ /* 0x000fe80003800200 */
[----:B------:R-:W-:Y:S05]  /*0a70*/  @!P1 BRA `(.L_x_124) ;  /* 0x00000000000c9947 */ /* 0x000fea0003800000 */
[----:B------:R-:W-:Y:S01]  /*0a80*/  ISETP.NE.AND P1, PT, R5, 0x1, PT ;  /* 0x000000010500780c */ /* 0x000fe20003f25270 */
[----:B------:R4:W5:-:S12]  /*0a90*/  LDG.E.64 R18, desc[UR8][R22.64+-0x8] ;  /* 0xfffff80816127981 */ /* 0x000958000c1e1b00 */
[----:B------:R4:W5:Y:S02]  /*0aa0*/  @P1 LDG.E.64 R14, desc[UR8][R22.64+-0x10] ;  /* 0xfffff008160e1981 */ /* 0x000964000c1e1b00 */
.L_x_124:
[----:B------:R-:W-:Y:S05]  /*0ab0*/  BSYNC.RECONVERGENT B1 ;  /* 0x0000000000017941 */ /* 0x000fea0003800200 */
.L_x_123:
[----:B------:R-:W-:Y:S04]  /*0ac0*/  BSSY.RECONVERGENT B1, `(.L_x_125) ;  /* 0x0000008000017945 */ /* 0x000fe80003800200 */
[----:B------:R-:W-:Y:S05]  /*0ad0*/  @P0 BRA P2, `(.L_x_126) ;  /* 0x0000000000180947 */ /* 0x000fea0001000000 */
[----:B--234-:R-:W-:Y:S01]  /*0ae0*/  IMAD.MOV.U32 R22, RZ, RZ, R26 ;  /* 0x000000ffff167224 */ /* 0x01cfe200078e001a */
[----:B------:R-:W-:Y:S02]  /*0af0*/  MOV R23, R27 ;  /* 0x0000001b00177202 */ /* 0x000fe40000000f00 */
[----:B------:R-:W-:-:S07]  /*0b00*/  MOV R0, 0xb20 ;  /* 0x00000b2000007802 */ /* 0x000fce0000000f00 */
[----:B01---5:R-:W-:Y:S05]  /*0b10*/  CALL.REL.NOINC `($__internal_7_$__cuda_sm20_div_rn_f64_full) ;  /* 0x0000000400447944 */ /* 0x023fea0003c00000 */
[----:B------:R-:W-:Y:S02]  /*0b20*/  IMAD.MOV.U32 R20, RZ, RZ, R28 ;  /* 0x000000ffff147224 */ /* 0x000fe400078e001c */
[----:B------:R-:W-:-:S07]  /*0b30*/  IMAD.MOV.U32 R21, RZ, RZ, R29 ;  /* 0x000000ffff157224 */ /* 0x000fce00078e001d */
.L_x_126:
[----:B------:R-:W-:Y:S05]  /*0b40*/  BSYNC.RECONVERGENT B1 ;  /* 0x0000000000017941 */ /* 0x000fea0003800200 */
.L_x_125:
[----:B------:R-:W-:-:S08]  /*0b50*/  DMUL R26, R20, R20 ;  /* 0x00000014141a7228 */ /* 0x000fd00000000000 */
[C---:B------:R-:W-:Y:S02]  /*0b60*/  DMUL R24, R26.reuse, R20 ;  /* 0x000000141a187228 */ /* 0x040fe40000000000 */
[C---:B--234-:R-:W-:Y:S02]  /*0b70*/  DMUL R22, R26.reuse, 6 ;  /* 0x401800001a167828 */ /* 0x05cfe40000000000 */
[----:B------:R-:W-:-:S04]  /*0b80*/  DMUL R26, R26, 18 ;  /* 0x403200001a1a7828 */ /* 0x000fc80000000000 */
[----:B01----:R-:W-:-:S04]  /*0b90*/  DADD R6, R24, R24 ;  /* 0x0000000018067229 */ /* 0x003fc80000000018 */
[C-C-:B------:R-:W-:Y:S02]  /*0ba0*/  DFMA R32, R24.reuse, -8, R26.reuse ;  /* 0xc02000001820782b */ /* 0x140fe4000000001a */
[----:B------:R-:W-:Y:S02]  /*0bb0*/  DFMA R26, R24, 12, -R26 ;  /* 0x40280000181a782b */ /* 0x000fe4000000081a */
[--C-:B------:R-:W-:Y:S02]  /*0bc0*/  DADD R28, R6, -R22.reuse ;  /* 0x00000000061c7229 */ /* 0x100fe40000000816 */
[----:B------:R-:W-:Y:S02]  /*0bd0*/  DFMA R22, R24, -8, R22 ;  /* 0xc02000001816782b */ /* 0x000fe40000000016 */
[C---:B------:R-:W-:Y:S02]  /*0be0*/  DFMA R6, R20.reuse, -3, R6 ;  /* 0xc00800001406782b */ /* 0x040fe40000000006 */
[----:B------:R-:W-:-:S02]  /*0bf0*/  DFMA R26, R20, -24, R26 ;  /* 0xc0380000141a782b */ /* 0x000fc4000000001a */
[C---:B------:R-:W-:Y:S02]  /*0c00*/  DFMA R28, R20.reuse, 3, R28 ;  /* 0x40080000141c782b */ /* 0x040fe4000000001c */
[----:B------:R-:W-:-:S04]  /*0c10*/  DFMA R22, R20, 18, R22 ;  /* 0x403200001416782b */ /* 0x000fc80000000016 */
[----:B------:R-:W-:Y:S02]  /*0c20*/  DADD R26, R26, 15 ;  /* 0x402e00001a1a7429 */ /* 0x000fe40000000000 */
[----:B------:R-:W-:Y:S02]  /*0c30*/  DADD R30, R28, 1 ;  /* 0x3ff000001c1e7429 */ /* 0x000fe40000000000 */
[----:B------:R-:W-:Y:S02]  /*0c40*/  DFMA R28, R20, 6, R32 ;  /* 0x40180000141c782b */ /* 0x000fe40000000020 */
[----:B------:R-:W-:-:S04]  /*0c50*/  DADD R22, R22, -1 ;  /* 0xbff0000016167429 */ /* 0x000fc80000000000 */
[----:B-----5:R-:W-:Y:S02]  /*0c60*/  DMUL R14, R30, R14 ;  /* 0x0000000e1e0e7228 */ /* 0x020fe40000000000 */
[----:B------:R-:W-:-:S08]  /*0c70*/  DADD R28, R28, -15 ;  /* 0xc02e00001c1c7429 */ /* 0x000fd00000000000 */
[----:B------:R-:W-:-:S08]  /*0c80*/  DFMA R14, R28, R18, R14 ;  /* 0x000000121c0e722b */ /* 0x000fd0000000000e */
[----:B------:R-:W-:Y:S02]  /*0c90*/  DFMA R12, R12, R26, R14 ;  /* 0x0000001a0c0c722b */ /* 0x000fe4000000000e */
[----:B------:R-:W0:Y:S06]  /*0ca0*/  LDC.64 R14, c[0x0][0x398] ;  /* 0x0000e600ff0e7b82 */ /* 0x000e2c0000000a00 */
[----:B------:R-:W-:-:S08]  /*0cb0*/  DFMA R10, R22, R10, R12 ;  /* 0x0000000a160a722b */ /* 0x000fd0000000000c */
[----:B------:R-:W-:-:S08]  /*0cc0*/  DFMA R6, R6, R16, R10 ;  /* 0x000000100606722b */ /* 0x000fd0000000000a */
[----:B------:R-:W-:Y:S01]  /*0cd0*/  DMUL R6, R6, R8 ;  /* 0x0000000806067228 */ /* 0x000fe20000000000 */
[----:B0-----:R-:W-:-:S06]  /*0ce0*/  IMAD.WIDE R10, R2, 0x8, R14 ;  /* 0x00000008020a7825 */ /* 0x001fcc00078e020e */
[----:B------:R1:W-:Y:S01]  /*0cf0*/  STG.E.64 desc[UR8][R10.64], R6 ;  /* 0x000000060a007986 */ /* 0x0003e2000c101b08 */
[----:B------:R-:W-:Y:S05]  /*0d00*/  BRA `(.L_x_127) ;  /* 0x00000000000c7947 */ /* 0x000fea0003800000 */
.L_x_118:
[----:B------:R-:W0:Y:S02]  /*0d10*/  LDC.64 R6, c[0x0][0x398] ;  /* 0x0000e600ff067b82 */ /* 0x000e240000000a00 */
[----:B0-----:R-:W-:-:S05]  /*0d20*/  IMAD.WIDE R6, R2, 0x8, R6 ;  /* 0x0000000802067825 */ /* 0x001fca00078e0206 */
[----:B------:R0:W-:Y:S02]  /*0d30*/  STG.E.64 desc[UR8][R6.64], RZ ;  /* 0x000000ff06007986 */ /* 0x0001e4000c101b08 */
.L_x_127:
[----:B------:R-:W-:Y:S05]  /*0d40*/  BSYNC.RECONVERGENT B0 ;  /* 0x0000000000007941 */ /* 0x000fea0003800200 */
.L_x_117:
[----:B------:R-:W2:Y:S01]  /*0d50*/  LDCU UR4, c[0x0][0x370] ;  /* 0x00006e00ff0477ac */ /* 0x000ea20008000800 */
[----:B------:R-:W2:Y:S02]  /*0d60*/  LDC R5, c[0x0][0x360] ;  /* 0x0000d800ff057b82 */ /* 0x000ea40000000800 */
[----:B--2---:R-:W-:-:S05]  /*0d70*/  IMAD R2, R5, UR4, R2 ;  /* 0x0000000405027c24 */ /* 0x004fca000f8e0202 */
[----:B------:R-:W-:-:S13]  /*0d80*/  ISETP.GE.AND P0, PT, R2, UR11, PT ;  /* 0x0000000b02007c0c */ /* 0x000fda000bf06270 */
[----:B------:R-:W-:Y:S05]  /*0d90*/  @!P0 BRA `(.L_x_128) ;  /* 0xfffffff400148947 */ /* 0x000fea000383ffff */
[----:B------:R-:W-:Y:S05]  /*0da0*/  EXIT ;  /* 0x000000000000794d */ /* 0x000fea0003800000 */
        .weak           $__internal_6_$__cuda_sm20_dblrcp_rn_slowpath_v3
        .type           $__internal_6_$__cuda_sm20_dblrcp_rn_slowpath_v3,@function
        .size           $__internal_6_$__cuda_sm20_dblrcp_rn_slowpath_v3,($__internal_7_$__cuda_sm20_div_rn_f64_full - $__internal_6_$__cuda_sm20_dblrcp_rn_slowpath_v3)
$__internal_6_$__cuda_sm20_dblrcp_rn_slowpath_v3:
[----:B------:R-:W-:-:S14]  /*0db0*/  DSETP.GTU.AND P0, PT, |R4|, +INF , PT ;  /* 0x7ff000000400742a */ /* 0x000fdc0003f0c200 */
        /* <DEDUP_REMOVED lines=22> */
.L_x_131:
        /* <DEDUP_REMOVED lines=10> */
.L_x_129:
[----:B------:R-:W-:Y:S01]  /*0fc0*/  LOP3.LUT R7, R5, 0x80000, RZ, 0xfc, !PT ;  /* 0x0008000005077812 */ /* 0x000fe200078efcff */
[----:B------:R-:W-:-:S07]  /*0fd0*/  IMAD.MOV.U32 R6, RZ, RZ, R4 ;  /* 0x000000ffff067224 */ /* 0x000fce00078e0004 */
.L_x_130:
[----:B------:R-:W-:Y:S01]  /*0fe0*/  IMAD.MOV.U32 R4, RZ, RZ, R0 ;  /* 0x000000ffff047224 */ /* 0x000fe200078e0000 */
[----:B------:R-:W-:Y:S01]  /*0ff0*/  MOV R9, R7 ;  /* 0x0000000700097202 */ /* 0x000fe20000000f00 */
[----:B------:R-:W-:Y:S02]  /*1000*/  IMAD.MOV.U32 R5, RZ, RZ, 0x0 ;  /* 0x00000000ff057424 */ /* 0x000fe400078e00ff */
[----:B------:R-:W-:Y:S02]  /*1010*/  IMAD.MOV.U32 R8, RZ, RZ, R6 ;  /* 0x000000ffff087224 */ /* 0x000fe400078e0006 */
[----:B------:R-:W-:Y:S05]  /*1020*/  RET.REL.NODEC R4 `(_Z13y_Diff_on_gpuPdS_S_S_S_S_diiidd) ;  /* 0xffffffec04f47950 */ /* 0x000fea0003c3ffff */
        .weak           $__internal_7_$__cuda_sm20_div_rn_f64_full
        .type           $__internal_7_$__cuda_sm20_div_rn_f64_full,@function
        .size           $__internal_7_$__cuda_sm20_div_rn_f64_full,(.L_x_334 - $__internal_7_$__cuda_sm20_div_rn_f64_full)
$__internal_7_$__cuda_sm20_div_rn_f64_full:
        /* <DEDUP_REMOVED lines=11> */
[----:B------:R-:W-:-:S03]  /*10e0*/  ISETP.GE.U32.AND P1, PT, R5, R34, PT ;  /* 0x000000220500720c */ /* 0x000fc60003f26070 */
[----:B------:R-:W-:Y:S02]  /*10f0*/  @!P2 LOP3.LUT R26, R7, 0x7ff00000, RZ, 0xc0, !PT ;  /* 0x7ff00000071aa812 */ /* 0x000fe400078ec0ff */
[----:B------:R-:W0:Y:S02]  /*1100*/  MUFU.RCP64H R25, R21 ;  /* 0x0000001500197308 */ /* 0x000e240000001800 */
[----:B------:R-:W-:Y:S02]  /*1110*/  @!P2 ISETP.GE.U32.AND P3, PT, R5, R26, PT ;  /* 0x0000001a0500a20c */ /* 0x000fe40003f66070 */
[----:B------:R-:W-:Y:S02]  /*1120*/  @!P0 LOP3.LUT R34, R21, 0x7ff00000, RZ, 0xc0, !PT ;  /* 0x7ff0000015228812 */ /* 0x000fe400078ec0ff */
[----:B------:R-:W-:-:S04]  /*1130*/  @!P2 SEL R27, R32, 0x63400000, !P3 ;  /* 0x63400000201ba807 */ /* 0x000fc80005800000 */
[----:B------:R-:W-:-:S04]  /*1140*/  @!P2 LOP3.LUT R30, R27, 0x80000000, R23, 0xf8, !PT ;  /* 0x800000001b1ea812 */ /* 0x000fc800078ef817 */
[----:B------:R-:W-:Y:S01]  /*1150*/  @!P2 LOP3.LUT R31, R30, 0x100000, RZ, 0xfc, !PT ;  /* 0x001000001e1fa812 */ /* 0x000fe200078efcff */
[----:B------:R-:W-:Y:S01]  /*1160*/  @!P2 IMAD.MOV.U32 R30, RZ, RZ, RZ ;  /* 0x000000ffff1ea224 */ /* 0x000fe200078e00ff */
[----:B0-----:R-:W-:-:S08]  /*1170*/  DFMA R28, R24, -R20, 1 ;  /* 0x3ff00000181c742b */ /* 0x001fd00000000814 */
[----:B------:R-:W-:-:S08]  /*1180*/  DFMA R28, R28, R28, R28 ;  /* 0x0000001c1c1c722b */ /* 0x000fd0000000001c */
[----:B------:R-:W-:Y:S01]  /*1190*/  DFMA R28, R24, R28, R24 ;  /* 0x0000001c181c722b */ /* 0x000fe20000000018 */
[----:B------:R-:W-:Y:S01]  /*11a0*/  SEL R25, R32, 0x63400000, !P1 ;  /* 0x6340000020197807 */ /* 0x000fe20004800000 */
[----:B------:R-:W-:-:S03]  /*11b0*/  IMAD.MOV.U32 R24, RZ, RZ, R22 ;  /* 0x000000ffff187224 */ /* 0x000fc600078e0016 */
[----:B------:R-:W-:-:S03]  /*11c0*/  LOP3.LUT R25, R25, 0x800fffff, R23, 0xf8, !PT ;  /* 0x800fffff19197812 */ /* 0x000fc600078ef817 */
[----:B------:R-:W-:-:S03]  /*11d0*/  DFMA R26, R28, -R20, 1 ;  /* 0x3ff000001c1a742b */ /* 0x000fc60000000814 */
[----:B------:R-:W-:-:S05]  /*11e0*/  @!P2 DFMA R24, R24, 2, -R30 ;  /* 0x400000001818a82b */ /* 0x000fca000000081e */
[----:B------:R-:W-:-:S08]  /*11f0*/  DFMA R26, R28, R26, R28 ;  /* 0x0000001a1c1a722b */ /* 0x000fd0000000001c */
[----:B------:R-:W-:-:S08]  /*1200*/  DMUL R28, R26, R24 ;  /* 0x000000181a1c7228 */ /* 0x000fd00000000000 */
[----:B------:R-:W-:-:S08]  /*1210*/  DFMA R30, R28, -R20, R24 ;  /* 0x800000141c1e722b */ /* 0x000fd00000000018 */
[----:B------:R-:W-:Y:S01]  /*1220*/  DFMA R30, R26, R30, R28 ;  /* 0x0000001e1a1e722b */ /* 0x000fe2000000001c */
[----:B------:R-:W-:Y:S01]  /*1230*/  IMAD.MOV.U32 R26, RZ, RZ, R5 ;  /* 0x000000ffff1a7224 */ /* 0x000fe200078e0005 */
[----:B------:R-:W-:-:S04]  /*1240*/  @!P2 LOP3.LUT R26, R25, 0x7ff00000, RZ, 0xc0, !PT ;  /* 0x7ff00000191aa812 */ /* 0x000fc800078ec0ff */
[----:B------:R-:W-:-:S04]  /*1250*/  IADD3 R27, PT, PT, R26, -0x1, RZ ;  /* 0xffffffff1a1b7810 */ /* 0x000fc80007ffe0ff */
[----:B------:R-:W-:Y:S01]  /*1260*/  ISETP.GT.U32.AND P0, PT, R27, 0x7feffffe, PT ;  /* 0x7feffffe1b00780c */ /* 0x000fe20003f04070 */
[----:B------:R-:W-:-:S05]  /*1270*/  VIADD R27, R34, 0xffffffff ;  /* 0xffffffff221b7836 */ /* 0x000fca0000000000 */
[----:B------:R-:W-:-:S13]  /*1280*/  ISETP.GT.U32.OR P0, PT, R27, 0x7feffffe, P0 ;  /* 0x7feffffe1b00780c */ /* 0x000fda0000704470 */
[----:B------:R-:W-:Y:S05]  /*1290*/  @P0 BRA `(.L_x_133) ;  /* 0x00000000006c0947 */ /* 0x000fea0003800000 */
[----:B------:R-:W-:-:S04]  /*12a0*/  LOP3.LUT R26, R7, 0x7ff00000, RZ, 0xc0, !PT ;  /* 0x7ff00000071a7812 */ /* 0x000fc800078ec0ff */
[CC--:B------:R-:W-:Y:S02]  /*12b0*/  VIADDMNMX R22, R5.reuse, -R26.reuse, 0xb9600000, !PT ;  /* 0xb960000005167446 */ /* 0x0c0fe4000780091a */
[----:B------:R-:W-:Y:S02]  /*12c0*/  ISETP.GE.U32.AND P0, PT, R5, R26, PT ;  /* 0x0000001a0500720c */ /* 0x000fe40003f06070 */
[----:B------:R-:W-:Y:S01]  /*12d0*/  VIMNMX R5, PT, PT, R22, 0x46a00000, PT ;  /* 0x46a0000016057848 */ /* 0x000fe20003fe0100 */
[----:B------:R-:W-:Y:S01]  /*12e0*/  IMAD.MOV.U32 R22, RZ, RZ, RZ ;  /* 0x000000ffff167224 */ /* 0x000fe200078e00ff */
[----:B------:R-:W-:-:S05]  /*12f0*/  SEL R32, R32, 0x63400000, !P0 ;  /* 0x6340000020207807 */ /* 0x000fca0004000000 */
        /* <DEDUP_REMOVED lines=21> */
.L_x_133:
[----:B------:R-:W-:-:S14]  /*1450*/  DSETP.NAN.AND P0, PT, R22, R22, PT ;  /* 0x000000161600722a */ /* 0x000fdc0003f08000 */
[----:B------:R-:W-:Y:S05]  /*1460*/  @P0 BRA `(.L_x_135) ;  /* 0x0000000000440947 */ /* 0x000fea0003800000 */
[----:B------:R-:W-:-:S14]  /*1470*/  DSETP.NAN.AND P0, PT, R6, R6, PT ;  /* 0x000000060600722a */ /* 0x000fdc0003f08000 */
[----:B------:R-:W-:Y:S05]  /*1480*/  @P0 BRA `(.L_x_136) ;  /* 0x0000000000300947 */ /* 0x000fea0003800000 */
[----:B------:R-:W-:Y:S01]  /*1490*/  ISETP.NE.AND P0, PT, R26, R34, PT ;  /* 0x000000221a00720c */ /* 0x000fe20003f05270 */
[----:B------:R-:W-:Y:S01]  /*14a0*/  IMAD.MOV.U32 R28, RZ, RZ, 0x0 ;  /* 0x00000000ff1c7424 */ /* 0x000fe200078e00ff */
[----:B------:R-:W-:-:S11]  /*14b0*/  MOV R29, 0xfff80000 ;  /* 0xfff80000001d7802 */ /* 0x000fd60000000f00 */
        /* <DEDUP_REMOVED lines=9> */
.L_x_136:
[----:B------:R-:W-:Y:S01]  /*1550*/  LOP3.LUT R29, R7, 0x80000, RZ, 0xfc, !PT ;  /* 0x00080000071d7812 */ /* 0x000fe200078efcff */
[----:B------:R-:W-:Y:S01]  /*1560*/  IMAD.MOV.U32 R28, RZ, RZ, R6 ;  /* 0x000000ffff1c7224 */ /* 0x000fe200078e0006 */
[----:B------:R-:W-:Y:S06]  /*1570*/  BRA `(.L_x_134) ;  /* 0x0000000000087947 */ /* 0x000fec0003800000 */
.L_x_135:
[----:B------:R-:W-:Y:S01]  /*1580*/  LOP3.LUT R29, R23, 0x80000, RZ, 0xfc, !PT ;  /* 0x00080000171d7812 */ /* 0x000fe200078efcff */
[----:B------:R-:W-:-:S07]  /*1590*/  IMAD.MOV.U32 R28, RZ, RZ, R22 ;  /* 0x000000ffff1c7224 */ /* 0x000fce00078e0016 */
.L_x_134:
[----:B------:R-:W-:Y:S05]  /*15a0*/  BSYNC.RECONVERGENT B2 ;  /* 0x0000000000027941 */ /* 0x000fea0003800200 */
.L_x_132:
[----:B------:R-:W-:Y:S02]  /*15b0*/  IMAD.MOV.U32 R20, RZ, RZ, R0 ;  /* 0x000000ffff147224 */ /* 0x000fe400078e0000 */
[----:B------:R-:W-:-:S04]  /*15c0*/  IMAD.MOV.U32 R21, RZ, RZ, 0x0 ;  /* 0x00000000ff157424 */ /* 0x000fc800078e00ff */
[----:B------:R-:W-:Y:S05]  /*15d0*/  RET.REL.NODEC R20 `(_Z13y_Diff_on_gpuPdS_S_S_S_S_diiidd) ;  /* 0xffffffe814887950 */ /* 0x000fea0003c3ffff */
.L_x_137:
        /* <DEDUP_REMOVED lines=10> */
.L_x_334:


//--------------------- .text._Z13x_Diff_on_gpuPdS_S_S_S_S_diiid --------------------------
	.section	.text._Z13x_Diff_on_gpuPdS_S_S_S_S_diiid,"ax",@progbits
	.align	128
        .global         _Z13x_Diff_on_gpuPdS_S_S_S_S_diiid
        .type           _Z13x_Diff_on_gpuPdS_S_S_S_S_diiid,@function
        .size           _Z13x_Diff_on_gpuPdS_S_S_S_S_diiid,(.L_x_336 - _Z13x_Diff_on_gpuPdS_S_S_S_S_diiid)
        .other          _Z13x_Diff_on_gpuPdS_S_S_S_S_diiid,@"STO_CUDA_ENTRY STV_DEFAULT"
_Z13x_Diff_on_gpuPdS_S_S_S_S_diiid:
.text._Z13x_Diff_on_gpuPdS_S_S_S_S_diiid:
        /* <DEDUP_REMOVED lines=18> */
[----:B------:R-:W-:Y:S10]  /*0120*/  @P0 BRA `(.L_x_138) ;  /* 0x0000000000100947 */ /* 0x000ff40003800000 */
[----:B------:R-:W-:-:S05]  /*0130*/  LOP3.LUT R0, R3, 0x7fffffff, RZ, 0xc0, !PT ;  /* 0x7fffffff03007812 */ /* 0x000fca00078ec0ff */
[----:B------:R-:W-:Y:S01]  /*0140*/  VIADD R6, R0, 0xfff00000 ;  /* 0xfff0000000067836 */ /* 0x000fe20000000000 */
[----:B------:R-:W-:-:S07]  /*0150*/  MOV R0, 0x170 ;  /* 0x0000017000007802 */ /* 0x000fce0000000f00 */
[----:B------:R-:W-:Y:S05]  /*0160*/  CALL.REL.NOINC `($__internal_8_$__cuda_sm20_dblrcp_rn_slowpath_v3) ;  /* 0x0000000c003c7944 */ /* 0x000fea0003c00000 */
.L_x_138:
[----:B------:R-:W0:Y:S01]  /*0170*/  LDCU UR6, c[0x0][0x3bc] ;  /* 0x00007780ff0677ac */ /* 0x000e220008000800 */
[----:B------:R-:W1:Y:S01]  /*0180*/  LDCU UR4, c[0x0][0x370] ;  /* 0x00006e00ff0477ac */ /* 0x000e620008000800 */
[----:B------:R-:W2:Y:S01]  /*0190*/  LDCU UR8, c[0x0][0x3c0] ;  /* 0x00007800ff0877ac */ /* 0x000ea20008000800 */
[----:B------:R-:W3:Y:S01]  /*01a0*/  LDCU.64 UR12, c[0x0][0x358] ;  /* 0x00006b00ff0c77ac */ /* 0x000ee20008000a00 */
[----:B------:R-:W4:Y:S01]  /*01b0*/  LDCU UR11, c[0x0][0x3cc] ;  /* 0x00007980ff0b77ac */ /* 0x000f220008000800 */
[----:B0-----:R-:W-:Y:S01]  /*01c0*/  UIADD3 UR10, UPT, UPT, UR6, -0x2, URZ ;  /* 0xfffffffe060a7890 */ /* 0x001fe2000fffe0ff */
[----:B------:R-:W0:Y:S01]  /*01d0*/  LDCU UR14, c[0x0][0x3b8] ;  /* 0x00007700ff0e77ac */ /* 0x000e220008000800 */
[----:B-1----:R-:W-:Y:S02]  /*01e0*/  UIMAD UR7, UR7, UR4, URZ ;  /* 0x00000004070772a4 */ /* 0x002fe4000f8e02ff */
[----:B--2---:R-:W-:Y:S02]  /*01f0*/  UIADD3 UR8, UPT, UPT, UR8, 0x1, URZ ;  /* 0x0000000108087890 */ /* 0x004fe4000fffe0ff */
[----:B---34-:R-:W-:-:S12]  /*0200*/  UIADD3 UR6, UPT, UPT, UR6, -0x3, URZ ;  /* 0xfffffffd06067890 */ /* 0x018fd8000fffe0ff */
.L_x_150:
[----:B-1----:R-:W1:Y:S02]  /*0210*/  LDC.64 R2, c[0x0][0x3a8] ;  /* 0x0000ea00ff027b82 */ /* 0x002e640000000a00 */
[----:B-1----:R-:W-:-:S06]  /*0220*/  IMAD.WIDE R2, R32, 0x8, R2 ;  /* 0x0000000820027825 */ /* 0x002fcc00078e0202 */
[----:B------:R-:W2:Y:S01]  /*0230*/  LDG.E.64 R2, desc[UR12][R2.64] ;  /* 0x0000000c02027981 */ /* 0x000ea2000c1e1b00 */
[----:B------:R-:W-:Y:S01]  /*0240*/  BSSY.RECONVERGENT B0, `(.L_x_139) ;  /* 0x00000bd000007945 */ /* 0x000fe20003800200 */
[----:B--2---:R-:W-:-:S14]  /*0250*/  DSETP.GTU.AND P0, PT, |R2|, 1, PT ;  /* 0x3ff000000200742a */ /* 0x004fdc0003f0c200 */
[----:B------:R-:W-:Y:S05]  /*0260*/  @P0 BRA `(.L_x_140) ;  /* 0x0000000800dc0947 */ /* 0x000fea0003800000 */
[----:B------:R-:W1:Y:S01]  /*0270*/  LDC R7, c[0x0][0x3c0] ;  /* 0x0000f000ff077b82 */ /* 0x000e620000000800 */
[----:B------:R-:W-:Y:S01]  /*0280*/  UMOV UR4, 0xfffffff7 ;  /* 0xfffffff700047882 */ /* 0x000fe20000000000 */
[----:B------:R-:W-:Y:S01]  /*0290*/  UMOV UR5, 0x3fefffff ;  /* 0x3fefffff00057882 */ /* 0x000fe20000000000 */
[----:B------:R-:W2:Y:S01]  /*02a0*/  MUFU.RCP64H R5, UR11 ;  /* 0x0000000b00057d08 */ /* 0x000ea20008001800 */
[----:B------:R-:W-:Y:S01]  /*02b0*/  DSETP.MAX.AND P0, P1, R2, -UR4, PT ;  /* 0x8000000402007e2a */ /* 0x000fe2000b90f000 */
[----:B------:R-:W-:Y:S01]  /*02c0*/  IMAD.MOV.U32 R12, RZ, RZ, R3 ;  /* 0x000000ffff0c7224 */ /* 0x000fe200078e0003 */
[----:B------:R-:W-:Y:S01]  /*02d0*/  UMOV UR9, UR5 ;  /* 0x0000000500097c82 */ /* 0x000fe20008000000 */
[----:B------:R-:W-:Y:S01]  /*02e0*/  IMAD.MOV.U32 R4, RZ, RZ, 0x1 ;  /* 0x00000001ff047424 */ /* 0x000fe200078e00ff */
[----:B------:R-:W2:Y:S01]  /*02f0*/  LDC.64 R14, c[0x0][0x3c8] ;  /* 0x0000f200ff0e7b82 */ /* 0x000ea20000000a00 */
[----:B------:R-:W-:Y:S01]  /*0300*/  BSSY.RECONVERGENT B1, `(.L_x_141) ;  /* 0x0000039000017945 */ /* 0x000fe20003800200 */
[----:B------:R-:W-:-:S02]  /*0310*/  FSEL R17, R12, -UR9, P0 ;  /* 0x800000090c117c08 */ /* 0x000fc40008000000 */
[----:B------:R-:W-:Y:S02]  /*0320*/  SEL R2, R2, UR4, P0 ;  /* 0x0000000402027c07 */ /* 0x000fe40008000000 */
[----:B-1----:R-:W-:-:S04]  /*0330*/  IABS R0, R7 ;  /* 0x0000000700007213 */ /* 0x002fc80000000000 */
[----:B------:R-:W1:Y:S01]  /*0340*/  I2F.RP R6, R0 ;  /* 0x0000000000067306 */ /* 0x000e620000209400 */
[----:B--2---:R-:W-:-:S08]  /*0350*/  DFMA R12, R4, -R14, 1 ;  /* 0x3ff00000040c742b */ /* 0x004fd0000000080e */
[----:B------:R-:W-:Y:S01]  /*0360*/  DFMA R12, R12, R12, R12 ;  /* 0x0000000c0c0c722b */ /* 0x000fe2000000000c */
[----:B-1----:R-:W1:Y:S07]  /*0370*/  MUFU.RCP R6, R6 ;  /* 0x0000000600067308 */ /* 0x002e6e0000001000 */
[----:B------:R-:W-:Y:S01]  /*0380*/  DFMA R4, R4, R12, R4 ;  /* 0x0000000c0404722b */ /* 0x000fe20000000004 */
[----:B------:R-:W-:Y:S01]  /*0390*/  MOV R12, UR9 ;  /* 0x00000009000c7c02 */ /* 0x000fe20008000f00 */
[----:B-1----:R-:W-:Y:S01]  /*03a0*/  VIADD R10, R6, 0xffffffe ;  /* 0x0ffffffe060a7836 */ /* 0x002fe20000000000 */
[----:B------:R-:W-:-:S03]  /*03b0*/  MOV R6, UR9 ;  /* 0x0000000900067c02 */ /* 0x000fc60008000f00 */
[----:B------:R1:W2:Y:S01]  /*03c0*/  F2I.FTZ.U32.TRUNC.NTZ R11, R10 ;  /* 0x0000000a000b7305 */ /* 0x0002a2000021f000 */
[----:B------:R-:W-:Y:S02]  /*03d0*/  @P1 LOP3.LUT R17, R6, 0x80000, RZ, 0xfc, !PT ;  /* 0x0008000006111812 */ /* 0x000fe400078efcff */
[----:B------:R-:W-:-:S03]  /*03e0*/  IABS R6, R32 ;  /* 0x0000002000067213 */ /* 0x000fc60000000000 */
[----:B------:R-:W-:Y:S02]  /*03f0*/  IMAD.MOV.U32 R3, RZ, RZ, R17 ;  /* 0x000000ffff037224 */ /* 0x000fe400078e0011 */
[----:B-1----:R-:W-:-:S04]  /*0400*/  IMAD.MOV.U32 R10, RZ, RZ, RZ ;  /* 0x000000ffff0a7224 */ /* 0x002fc800078e00ff */
[----:B------:R-:W-:Y:S01]  /*0410*/  DSETP.MIN.AND P0, P1, R2, UR4, PT ;  /* 0x0000000402007e2a */ /* 0x000fe2000b900000 */
[----:B--2---:R-:W-:-:S04]  /*0420*/  IMAD.MOV R19, RZ, RZ, -R11 ;  /* 0x000000ffff137224 */ /* 0x004fc800078e0a0b */
[----:B------:R-:W-:-:S04]  /*0430*/  IMAD R17, R19, R0, RZ ;  /* 0x0000000013117224 */ /* 0x000fc800078e02ff */
[----:B------:R-:W-:-:S04]  /*0440*/  IMAD.HI.U32 R10, R11, R17, R10 ;  /* 0x000000110b0a7227 */ /* 0x000fc800078e000a */
[----:B------:R-:W-:Y:S02]  /*0450*/  IMAD.MOV.U32 R11, RZ, RZ, R6 ;  /* 0x000000ffff0b7224 */ /* 0x000fe400078e0006 */
[----:B------:R-:W-:Y:S02]  /*0460*/  IMAD.MOV.U32 R6, RZ, RZ, R3 ;  /* 0x000000ffff067224 */ /* 0x000fe400078e0003 */
[----:B------:R-:W-:-:S03]  /*0470*/  IMAD.HI.U32 R10, R10, R11, RZ ;  /* 0x0000000b0a0a7227 */ /* 0x000fc600078e00ff */
[----:B------:R-:W-:Y:S01]  /*0480*/  FSEL R13, R6, UR9, P0 ;  /* 0x00000009060d7c08 */ /* 0x000fe20008000000 */
[----:B------:R-:W-:Y:S01]  /*0490*/  IMAD.MOV.U32 R6, RZ, RZ, R2 ;  /* 0x000000ffff067224 */ /* 0x000fe200078e0002 */
[----:B------:R-:W-:Y:S01]  /*04a0*/  @P1 LOP3.LUT R13, R12, 0x80000, RZ, 0xfc, !PT ;  /* 0x000800000c0d1812 */ /* 0x000fe200078efcff */
[----:B------:R-:W-:Y:S01]  /*04b0*/  IMAD.MOV R12, RZ, RZ, -R10 ;  /* 0x000000ffff0c7224 */ /* 0x000fe200078e0a0a */
[----:B------:R-:W-:Y:S02]  /*04c0*/  DFMA R2, R4, -R14, 1 ;  /* 0x3ff000000402742b */ /* 0x000fe4000000080e */
[----:B------:R-:W-:Y:S01]  /*04d0*/  SEL R10, R6, UR4, P0 ;  /* 0x00000004060a7c07 */ /* 0x000fe20008000000 */
[----:B------:R-:W-:Y:S01]  /*04e0*/  IMAD R12, R0, R12, R11 ;  /* 0x0000000c000c7224 */ /* 0x000fe200078e020b */
[----:B------:R-:W1:Y:S01]  /*04f0*/  LDC R6, c[0x0][0x3c8] ;  /* 0x0000f200ff067b82 */ /* 0x000e620000000800 */
[----:B------:R-:W-:-:S03]  /*0500*/  IMAD.MOV.U32 R11, RZ, RZ, R13 ;  /* 0x000000ffff0b7224 */ /* 0x000fc600078e000d */
[----:B------:R-:W-:Y:S01]  /*0510*/  DFMA R2, R4, R2, R4 ;  /* 0x000000020402722b */ /* 0x000fe20000000004 */
[----:B------:R-:W-:Y:S02]  /*0520*/  ISETP.GT.U32.AND P0, PT, R0, R12, PT ;  /* 0x0000000c0000720c */ /* 0x000fe40003f04070 */
[----:B------:R-:W-:-:S08]  /*0530*/  DADD R18, R10, 1 ;  /* 0x3ff000000a127429 */ /* 0x000fd00000000000 */
[----:B------:R-:W-:Y:S02]  /*0540*/  DMUL R16, R18, R2 ;  /* 0x0000000212107228 */ /* 0x000fe40000000000 */
[----:B------:R-:W-:Y:S02]  /*0550*/  FSETP.GEU.AND P3, PT, |R19|, 6.5827683646048100446e-37, PT ;  /* 0x036000001300780b */ /* 0x000fe40003f6e200 */
[----:B------:R-:W-:Y:S02]  /*0560*/  @!P0 IADD3 R12, PT, PT, R12, -R0, RZ ;  /* 0x800000000c0c8210 */ /* 0x000fe40007ffe0ff */
[----:B------:R-:W-:Y:S02]  /*0570*/  ISETP.GE.AND P0, PT, R32, RZ, PT ;  /* 0x000000ff2000720c */ /* 0x000fe40003f06270 */
[----:B------:R-:W-:Y:S01]  /*0580*/  DFMA R4, R16, -R14, R18 ;  /* 0x8000000e1004722b */ /* 0x000fe20000000012 */
[----:B------:R-:W-:-:S07]  /*0590*/  ISETP.GT.U32.AND P1, PT, R0, R12, PT ;  /* 0x0000000c0000720c */ /* 0x000fce0003f24070 */
[----:B------:R-:W-:Y:S02]  /*05a0*/  DFMA R16, R2, R4, R16 ;  /* 0x000000040210722b */ /* 0x000fe40000000010 */
[----:B------:R-:W2:Y:S04]  /*05b0*/  LDC R5, c[0x0][0x3cc] ;  /* 0x0000f300ff057b82 */ /* 0x000ea80000000800 */
[----:B------:R-:W-:Y:S01]  /*05c0*/  @!P1 IMAD.IADD R12, R12, 0x1, -R0 ;  /* 0x000000010c0c9824 */ /* 0x000fe200078e0a00 */
[----:B------:R-:W-:-:S03]  /*05d0*/  ISETP.NE.AND P1, PT, R7, RZ, PT ;  /* 0x000000ff0700720c */ /* 0x000fc60003f25270 */
[----:B------:R-:W-:Y:S01]  /*05e0*/  FFMA R0, RZ, UR11, R17 ;  /* 0x0000000bff007c23 */ /* 0x000fe20008000011 */
[----:B------:R-:W-:-:S04]  /*05f0*/  @!P0 IMAD.MOV R12, RZ, RZ, -R12 ;  /* 0x000000ffff0c8224 */ /* 0x000fc800078e0a0c */
[----:B------:R-:W-:-:S05]  /*0600*/  FSETP.GT.AND P2, PT, |R0|, 1.469367938527859385e-39, PT ;  /* 0x001000000000780b */ /* 0x000fca0003f44200 */
[----:B------:R-:W-:-:S08]  /*0610*/  @!P1 LOP3.LUT R12, RZ, R7, RZ, 0x33, !PT ;  /* 0x00000007ff0c9212 */ /* 0x000fd000078e33ff */
[----:B-1----:R-:W-:Y:S05]  /*0620*/  @P2 BRA P3, `(.L_x_142) ;  /* 0x0000000000182947 */ /* 0x002fea0001800000 */
[----:B------:R-:W-:Y:S01]  /*0630*/  IMAD.MOV.U32 R22, RZ, RZ, R18 ;  /* 0x000000ffff167224 */ /* 0x000fe200078e0012 */
[----:B------:R-:W-:Y:S01]  /*0640*/  MOV R34, 0x670 ;  /* 0x0000067000227802 */ /* 0x000fe20000000f00 */
[----:B------:R-:W-:-:S07]  /*0650*/  IMAD.MOV.U32 R23, RZ, RZ, R19 ;  /* 0x000000ffff177224 */ /* 0x000fce00078e0013 */
[----:B0-2---:R-:W-:Y:S05]  /*0660*/  CALL.REL.NOINC `($__internal_9_$__cuda_sm20_div_rn_f64_full) ;  /* 0x00000008009c7944 */ /* 0x005fea0003c00000 */
[----:B------:R-:W-:Y:S01]  /*0670*/  MOV R16, R2 ;  /* 0x0000000200107202 */ /* 0x000fe20000000f00 */
[----:B------:R-:W-:-:S07]  /*0680*/  IMAD.MOV.U32 R17, RZ, RZ, R3 ;  /* 0x000000ffff117224 */ /* 0x000fce00078e0003 */
.L_x_142:
[----:B0-----:R-:W-:Y:S05]  /*0690*/  BSYNC.RECONVERGENT B1 ;  /* 0x0000000000017941 */ /* 0x001fea0003800200 */
.L_x_141:
[----:B------:R-:W0:Y:S01]  /*06a0*/  LDC.64 R24, c[0x0][0x390] ;  /* 0x0000e400ff187b82 */ /* 0x000e220000000a00 */
[C-C-:B------:R-:W-:Y:S01]  /*06b0*/  IMAD R3, R7.reuse, UR6, R12.reuse ;  /* 0x0000000607037c24 */ /* 0x140fe2000f8e020c */
[----:B------:R-:W1:Y:S01]  /*06c0*/  F2I.F64.FLOOR R0, R16 ;  /* 0x0000001000007311 */ /* 0x000e620000305100 */
[----:B------:R-:W-:-:S05]  /*06d0*/  IMAD R30, R7, 0x2, R12 ;  /* 0x00000002071e7824 */ /* 0x000fca00078e020c */
[----:B------:R-:W3:Y:S01]  /*06e0*/  LDC.64 R18, c[0x0][0x3a0] ;  /* 0x0000e800ff127b82 */ /* 0x000ee20000000a00 */
[----:B0-----:R-:W-:-:S04]  /*06f0*/  IMAD.WIDE R2, R3, 0x8, R24 ;  /* 0x0000000803027825 */ /* 0x001fc800078e0218 */
[----:B-1----:R-:W-:Y:S02]  /*0700*/  IMAD R27, R0, UR8, R12 ;  /* 0x00000008001b7c24 */ /* 0x002fe4000f8e020c */
[C---:B------:R-:W-:Y:S02]  /*0710*/  IMAD.WIDE R36, R7.reuse, 0x8, R2 ;  /* 0x0000000807247825 */ /* 0x040fe400078e0202 */
[----:B------:R-:W4:Y:S04]  /*0720*/  LDG.E.64 R2, desc[UR12][R2.64] ;  /* 0x0000000c02027981 */ /* 0x000f28000c1e1b00 */
[----:B------:R-:W4:Y:S01]  /*0730*/  LDG.E.64 R34, desc[UR12][R36.64] ;  /* 0x0000000c24227981 */ /* 0x000f22000c1e1b00 */
[----:B------:R-:W-:-:S04]  /*0740*/  IMAD.WIDE R16, R7, 0x8, R36 ;  /* 0x0000000807107825 */ /* 0x000fc800078e0224 */
[----:B------:R-:W-:Y:S02]  /*0750*/  IMAD.IADD R29, R30, 0x1, -R7 ;  /* 0x000000011e1d7824 */ /* 0x000fe400078e0a07 */
[----:B------:R-:W2:Y:S01]  /*0760*/  LDG.E.64 R16, desc[UR12][R16.64] ;  /* 0x0000000c10107981 */ /* 0x000ea2000c1e1b00 */
[----:B---3--:R-:W-:-:S04]  /*0770*/  IMAD.WIDE R26, R27, 0x8, R18 ;  /* 0x000000081b1a7825 */ /* 0x008fc800078e0212 */
[--C-:B------:R-:W-:Y:S01]  /*0780*/  IMAD.WIDE R30, R30, 0x8, R24.reuse ;  /* 0x000000081e1e7825 */ /* 0x100fe200078e0218 */
[----:B------:R-:W3:Y:S03]  /*0790*/  LDG.E.64 R20, desc[UR12][R26.64] ;  /* 0x0000000c1a147981 */ /* 0x000ee6000c1e1b00 */
[--C-:B------:R-:W-:Y:S02]  /*07a0*/  IMAD.WIDE R28, R29, 0x8, R24.reuse ;  /* 0x000000081d1c7825 */ /* 0x100fe400078e0218 */
[----:B------:R-:W3:Y:S04]  /*07b0*/  LDG.E.64 R30, desc[UR12][R30.64] ;  /* 0x0000000c1e1e7981 */ /* 0x000ee8000c1e1b00 */
[----:B------:R-:W3:Y:S01]  /*07c0*/  LDG.E.64 R28, desc[UR12][R28.64] ;  /* 0x0000000c1c1c7981 */ /* 0x000ee2000c1e1b00 */
[----:B------:R-:W-:Y:S01]  /*07d0*/  IMAD.WIDE R24, R12, 0x8, R24 ;  /* 0x000000080c187825 */ /* 0x000fe200078e0218 */
[----:B------:R-:W-:-:S04]  /*07e0*/  ISETP.GT.AND P0, PT, R0, UR10, PT ;  /* 0x0000000a00007c0c */ /* 0x000fc8000bf04270 */
[----:B------:R-:W3:Y:S01]  /*07f0*/  LDG.E.64 R26, desc[UR12][R24.64] ;  /* 0x0000000c181a7981 */ /* 0x000ee2000c1e1b00 */
[----:B------:R-:W-:-:S04]  /*0800*/  IMAD R4, R0, R7, RZ ;  /* 0x0000000700047224 */ /* 0x000fc800078e02ff */
[----:B------:R-:W-:Y:S01]  /*0810*/  IMAD.WIDE R12, R4, 0x8, R24 ;  /* 0x00000008040c7825 */ /* 0x000fe200078e0218 */
[----:B------:R-:W-:-:S03]  /*0820*/  MOV R19, 0x3fb745d1 ;  /* 0x3fb745d100137802 */ /* 0x000fc60000000f00 */
[----:B------:R-:W-:Y:S01]  /*0830*/  IMAD.MOV.U32 R18, RZ, RZ, 0x745d1746 ;  /* 0x745d1746ff127424 */ /* 0x000fe200078e00ff */
[----:B----4-:R-:W-:Y:S02]  /*0840*/  DFMA R22, R34, 3, -R2 ;  /* 0x400800002216782b */ /* 0x010fe40000000802 */
[----:B------:R-:W-:-:S08]  /*0850*/  DMUL R2, R2, 15 ;  /* 0x402e000002027828 */ /* 0x000fd00000000000 */
[----:B------:R-:W-:Y:S01]  /*0860*/  DFMA R34, R34, 56, -R2 ;  /* 0x404c00002222782b */ /* 0x000fe20000000802 */
[----:B------:R-:W-:Y:S02]  /*0870*/  @!P0 IMAD.WIDE R2, R7, 0x8, R12 ;  /* 0x0000000807028825 */ /* 0x000fe400078e020c */
[----:B------:R-:W5:Y:S01]  /*0880*/  LDG.E.64 R12, desc[UR12][R12.64] ;  /* 0x0000000c0c0c7981 */ /* 0x000f62000c1e1b00 */
[----:B--2---:R-:W-:Y:S02]  /*0890*/  DFMA R22, R16, 9, R22 ;  /* 0x402200001016782b */ /* 0x004fe40000000016 */
[----:B---3--:R-:W-:Y:S02]  /*08a0*/  DADD R20, R10, -R20 ;  /* 0x000000000a147229 */ /* 0x008fe40000000814 */
[----:B------:R-:W-:-:S04]  /*08b0*/  DMUL R10, R30, 15 ;  /* 0x402e00001e0a7828 */ /* 0x000fc80000000000 */
[----:B------:R-:W-:Y:S02]  /*08c0*/  DMUL R22, R22, R18 ;  /* 0x0000001216167228 */ /* 0x000fe40000000000 */
[C---:B------:R-:W-:Y:S02]  /*08d0*/  DFMA R30, R28.reuse, 3, -R30 ;  /* 0x400800001c1e782b */ /* 0x040fe4000000081e */
[----:B------:R-:W-:-:S06]  /*08e0*/  DFMA R28, R28, 56, -R10 ;  /* 0x404c00001c1c782b */ /* 0x000fcc000000080a */
[----:B------:R-:W-:Y:S02]  /*08f0*/  IMAD.MOV.U32 R10, RZ, RZ, R22 ;  /* 0x000000ffff0a7224 */ /* 0x000fe400078e0016 */
[----:B------:R-:W-:-:S06]  /*0900*/  IMAD.MOV.U32 R11, RZ, RZ, R23 ;  /* 0x000000ffff0b7224 */ /* 0x000fcc00078e0017 */
[----:B------:R0:W5:Y:S02]  /*0910*/  @!P0 LDG.E.64 R10, desc[UR12][R2.64] ;  /* 0x0000000c020a8981 */ /* 0x000164000c1e1b00 */
[----:B0-----:R-:W0:Y:S01]  /*0920*/  MUFU.RCP64H R3, UR11 ;  /* 0x0000000b00037d08 */ /* 0x001e220008001800 */
[----:B------:R-:W-:-:S06]  /*0930*/  IMAD.MOV.U32 R2, RZ, RZ, 0x1 ;  /* 0x00000001ff027424 */ /* 0x000fcc00078e00ff */
[----:B0-----:R-:W-:-:S08]  /*0940*/  DFMA R36, R2, -R14, 1 ;  /* 0x3ff000000224742b */ /* 0x001fd0000000080e */
[----:B------:R-:W-:-:S08]  /*0950*/  DFMA R36, R36, R36, R36 ;  /* 0x000000242424722b */ /* 0x000fd00000000024 */
[----:B------:R-:W-:-:S08]  /*0960*/  DFMA R36, R2, R36, R2 ;  /* 0x000000240224722b */ /* 0x000fd00000000002 */
[----:B------:R-:W-:-:S08]  /*0970*/  DFMA R2, R36, -R14, 1 ;  /* 0x3ff000002402742b */ /* 0x000fd0000000080e */
[----:B------:R-:W-:-:S08]  /*0980*/  DFMA R2, R36, R2, R36 ;  /* 0x000000022402722b */ /* 0x000fd00000000024 */
[----:B------:R-:W-:-:S08]  /*0990*/  DMUL R36, R2, R20 ;  /* 0x0000001402247228 */ /* 0x000fd00000000000 */
[----:B------:R-:W-:Y:S01]  /*09a0*/  DFMA R14, R36, -R14, R20 ;  /* 0x8000000e240e722b */ /* 0x000fe20000000014 */
[----:B------:R-:W-:-:S07]  /*09b0*/  ISETP.GT.AND P3, PT, R0, UR6, PT ;  /* 0x0000000600007c0c */ /* 0x000fce000bf64270 */
[----:B------:R-:W-:Y:S02]  /*09c0*/  DFMA R2, R2, R14, R36 ;  /* 0x0000000e0202722b */ /* 0x000fe40000000024 */
[C---:B------:R-:W-:Y:S02]  /*09d0*/  DFMA R28, R26.reuse, -30, R28 ;  /* 0xc03e00001a1c782b */ /* 0x040fe4000000001c */
[----:B------:R-:W-:Y:S02]  /*09e0*/  DFMA R30, R26, 9, R30 ;  /* 0x402200001a1e782b */ /* 0x000fe4000000001e */
[----:B------:R-:W-:-:S04]  /*09f0*/  DFMA R34, R16, -30, R34 ;  /* 0xc03e00001022782b */ /* 0x000fc80000000022 */
[----:B------:R-:W-:Y:S01]  /*0a00*/  FFMA R14, RZ, UR11, R3 ;  /* 0x0000000bff0e7c23 */ /* 0x000fe20008000003 */
[----:B------:R-:W-:Y:S01]  /*0a10*/  BSSY.RECONVERGENT B1, `(.L_x_143) ;  /* 0x000000f000017945 */ /* 0x000fe20003800200 */
[----:B------:R-:W-:-:S03]  /*0a20*/  DMUL R16, R30, R18 ;  /* 0x000000121e107228 */ /* 0x000fc60000000000 */
[----:B------:R-:W-:Y:S01]  /*0a30*/  FSETP.GT.AND P0, PT, |R14|, 1.469367938527859385e-39, PT ;  /* 0x001000000e00780b */ /* 0x000fe20003f04200 */
[-C--:B------:R-:W-:Y:S02]  /*0a40*/  DMUL R14, R28, R18.reuse ;  /* 0x000000121c0e7228 */ /* 0x080fe40000000000 */
[----:B------:R-:W-:Y:S01]  /*0a50*/  DMUL R18, R34, R18 ;  /* 0x0000001222127228 */ /* 0x000fe20000000000 */
[----:B------:R-:W-:Y:S02]  /*0a60*/  ISETP.GE.AND P1, PT, R0, 0x1, PT ;  /* 0x000000010000780c */ /* 0x000fe40003f26270 */
[----:B------:R-:W-:Y:S01]  /*0a70*/  FSETP.GEU.AND P2, PT, |R21|, 6.5827683646048100446e-37, PT ;  /* 0x036000001500780b */ /* 0x000fe20003f4e200 */
[----:B------:R-:W-:-:S12]  /*0a80*/  @P3 BRA `(.L_x_144) ;  /* 0x00000000001c3947 */ /* 0x000fd80003800000 */
[----:B------:R-:W-:Y:S01]  /*0a90*/  ISETP.NE.AND P3, PT, R0, UR10, PT ;  /* 0x0000000a00007c0c */ /* 0x000fe2000bf65270 */
[----:B------:R-:W-:Y:S01]  /*0aa0*/  IMAD.MOV.U32 R18, RZ, RZ, R22 ;  /* 0x000000ffff127224 */ /* 0x000fe200078e0016 */
[----:B------:R-:W-:-:S11]  /*0ab0*/  MOV R19, R23 ;  /* 0x0000001700137202 */ /* 0x000fd60000000f00 */
[----:B------:R-:W-:Y:S05]  /*0ac0*/  @!P3 BRA `(.L_x_144) ;  /* 0x00000000000cb947 */ /* 0x000fea0003800000 */
[----:B------:R-:W-:-:S04]  /*0ad0*/  IMAD R19, R7, 0x2, R4 ;  /* 0x0000000207137824 */ /* 0x000fc800078e0204 */
[----:B------:R-:W-:-:S06]  /*0ae0*/  IMAD.WIDE R18, R19, 0x8, R24 ;  /* 0x0000000813127825 */ /* 0x000fcc00078e0218 */
[----:B------:R-:W5:Y:S02]  /*0af0*/  LDG.E.64 R18, desc[UR12][R18.64] ;  /* 0x0000000c12127981 */ /* 0x000f64000c1e1b00 */
.L_x_144:
[----:B------:R-:W-:Y:S05]  /*0b00*/  BSYNC.RECONVERGENT B1 ;  /* 0x0000000000017941 */ /* 0x000fea0003800200 */
.L_x_143:
[----:B------:R-:W-:Y:S04]  /*0b10*/  BSSY.RECONVERGENT B1, `(.L_x_145) ;  /* 0x0000009000017945 */ /* 0x000fe80003800200 */
[----:B------:R-:W-:Y:S05]  /*0b20*/  @!P1 BRA `(.L_x_146) ;  /* 0x00000000001c9947 */ /* 0x000fea0003800000 */
[----:B------:R-:W-:Y:S01]  /*0b30*/  ISETP.NE.AND P1, PT, R0, 0x1, PT ;  /* 0x000000010000780c */ /* 0x000fe20003f25270 */
[----:B------:R-:W-:-:S04]  /*0b40*/  IMAD.IADD R4, R4, 0x1, -R7 ;  /* 0x0000000104047824 */ /* 0x000fc800078e0a07 */
[----:B------:R-:W-:-:S06]  /*0b50*/  IMAD.WIDE R16, R4, 0x8, R24 ;  /* 0x0000000804107825 */ /* 0x000fcc00078e0218 */
[----:B------:R-:W5:Y:S02]  /*0b60*/  LDG.E.64 R16, desc[UR12][R16.64] ;  /* 0x0000000c10107981 */ /* 0x000f64000c1e1b00 */
[----:B------:R-:W-:-:S04]  /*0b70*/  @P1 IMAD.IADD R7, R4, 0x1, -R7 ;  /* 0x0000000104071824 */ /* 0x000fc800078e0a07 */
[----:B------:R-:W-:-:S05]  /*0b80*/  @P1 IMAD.WIDE R24, R7, 0x8, R24 ;  /* 0x0000000807181825 */ /* 0x000fca00078e0218 */
[----:B------:R0:W5:Y:S02]  /*0b90*/  @P1 LDG.E.64 R14, desc[UR12][R24.64] ;  /* 0x0000000c180e1981 */ /* 0x000164000c1e1b00 */
.L_x_146:
[----:B------:R-:W-:Y:S05]  /*0ba0*/  BSYNC.RECONVERGENT B1 ;  /* 0x0000000000017941 */ /* 0x000fea0003800200 */
.L_x_145:
[----:B------:R-:W-:Y:S04]  /*0bb0*/  BSSY.RECONVERGENT B1, `(.L_x_147) ;  /* 0x0000006000017945 */ /* 0x000fe80003800200 */
[----:B------:R-:W-:Y:S05]  /*0bc0*/  @P0 BRA P2, `(.L_x_148) ;  /* 0x0000000000100947 */ /* 0x000fea0001000000 */
[----:B------:R-:W-:Y:S01]  /*0bd0*/  IMAD.MOV.U32 R22, RZ, RZ, R20 ;  /* 0x000000ffff167224 */ /* 0x000fe200078e0014 */
[----:B------:R-:W-:Y:S02]  /*0be0*/  MOV R23, R21 ;  /* 0x0000001500177202 */ /* 0x000fe40000000f00 */
[----:B------:R-:W-:-:S07]  /*0bf0*/  MOV R34, 0xc10 ;  /* 0x00000c1000227802 */ /* 0x000fce0000000f00 */
[----:B0----5:R-:W-:Y:S05]  /*0c00*/  CALL.REL.NOINC `($__internal_9_$__cuda_sm20_div_rn_f64_full) ;  /* 0x0000000400347944 */ /* 0x021fea0003c00000 */
.L_x_148:
[----:B------:R-:W-:Y:S05]  /*0c10*/  BSYNC.RECONVERGENT B1 ;  /* 0x0000000000017941 */ /* 0x000fea0003800200 */
.L_x_147:
[----:B------:R-:W-:-:S08]  /*0c20*/  DMUL R22, R2, R2 ;  /* 0x0000000202167228 */ /* 0x000fd00000000000 */
[C---:B------:R-:W-:Y:S02]  /*0c30*/  DMUL R20, R22.reuse, R2 ;  /* 0x0000000216147228 */ /* 0x040fe40000000000 */
[C---:B------:R-:W-:Y:S02]  /*0c40*/  DMUL R6, R22.reuse, 6 ;  /* 0x4018000016067828 */ /* 0x040fe40000000000 */
[----:B------:R-:W-:-:S04]  /*0c50*/  DMUL R22, R22, 18 ;  /* 0x4032000016167828 */ /* 0x000fc80000000000 */
[----:B------:R-:W-:-:S04]  /*0c60*/  DADD R4, R20, R20 ;  /* 0x0000000014047229 */ /* 0x000fc80000000014 */
[C-C-:B------:R-:W-:Y:S02]  /*0c70*/  DFMA R26, R20.reuse, -8, R22.reuse ;  /* 0xc0200000141a782b */ /* 0x140fe40000000016 */
[----:B------:R-:W-:Y:S02]  /*0c80*/  DFMA R22, R20, 12, -R22 ;  /* 0x402800001416782b */ /* 0x000fe40000000816 */
[--C-:B0-----:R-:W-:Y:S02]  /*0c90*/  DADD R24, R4, -R6.reuse ;  /* 0x0000000004187229 */ /* 0x101fe40000000806 */
[----:B------:R-:W-:Y:S02]  /*0ca0*/  DFMA R6, R20, -8, R6 ;  /* 0xc02000001406782b */ /* 0x000fe40000000006 */
[C---:B------:R-:W-:Y:S02]  /*0cb0*/  DFMA R26, R2.reuse, 6, R26 ;  /* 0x40180000021a782b */ /* 0x040fe4000000001a */
[----:B------:R-:W-:-:S02]  /*0cc0*/  DFMA R22, R2, -24, R22 ;  /* 0xc03800000216782b */ /* 0x000fc40000000016 */
[C---:B------:R-:W-:Y:S02]  /*0cd0*/  DFMA R24, R2.reuse, 3, R24 ;  /* 0x400800000218782b */ /* 0x040fe40000000018 */
[----:B------:R-:W-:Y:S02]  /*0ce0*/  DFMA R6, R2, 18, R6 ;  /* 0x403200000206782b */ /* 0x000fe40000000006 */
[----:B------:R-:W-:Y:S02]  /*0cf0*/  DADD R26, R26, -15 ;  /* 0xc02e00001a1a7429 */ /* 0x000fe40000000000 */
[----:B------:R-:W-:Y:S02]  /*0d00*/  DADD R22, R22, 15 ;  /* 0x402e000016167429 */ /* 0x000fe40000000000 */
[----:B------:R-:W-:Y:S02]  /*0d10*/  DADD R24, R24, 1 ;  /* 0x3ff0000018187429 */ /* 0x000fe40000000000 */
[----:B------:R-:W-:-:S02]  /*0d20*/  DADD R6, R6, -1 ;  /* 0xbff0000006067429 */ /* 0x000fc40000000000 */
[----:B------:R-:W-:-:S04]  /*0d30*/  DFMA R2, R2, -3, R4 ;  /* 0xc00800000202782b */ /* 0x000fc80000000004 */
[----:B-----5:R-:W-:-:S08]  /*0d40*/  DMUL R14, R24, R14 ;  /* 0x0000000e180e7228 */ /* 0x020fd00000000000 */
        /* <DEDUP_REMOVED lines=9> */
.L_x_140:
[----:B------:R-:W1:Y:S02]  /*0de0*/  LDC.64 R2, c[0x0][0x398] ;  /* 0x0000e600ff027b82 */ /* 0x000e640000000a00 */
[----:B-1----:R-:W-:-:S05]  /*0df0*/  IMAD.WIDE R2, R32, 0x8, R2 ;  /* 0x0000000820027825 */ /* 0x002fca00078e0202 */
[----:B------:R1:W-:Y:S02]  /*0e00*/  STG.E.64 desc[UR12][R2.64], RZ ;  /* 0x000000ff02007986 */ /* 0x0003e4000c101b0c */
.L_x_149:
[----:B0-----:R-:W-:Y:S05]  /*0e10*/  BSYNC.RECONVERGENT B0 ;  /* 0x0000000000007941 */ /* 0x001fea0003800200 */
.L_x_139:
[----:B------:R-:W-:-:S05]  /*0e20*/  VIADD R32, R32, UR7 ;  /* 0x0000000720207c36 */ /* 0x000fca0008000000 */
[----:B------:R-:W-:-:S13]  /*0e30*/  ISETP.GE.AND P0, PT, R32, UR14, PT ;  /* 0x0000000e20007c0c */ /* 0x000fda000bf06270 */
[----:B------:R-:W-:Y:S05]  /*0e40*/  @!P0 BRA `(.L_x_150) ;  /* 0xfffffff000f08947 */ /* 0x000fea000383ffff */
[----:B------:R-:W-:Y:S05]  /*0e50*/  EXIT ;  /* 0x000000000000794d */ /* 0x000fea0003800000 */
        .weak           $__internal_8_$__cuda_sm20_dblrcp_rn_slowpath_v3
        .type           $__internal_8_$__cuda_sm20_dblrcp_rn_slowpath_v3,@function
        .size           $__internal_8_$__cuda_sm20_dblrcp_rn_slowpath_v3,($__internal_9_$__cuda_sm20_div_rn_f64_full - $__internal_8_$__cuda_sm20_dblrcp_rn_slowpath_v3)
$__internal_8_$__cuda_sm20_dblrcp_rn_slowpath_v3:
        /* <DEDUP_REMOVED lines=10> */
[----:B------:R-:W-:Y:S01]  /*0f00*/  VIADD R5, R3, 0xc0200000 ;  /* 0xc020000003057836 */ /* 0x000fe20000000000 */
[----:B------:R-:W-:-:S03]  /*0f10*/  MOV R4, R2 ;  /* 0x0000000200047202 */ /* 0x000fc60000000f00 */
[----:B------:R-:W0:Y:S03]  /*0f20*/  MUFU.RCP64H R7, R5 ;  /* 0x0000000500077308 */ /* 0x000e260000001800 */
        /* <DEDUP_REMOVED lines=10> */
.L_x_153:
        /* <DEDUP_REMOVED lines=10> */
.L_x_151:
[----:B------:R-:W-:Y:S01]  /*1070*/  LOP3.LUT R5, R3, 0x80000, RZ, 0xfc, !PT ;  /* 0x0008000003057812 */ /* 0x000fe200078efcff */
[----:B------:R-:W-:-:S07]  /*1080*/  IMAD.MOV.U32 R4, RZ, RZ, R2 ;  /* 0x000000ffff047224 */ /* 0x000fce00078e0002 */
.L_x_152:
[----:B------:R-:W-:Y:S01]  /*1090*/  MOV R2, R0 ;  /* 0x0000000000027202 */ /* 0x000fe20000000f00 */
[----:B------:R-:W-:Y:S02]  /*10a0*/  IMAD.MOV.U32 R3, RZ, RZ, 0x0 ;  /* 0x00000000ff037424 */ /* 0x000fe400078e00ff */
[----:B------:R-:W-:Y:S02]  /*10b0*/  IMAD.MOV.U32 R8, RZ, RZ, R4 ;  /* 0x000000ffff087224 */ /* 0x000fe400078e0004 */
[----:B------:R-:W-:Y:S01]  /*10c0*/  IMAD.MOV.U32 R9, RZ, RZ, R5 ;  /* 0x000000ffff097224 */ /* 0x000fe200078e0005 */
[----:B------:R-:W-:Y:S06]  /*10d0*/  RET.REL.NODEC R2 `(_Z13x_Diff_on_gpuPdS_S_S_S_S_diiid) ;  /* 0xffffffec02c87950 */ /* 0x000fec0003c3ffff */
        .weak           $__internal_9_$__cuda_sm20_div_rn_f64_full
        .type           $__internal_9_$__cuda_sm20_div_rn_f64_full,@function
        .size           $__internal_9_$__cuda_sm20_div_rn_f64_full,(.L_x_336 - $__internal_9_$__cuda_sm20_div_rn_f64_full)
$__internal_9_$__cuda_sm20_div_rn_f64_full:
[C---:B------:R-:W-:Y:S01]  /*10e0*/  FSETP.GEU.AND P0, PT, |R5|.reuse, 1.469367938527859385e-39, PT ;  /* 0x001000000500780b */ /* 0x040fe20003f0e200 */
[--C-:B------:R-:W-:Y:S01]  /*10f0*/  IMAD.MOV.U32 R4, RZ, RZ, R6.reuse ;  /* 0x000000ffff047224 */ /* 0x100fe200078e0006 */
[----:B------:R-:W-:Y:S01]  /*1100*/  LOP3.LUT R20, R5, 0x800fffff, RZ, 0xc0, !PT ;  /* 0x800fffff05147812 */ /* 0x000fe200078ec0ff */
[----:B------:R-:W-:Y:S01]  /*1110*/  IMAD.MOV.U32 R24, RZ, RZ, 0x1 ;  /* 0x00000001ff187424 */ /* 0x000fe200078e00ff */
[----:B------:R-:W-:Y:S01]  /*1120*/  FSETP.GEU.AND P2, PT, |R23|, 1.469367938527859385e-39, PT ;  /* 0x001000001700780b */ /* 0x000fe20003f4e200 */
[----:B------:R-:W-:Y:S01]  /*1130*/  BSSY.RECONVERGENT B2, `(.L_x_154) ;  /* 0x0000055000027945 */ /* 0x000fe20003800200 */
[----:B------:R-:W-:Y:S01]  /*1140*/  LOP3.LUT R21, R20, 0x3ff00000, RZ, 0xfc, !PT ;  /* 0x3ff0000014157812 */ /* 0x000fe200078efcff */
[----:B------:R-:W-:Y:S01]  /*1150*/  IMAD.MOV.U32 R20, RZ, RZ, R6 ;  /* 0x000000ffff147224 */ /* 0x000fe200078e0006 */
[----:B------:R-:W-:Y:S02]  /*1160*/  LOP3.LUT R0, R5, 0x7ff00000, RZ, 0xc0, !PT ;  /* 0x7ff0000005007812 */ /* 0x000fe400078ec0ff */
[----:B------:R-:W-:-:S03]  /*1170*/  MOV R2, 0x1ca00000 ;  /* 0x1ca0000000027802 */ /* 0x000fc60000000f00 */
[----:B------:R-:W-:Y:S01]  /*1180*/  @!P0 DMUL R20, R4, 8.98846567431157953865e+307 ;  /* 0x7fe0000004148828 */ /* 0x000fe20000000000 */
[----:B------:R-:W-:-:S03]  /*1190*/  LOP3.LUT R4, R23, 0x7ff00000, RZ, 0xc0, !PT ;  /* 0x7ff0000017047812 */ /* 0x000fc600078ec0ff */
[----:B------:R-:W-:Y:S01]  /*11a0*/  @!P2 LOP3.LUT R3, R5, 0x7ff00000, RZ, 0xc0, !PT ;  /* 0x7ff000000503a812 */ /* 0x000fe200078ec0ff */
[----:B------:R-:W-:Y:S01]  /*11b0*/  @!P2 IMAD.MOV.U32 R30, RZ, RZ, RZ ;  /* 0x000000ffff1ea224 */ /* 0x000fe200078e00ff */
[----:B------:R-:W0:Y:S01]  /*11c0*/  MUFU.RCP64H R25, R21 ;  /* 0x0000001500197308 */ /* 0x000e220000001800 */
[C---:B------:R-:W-:Y:S02]  /*11d0*/  ISETP.GE.U32.AND P1, PT, R4.reuse, R0, PT ;  /* 0x000000000400720c */ /* 0x040fe40003f26070 */
[----:B------:R-:W-:Y:S02]  /*11e0*/  @!P2 ISETP.GE.U32.AND P3, PT, R4, R3, PT ;  /* 0x000000030400a20c */ /* 0x000fe40003f66070 */
[----:B------:R-:W-:Y:S02]  /*11f0*/  @!P0 LOP3.LUT R0, R21, 0x7ff00000, RZ, 0xc0, !PT ;  /* 0x7ff0000015008812 */ /* 0x000fe400078ec0ff */
[----:B------:R-:W-:-:S04]  /*1200*/  @!P2 SEL R3, R2, 0x63400000, !P3 ;  /* 0x634000000203a807 */ /* 0x000fc80005800000 */
[----:B------:R-:W-:-:S04]  /*1210*/  @!P2 LOP3.LUT R3, R3, 0x80000000, R23, 0xf8, !PT ;  /* 0x800000000303a812 */ /* 0x000fc800078ef817 */
[----:B------:R-:W-:Y:S01]  /*1220*/  @!P2 LOP3.LUT R31, R3, 0x100000, RZ, 0xfc, !PT ;  /* 0x00100000031fa812 */ /* 0x000fe200078efcff */
[----:B------:R-:W-:Y:S01]  /*1230*/  IMAD.MOV.U32 R3, RZ, RZ, R4 ;  /* 0x000000ffff037224 */ /* 0x000fe200078e0004 */
        /* <DEDUP_REMOVED lines=13> */
[----:B------:R-:W-:Y:S01]  /*1310*/  DFMA R30, R28, -R20, R24 ;  /* 0x800000141c1e722b */ /* 0x000fe20000000018 */
[----:B------:R-:W-:-:S04]  /*1320*/  IADD3 R33, PT, PT, R0, -0x1, RZ ;  /* 0xffffffff00217810 */ /* 0x000fc80007ffe0ff */
[----:B------:R-:W-:-:S03]  /*1330*/  ISETP.GT.U32.OR P0, PT, R33, 0x7feffffe, P0 ;  /* 0x7feffffe2100780c */ /* 0x000fc60000704470 */
[----:B------:R-:W-:Y:S01]  /*1340*/  DFMA R30, R26, R30, R28 ;  /* 0x0000001e1a1e722b */ /* 0x000fe2000000001c */
[----:B------:R-:W-:Y:S02]  /*1350*/  IMAD.MOV.U32 R26, RZ, RZ, R6 ;  /* 0x000000ffff1a7224 */ /* 0x000fe400078e0006 */
[----:B------:R-:W-:-:S07]  /*1360*/  IMAD.MOV.U32 R27, RZ, RZ, R5 ;  /* 0x000000ffff1b7224 */ /* 0x000fce00078e0005 */
[----:B------:R-:W-:Y:S05]  /*1370*/  @P0 BRA `(.L_x_155) ;  /* 0x00000000006c0947 */ /* 0x000fea0003800000 */
[----:B------:R-:W-:-:S04]  /*1380*/  LOP3.LUT R3, R27, 0x7ff00000, RZ, 0xc0, !PT ;  /* 0x7ff000001b037812 */ /* 0x000fc800078ec0ff */
[CC--:B------:R-:W-:Y:S02]  /*1390*/  VIADDMNMX R0, R4.reuse, -R3.reuse, 0xb9600000, !PT ;  /* 0xb960000004007446 */ /* 0x0c0fe40007800903 */
[----:B------:R-:W-:Y:S02]  /*13a0*/  ISETP.GE.U32.AND P0, PT, R4, R3, PT ;  /* 0x000000030400720c */ /* 0x000fe40003f06070 */
[----:B------:R-:W-:Y:S02]  /*13b0*/  VIMNMX R0, PT, PT, R0, 0x46a00000, PT ;  /* 0x46a0000000007848 */ /* 0x000fe40003fe0100 */
[----:B------:R-:W-:Y:S02]  /*13c0*/  SEL R3, R2, 0x63400000, !P0 ;  /* 0x6340000002037807 */ /* 0x000fe40004000000 */
[----:B------:R-:W-:-:S03]  /*13d0*/  MOV R2, RZ ;  /* 0x000000ff00027202 */ /* 0x000fc60000000f00 */
        /* <DEDUP_REMOVED lines=21> */
.L_x_155:
        /* <DEDUP_REMOVED lines=16> */
.L_x_158:
[----:B------:R-:W-:Y:S01]  /*1630*/  LOP3.LUT R29, R27, 0x80000, RZ, 0xfc, !PT ;  /* 0x000800001b1d7812 */ /* 0x000fe200078efcff */
[----:B------:R-:W-:Y:S01]  /*1640*/  IMAD.MOV.U32 R28, RZ, RZ, R26 ;  /* 0x000000ffff1c7224 */ /* 0x000fe200078e001a */
[----:B------:R-:W-:Y:S06]  /*1650*/  BRA `(.L_x_156) ;  /* 0x0000000000087947 */ /* 0x000fec0003800000 */
.L_x_157:
[----:B------:R-:W-:Y:S02]  /*1660*/  LOP3.LUT R29, R23, 0x80000, RZ, 0xfc, !PT ;  /* 0x00080000171d7812 */ /* 0x000fe400078efcff */
[----:B------:R-:W-:-:S07]  /*1670*/  MOV R28, R22 ;  /* 0x00000016001c7202 */ /* 0x000fce0000000f00 */
.L_x_156:
[----:B------:R-:W-:Y:S05]  /*1680*/  BSYNC.RECONVERGENT B2 ;  /* 0x0000000000027941 */ /* 0x000fea0003800200 */
.L_x_154:
[----:B------:R-:W-:Y:S02]  /*1690*/  IMAD.MOV.U32 R35, RZ, RZ, 0x0 ;  /* 0x00000000ff237424 */ /* 0x000fe400078e00ff */
[----:B------:R-:W-:Y:S02]  /*16a0*/  IMAD.MOV.U32 R2, RZ, RZ, R28 ;  /* 0x000000ffff027224 */ /* 0x000fe400078e001c */
[----:B------:R-:W-:Y:S01]  /*16b0*/  IMAD.MOV.U32 R3, RZ, RZ, R29 ;  /* 0x000000ffff037224 */ /* 0x000fe200078e001d */
[----:B------:R-:W-:Y:S06]  /*16c0*/  RET.REL.NODEC R34 `(_Z13x_Diff_on_gpuPdS_S_S_S_S_diiid) ;  /* 0xffffffe8224c7950 */ /* 0x000fec0003c3ffff */
.L_x_159:
        /* <DEDUP_REMOVED lines=11> */
.L_x_336:


//--------------------- .text._Z20y_Remap_on_gpu_part2PdS_S_S_S_S_S_S_iiid --------------------------
	.section	.text._Z20y_Remap_on_gpu_part2PdS_S_S_S_S_S_S_iiid,"ax",@progbits
	.align	128
        .global         _Z20y_Remap_on_gpu_part2PdS_S_S_S_S_S_S_iiid
        .type           _Z20y_Remap_on_gpu_part2PdS_S_S_S_S_S_S_iiid,@function
        .size           _Z20y_Remap_on_gpu_part2PdS_S_S_S_S_S_S_iiid,(.L_x_338 - _Z20y_Remap_on_gpu_part2PdS_S_S_S_S_S_S_iiid)
        .other          _Z20y_Remap_on_gpu_part2PdS_S_S_S_S_S_S_iiid,@"STO_CUDA_ENTRY STV_DEFAULT"
_Z20y_Remap_on_gpu_part2PdS_S_S_S_S_S_S_iiid:
.text._Z20y_Remap_on_gpu_part2PdS_S_S_S_S_S_S_iiid:
        /* <DEDUP_REMOVED lines=9> */
[----:B------:R-:W-:Y:S01]  /*0090*/  CS2R R26, SRZ ;  /* 0x00000000001a7805 */ /* 0x000fe2000001ff00 */
[----:B------:R-:W1:Y:S01]  /*00a0*/  LDCU UR6, c[0x0][0x370] ;  /* 0x00006e00ff0677ac */ /* 0x000e620008000800 */
[----:B------:R-:W2:Y:S01]  /*00b0*/  LDCU.64 UR10, c[0x0][0x358] ;  /* 0x00006b00ff0a77ac */ /* 0x000ea20008000a00 */
[----:B0-----:R-:W-:Y:S02]  /*00c0*/  UIADD3 UR4, UPT, UPT, UR4, 0x1, URZ ;  /* 0x0000000104047890 */ /* 0x001fe4000fffe0ff */
[----:B-1----:R-:W-:-:S12]  /*00d0*/  UIMAD UR5, UR5, UR6, URZ ;  /* 0x00000006050572a4 */ /* 0x002fd8000f8e02ff */
.L_x_204:
[----:B------:R-:W0:Y:S02]  /*00e0*/  LDC R10, c[0x0][0x3c8] ;  /* 0x0000f200ff0a7b82 */ /* 0x000e240000000800 */
[----:B0-----:R-:W-:-:S04]  /*00f0*/  IABS R5, R10 ;  /* 0x0000000a00057213 */ /* 0x001fc80000000000 */
[----:B------:R-:W0:Y:S08]  /*0100*/  I2F.RP R0, R5 ;  /* 0x0000000500007306 */ /* 0x000e300000209400 */
[----:B0-----:R-:W0:Y:S02]  /*0110*/  MUFU.RCP R0, R0 ;  /* 0x0000000000007308 */ /* 0x001e240000001000 */
[----:B0-----:R-:W-:-:S06]  /*0120*/  VIADD R2, R0, 0xffffffe ;  /* 0x0ffffffe00027836 */ /* 0x001fcc0000000000 */
[----:B------:R0:W1:Y:S02]  /*0130*/  F2I.FTZ.U32.TRUNC.NTZ R3, R2 ;  /* 0x0000000200037305 */ /* 0x000064000021f000 */
[----:B0-----:R-:W-:Y:S02]  /*0140*/  IMAD.MOV.U32 R2, RZ, RZ, RZ ;  /* 0x000000ffff027224 */ /* 0x001fe400078e00ff */
[----:B-1----:R-:W-:-:S04]  /*0150*/  IMAD.MOV R4, RZ, RZ, -R3 ;  /* 0x000000ffff047224 */ /* 0x002fc800078e0a03 */
[----:B------:R-:W-:Y:S01]  /*0160*/  IMAD R7, R4, R5, RZ ;  /* 0x0000000504077224 */ /* 0x000fe200078e02ff */
[----:B------:R-:W-:-:S03]  /*0170*/  IABS R4, R13 ;  /* 0x0000000d00047213 */ /* 0x000fc60000000000 */
[----:B------:R-:W-:-:S06]  /*0180*/  IMAD.HI.U32 R3, R3, R7, R2 ;  /* 0x0000000703037227 */ /* 0x000fcc00078e0002 */
[----:B------:R-:W-:-:S04]  /*0190*/  IMAD.HI.U32 R3, R3, R4, RZ ;  /* 0x0000000403037227 */ /* 0x000fc800078e00ff */
[----:B------:R-:W-:-:S04]  /*01a0*/  IMAD.MOV R0, RZ, RZ, -R3 ;  /* 0x000000ffff007224 */ /* 0x000fc800078e0a03 */
        /* <DEDUP_REMOVED lines=8> */
[----:B------:R-:W-:-:S04]  /*0230*/  @P0 VIADD R3, R3, 0x1 ;  /* 0x0000000103030836 */ /* 0x000fc80000000000 */
[----:B------:R-:W-:Y:S02]  /*0240*/  IMAD.MOV.U32 R0, RZ, RZ, R3 ;  /* 0x000000ffff007224 */ /* 0x000fe400078e0003 */
[----:B------:R-:W0:Y:S02]  /*0250*/  LDC.64 R2, c[0x0][0x3b8] ;  /* 0x0000ee00ff027b82 */ /* 0x000e240000000a00 */
[----:B------:R-:W-:Y:S01]  /*0260*/  @!P2 IMAD.MOV R0, RZ, RZ, -R0 ;  /* 0x000000ffff00a224 */ /* 0x000fe200078e0a00 */
[----:B------:R-:W-:-:S05]  /*0270*/  @!P1 LOP3.LUT R0, RZ, R10, RZ, 0x33, !PT ;  /* 0x0000000aff009212 */ /* 0x000fca00078e33ff */
[----:B------:R-:W-:-:S04]  /*0280*/  IMAD R10, R0, R10, RZ ;  /* 0x0000000a000a7224 */ /* 0x000fc800078e02ff */
[----:B------:R-:W-:-:S04]  /*0290*/  IMAD.IADD R5, R13, 0x1, -R10 ;  /* 0x000000010d057824 */ /* 0x000fc800078e0a0a */
[----:B------:R-:W-:-:S04]  /*02a0*/  IMAD R5, R0, UR4, R5 ;  /* 0x0000000400057c24 */ /* 0x000fc8000f8e0205 */
[----:B0-----:R-:W-:-:S05]  /*02b0*/  IMAD.WIDE R2, R5, 0x8, R2 ;  /* 0x0000000805027825 */ /* 0x001fca00078e0202 */
[----:B--2---:R-:W2:Y:S04]  /*02c0*/  LDG.E.64 R8, desc[UR10][R2.64] ;  /* 0x0000000a02087981 */ /* 0x004ea8000c1e1b00 */
[----:B------:R-:W2:Y:S01]  /*02d0*/  LDG.E.64 R4, desc[UR10][R2.64+0x8] ;  /* 0x0000080a02047981 */ /* 0x000ea2000c1e1b00 */
[----:B------:R-:W-:Y:S01]  /*02e0*/  BSSY.RECONVERGENT B0, `(.L_x_160) ;  /* 0x0000214000007945 */ /* 0x000fe20003800200 */
[----:B--2---:R-:W-:-:S06]  /*02f0*/  DSETP.NEU.AND P0, PT, R8, R4, PT ;  /* 0x000000040800722a */ /* 0x004fcc0003f0d000 */
[----:B------:R-:W-:-:S06]  /*0300*/  DSETP.GEU.AND P0, PT, R4, -1, P0 ;  /* 0xbff000000400742a */ /* 0x000fcc000070e000 */
[----:B------:R-:W-:-:S14]  /*0310*/  DSETP.GT.OR P0, PT, R8, 1, !P0 ;  /* 0x3ff000000800742a */ /* 0x000fdc0004704400 */
[----:B------:R-:W-:Y:S05]  /*0320*/  @P0 BRA `(.L_x_161) ;  /* 0x00000020003c0947 */ /* 0x000fea0003800000 */
[----:B------:R-:W0:Y:S01]  /*0330*/  LDCU UR9, c[0x0][0x3d4] ;  /* 0x00007a80ff0977ac */ /* 0x000e220008000800 */
[----:B------:R-:W1:Y:S01]  /*0340*/  LDC.64 R14, c[0x0][0x3d0] ;  /* 0x0000f400ff0e7b82 */ /* 0x000e620000000a00 */
[----:B------:R-:W-:Y:S01]  /*0350*/  IMAD.MOV.U32 R2, RZ, RZ, 0x1 ;  /* 0x00000001ff027424 */ /* 0x000fe200078e00ff */
[----:B------:R-:W-:Y:S01]  /*0360*/  BSSY.RECONVERGENT B1, `(.L_x_162) ;  /* 0x0000024000017945 */ /* 0x000fe20003800200 */
[----:B------:R-:W-:Y:S01]  /*0370*/  UMOV UR6, 0xffffffff ;  /* 0xffffffff00067882 */ /* 0x000fe20000000000 */
[----:B------:R-:W-:Y:S01]  /*0380*/  UMOV UR7, 0x3fefffff ;  /* 0x3fefffff00077882 */ /* 0x000fe20000000000 */
[----:B------:R-:W-:Y:S01]  /*0390*/  IMAD.MOV.U32 R0, RZ, RZ, R8 ;  /* 0x000000ffff007224 */ /* 0x000fe200078e0008 */
[----:B------:R-:W-:Y:S01]  /*03a0*/  DSETP.MAX.AND P0, P1, R8, -UR6, PT ;  /* 0x8000000608007e2a */ /* 0x000fe2000b90f000 */
[----:B------:R-:W-:Y:S01]  /*03b0*/  UMOV UR8, UR7 ;  /* 0x0000000700087c82 */ /* 0x000fe20008000000 */
[----:B------:R-:W2:Y:S01]  /*03c0*/  LDC R12, c[0x0][0x3d0] ;  /* 0x0000f400ff0c7b82 */ /* 0x000ea20000000800 */
[----:B------:R-:W-:Y:S01]  /*03d0*/  IMAD.U32 R11, RZ, RZ, UR8 ;  /* 0x00000008ff0b7e24 */ /* 0x000fe2000f8e00ff */
[----:B------:R-:W-:-:S02]  /*03e0*/  DSETP.MIN.AND P2, P3, R4, UR6, PT ;  /* 0x0000000604007e2a */ /* 0x000fc4000bb40000 */
[----:B------:R-:W-:Y:S02]  /*03f0*/  FSEL R9, R9, -UR8, P0 ;  /* 0x8000000809097c08 */ /* 0x000fe40008000000 */
[----:B------:R-:W-:Y:S01]  /*0400*/  SEL R8, R0, UR6, P0 ;  /* 0x0000000600087c07 */ /* 0x000fe20008000000 */
[----:B------:R-:W-:Y:S01]  /*0410*/  IMAD.MOV.U32 R0, RZ, RZ, R5 ;  /* 0x000000ffff007224 */ /* 0x000fe200078e0005 */
[----:B0-----:R-:W1:Y:S04]  /*0420*/  MUFU.RCP64H R3, UR9 ;  /* 0x0000000900037d08 */ /* 0x001e680008001800 */
[----:B------:R-:W-:-:S06]  /*0430*/  @P1 LOP3.LUT R9, R11, 0x80000, RZ, 0xfc, !PT ;  /* 0x000800000b091812 */ /* 0x000fcc00078efcff */
[----:B------:R-:W-:Y:S02]  /*0440*/  DADD R16, R8, 1 ;  /* 0x3ff0000008107429 */ /* 0x000fe40000000000 */
[----:B-1----:R-:W-:-:S08]  /*0450*/  DFMA R6, R2, -R14, 1 ;  /* 0x3ff000000206742b */ /* 0x002fd0000000080e */
[----:B------:R-:W-:Y:S01]  /*0460*/  FSETP.GEU.AND P1, PT, |R17|, 6.5827683646048100446e-37, PT ;  /* 0x036000001100780b */ /* 0x000fe20003f2e200 */
[----:B------:R-:W-:-:S08]  /*0470*/  DFMA R6, R6, R6, R6 ;  /* 0x000000060606722b */ /* 0x000fd00000000006 */
[----:B------:R-:W-:-:S08]  /*0480*/  DFMA R6, R2, R6, R2 ;  /* 0x000000060206722b */ /* 0x000fd00000000002 */
[----:B------:R-:W-:-:S08]  /*0490*/  DFMA R2, R6, -R14, 1 ;  /* 0x3ff000000602742b */ /* 0x000fd0000000080e */
[----:B------:R-:W-:-:S08]  /*04a0*/  DFMA R2, R6, R2, R6 ;  /* 0x000000020602722b */ /* 0x000fd00000000006 */
[----:B------:R-:W-:-:S08]  /*04b0*/  DMUL R6, R16, R2 ;  /* 0x0000000210067228 */ /* 0x000fd00000000000 */
[----:B------:R-:W-:-:S08]  /*04c0*/  DFMA R14, R6, -R14, R16 ;  /* 0x8000000e060e722b */ /* 0x000fd00000000010 */
[----:B------:R-:W-:Y:S02]  /*04d0*/  DFMA R2, R2, R14, R6 ;  /* 0x0000000e0202722b */ /* 0x000fe40000000006 */
[----:B------:R-:W0:Y:S01]  /*04e0*/  LDC R15, c[0x0][0x3d4] ;  /* 0x0000f500ff0f7b82 */ /* 0x000e220000000800 */
[----:B------:R-:W-:Y:S01]  /*04f0*/  FSEL R7, R0, UR8, P2 ;  /* 0x0000000800077c08 */ /* 0x000fe20009000000 */
[----:B------:R-:W-:-:S05]  /*0500*/  IMAD.U32 R0, RZ, RZ, UR8 ;  /* 0x00000008ff007e24 */ /* 0x000fca000f8e00ff */
[----:B------:R-:W-:Y:S01]  /*0510*/  @P3 LOP3.LUT R7, R0, 0x80000, RZ, 0xfc, !PT ;  /* 0x0008000000073812 */ /* 0x000fe200078efcff */
[----:B------:R-:W-:-:S05]  /*0520*/  FFMA R6, RZ, UR9, R3 ;  /* 0x00000009ff067c23 */ /* 0x000fca0008000003 */
[----:B------:R-:W-:Y:S02]  /*0530*/  FSETP.GT.AND P0, PT, |R6|, 1.469367938527859385e-39, PT ;  /* 0x001000000600780b */ /* 0x000fe40003f04200 */
[----:B------:R-:W-:-:S11]  /*0540*/  SEL R6, R4, UR6, P2 ;  /* 0x0000000604067c07 */ /* 0x000fd60009000000 */
[----:B--2---:R-:W-:Y:S05]  /*0550*/  @P0 BRA P1, `(.L_x_163) ;  /* 0x0000000000100947 */ /* 0x004fea0000800000 */
[----:B------:R-:W-:-:S07]  /*0560*/  MOV R28, 0x580 ;  /* 0x00000580001c7802 */ /* 0x000fce0000000f00 */
[----:B0-----:R-:W-:Y:S05]  /*0570*/  CALL.REL.NOINC `($__internal_10_$__cuda_sm20_div_rn_f64_full) ;  /* 0x0000001c00cc7944 */ /* 0x001fea0003c00000 */
[----:B------:R-:W-:Y:S02]  /*0580*/  IMAD.MOV.U32 R2, RZ, RZ, R4 ;  /* 0x000000ffff027224 */ /* 0x000fe400078e0004 */
[----:B------:R-:W-:-:S07]  /*0590*/  IMAD.MOV.U32 R3, RZ, RZ, R5 ;  /* 0x000000ffff037224 */ /* 0x000fce00078e0005 */
.L_x_163:
[----:B------:R-:W-:Y:S05]  /*05a0*/  BSYNC.RECONVERGENT B1 ;  /* 0x0000000000017941 */ /* 0x000fea0003800200 */
.L_x_162:
[----:B------:R-:W1:Y:S01]  /*05b0*/  LDCU UR6, c[0x0][0x3d4] ;  /* 0x00007a80ff0677ac */ /* 0x000e620008000800 */
[----:B------:R-:W2:Y:S01]  /*05c0*/  LDC.64 R16, c[0x0][0x3d0] ;  /* 0x0000f400ff107b82 */ /* 0x000ea20000000a00 */
[----:B------:R-:W-:Y:S01]  /*05d0*/  IMAD.MOV.U32 R4, RZ, RZ, 0x1 ;  /* 0x00000001ff047424 */ /* 0x000fe200078e00ff */
[----:B------:R3:W4:Y:S01]  /*05e0*/  F2I.F64.FLOOR R11, R2 ;  /* 0x00000002000b7311 */ /* 0x0007220000305100 */
[----:B------:R-:W-:Y:S07]  /*05f0*/  BSSY.RECONVERGENT B1, `(.L_x_164) ;  /* 0x0000013000017945 */ /* 0x000fee0003800200 */
[----:B-1----:R-:W2:Y:S02]  /*0600*/  MUFU.RCP64H R5, UR6 ;  /* 0x0000000600057d08 */ /* 0x002ea40008001800 */
[----:B--2---:R-:W-:-:S08]  /*0610*/  DFMA R18, R4, -R16, 1 ;  /* 0x3ff000000412742b */ /* 0x004fd00000000810 */
[----:B------:R-:W-:-:S08]  /*0620*/  DFMA R18, R18, R18, R18 ;  /* 0x000000121212722b */ /* 0x000fd00000000012 */
[----:B------:R-:W-:Y:S02]  /*0630*/  DFMA R4, R4, R18, R4 ;  /* 0x000000120404722b */ /* 0x000fe40000000004 */
[----:B------:R-:W-:-:S06]  /*0640*/  DADD R18, R6, 1 ;  /* 0x3ff0000006127429 */ /* 0x000fcc0000000000 */
[----:B------:R-:W-:-:S04]  /*0650*/  DFMA R20, R4, -R16, 1 ;  /* 0x3ff000000414742b */ /* 0x000fc80000000810 */
[----:B------:R-:W-:-:S04]  /*0660*/  FSETP.GEU.AND P1, PT, |R19|, 6.5827683646048100446e-37, PT ;  /* 0x036000001300780b */ /* 0x000fc80003f2e200 */
[----:B------:R-:W-:-:S08]  /*0670*/  DFMA R20, R4, R20, R4 ;  /* 0x000000140414722b */ /* 0x000fd00000000004 */
[----:B------:R-:W-:-:S08]  /*0680*/  DMUL R4, R20, R18 ;  /* 0x0000001214047228 */ /* 0x000fd00000000000 */
[----:B------:R-:W-:-:S08]  /*0690*/  DFMA R16, R4, -R16, R18 ;  /* 0x800000100410722b */ /* 0x000fd00000000012 */
[----:B------:R-:W-:-:S10]  /*06a0*/  DFMA R4, R20, R16, R4 ;  /* 0x000000101404722b */ /* 0x000fd40000000004 */
[----:B------:R-:W-:-:S05]  /*06b0*/  FFMA R0, RZ, UR6, R5 ;  /* 0x00000006ff007c23 */ /* 0x000fca0008000005 */
[----:B------:R-:W-:-:S13]  /*06c0*/  FSETP.GT.AND P0, PT, |R0|, 1.469367938527859385e-39, PT ;  /* 0x001000000000780b */ /* 0x000fda0003f04200 */
[----:B---34-:R-:W-:Y:S05]  /*06d0*/  @P0 BRA P1, `(.L_x_165) ;  /* 0x0000000000100947 */ /* 0x018fea0000800000 */
[----:B------:R-:W-:Y:S01]  /*06e0*/  IMAD.MOV.U32 R16, RZ, RZ, R18 ;  /* 0x000000ffff107224 */ /* 0x000fe200078e0012 */
[----:B------:R-:W-:Y:S01]  /*06f0*/  MOV R28, 0x720 ;  /* 0x00000720001c7802 */ /* 0x000fe20000000f00 */
[----:B------:R-:W-:-:S07]  /*0700*/  IMAD.MOV.U32 R17, RZ, RZ, R19 ;  /* 0x000000ffff117224 */ /* 0x000fce00078e0013 */
[----:B0-----:R-:W-:Y:S05]  /*0710*/  CALL.REL.NOINC `($__internal_10_$__cuda_sm20_div_rn_f64_full) ;  /* 0x0000001c00647944 */ /* 0x001fea0003c00000 */
.L_x_165:
[----:B------:R-:W-:Y:S05]  /*0720*/  BSYNC.RECONVERGENT B1 ;  /* 0x0000000000017941 */ /* 0x000fea0003800200 */
.L_x_164:
[----:B------:R-:W1:Y:S01]  /*0730*/  LDC.64 R2, c[0x0][0x3b0] ;  /* 0x0000ec00ff027b82 */ /* 0x000e620000000a00 */
[----:B------:R-:W2:Y:S07]  /*0740*/  LDCU UR6, c[0x0][0x3d4] ;  /* 0x00007a80ff0677ac */ /* 0x000eae0008000800 */
[----:B------:R-:W3:Y:S01]  /*0750*/  LDC.64 R18, c[0x0][0x3d0] ;  /* 0x0000f400ff127b82 */ /* 0x000ee20000000a00 */
[----:B-1----:R-:W-:-:S06]  /*0760*/  IMAD.WIDE R2, R11, 0x8, R2 ;  /* 0x000000080b027825 */ /* 0x002fcc00078e0202 */
[----:B------:R-:W4:Y:S01]  /*0770*/  LDG.E.64 R2, desc[UR10][R2.64] ;  /* 0x0000000a02027981 */ /* 0x000f22000c1e1b00 */
[----:B--2---:R-:W3:Y:S01]  /*0780*/  MUFU.RCP64H R17, UR6 ;  /* 0x0000000600117d08 */ /* 0x004ee20008001800 */
[----:B------:R-:W-:Y:S01]  /*0790*/  IMAD.MOV.U32 R16, RZ, RZ, 0x1 ;  /* 0x00000001ff107424 */ /* 0x000fe200078e00ff */
[----:B------:R-:W-:Y:S06]  /*07a0*/  BSSY.RECONVERGENT B1, `(.L_x_166) ;  /* 0x0000013000017945 */ /* 0x000fec0003800200 */
[----:B------:R1:W2:Y:S01]  /*07b0*/  F2I.F64.FLOOR R0, R4 ;  /* 0x0000000400007311 */ /* 0x0002a20000305100 */
[----:B---3--:R-:W-:-:S08]  /*07c0*/  DFMA R20, R16, -R18, 1 ;  /* 0x3ff000001014742b */ /* 0x008fd00000000812 */
[----:B------:R-:W-:-:S08]  /*07d0*/  DFMA R20, R20, R20, R20 ;  /* 0x000000141414722b */ /* 0x000fd00000000014 */
[----:B------:R-:W-:-:S08]  /*07e0*/  DFMA R20, R16, R20, R16 ;  /* 0x000000141014722b */ /* 0x000fd00000000010 */
[----:B------:R-:W-:-:S08]  /*07f0*/  DFMA R22, R20, -R18, 1 ;  /* 0x3ff000001416742b */ /* 0x000fd00000000812 */
[----:B------:R-:W-:Y:S02]  /*0800*/  DFMA R22, R20, R22, R20 ;  /* 0x000000161416722b */ /* 0x000fe40000000014 */
[----:B----4-:R-:W-:-:S08]  /*0810*/  DADD R16, R8, -R2 ;  /* 0x0000000008107229 */ /* 0x010fd00000000802 */
[----:B------:R-:W-:Y:S02]  /*0820*/  DMUL R2, R22, R16 ;  /* 0x0000001016027228 */ /* 0x000fe40000000000 */
[----:B------:R-:W-:-:S06]  /*0830*/  FSETP.GEU.AND P1, PT, |R17|, 6.5827683646048100446e-37, PT ;  /* 0x036000001100780b */ /* 0x000fcc0003f2e200 */
[----:B------:R-:W-:-:S08]  /*0840*/  DFMA R8, R2, -R18, R16 ;  /* 0x800000120208722b */ /* 0x000fd00000000010 */
[----:B------:R-:W-:-:S10]  /*0850*/  DFMA R2, R22, R8, R2 ;  /* 0x000000081602722b */ /* 0x000fd40000000002 */
[----:B------:R-:W-:-:S05]  /*0860*/  FFMA R8, RZ, UR6, R3 ;  /* 0x00000006ff087c23 */ /* 0x000fca0008000003 */
[----:B------:R-:W-:-:S13]  /*0870*/  FSETP.GT.AND P0, PT, |R8|, 1.469367938527859385e-39, PT ;  /* 0x001000000800780b */ /* 0x000fda0003f04200 */
[----:B-12---:R-:W-:Y:S05]  /*0880*/  @P0 BRA P1, `(.L_x_167) ;  /* 0x0000000000100947 */ /* 0x006fea0000800000 */
[----:B------:R-:W-:-:S07]  /*0890*/  MOV R28, 0x8b0 ;  /* 0x000008b0001c7802 */ /* 0x000fce0000000f00 */
[----:B0-----:R-:W-:Y:S05]  /*08a0*/  CALL.REL.NOINC `($__internal_10_$__cuda_sm20_div_rn_f64_full) ;  /* 0x0000001c00007944 */ /* 0x001fea0003c00000 */
[----:B------:R-:W-:Y:S02]  /*08b0*/  IMAD.MOV.U32 R2, RZ, RZ, R4 ;  /* 0x000000ffff027224 */ /* 0x000fe400078e0004 */
[----:B------:R-:W-:-:S07]  /*08c0*/  IMAD.MOV.U32 R3, RZ, RZ, R5 ;  /* 0x000000ffff037224 */ /* 0x000fce00078e0005 */
.L_x_167:
[----:B------:R-:W-:Y:S05]  /*08d0*/  BSYNC.RECONVERGENT B1 ;  /* 0x0000000000017941 */ /* 0x000fea0003800200 */
.L_x_166:
[----:B------:R-:W1:Y:S01]  /*08e0*/  LDC.64 R4, c[0x0][0x3b0] ;  /* 0x0000ec00ff047b82 */ /* 0x000e620000000a00 */
[----:B------:R-:W2:Y:S07]  /*08f0*/  LDCU UR6, c[0x0][0x3d4] ;  /* 0x00007a80ff0677ac */ /* 0x000eae0008000800 */
[----:B------:R-:W3:Y:S01]  /*0900*/  LDC.64 R16, c[0x0][0x3d0] ;  /* 0x0000f400ff107b82 */ /* 0x000ee20000000a00 */
[----:B-1----:R-:W-:-:S06]  /*0910*/  IMAD.WIDE R4, R0, 0x8, R4 ;  /* 0x0000000800047825 */ /* 0x002fcc00078e0204 */
[----:B------:R-:W4:Y:S01]  /*0920*/  LDG.E.64 R4, desc[UR10][R4.64] ;  /* 0x0000000a04047981 */ /* 0x000f22000c1e1b00 */
[----:B--2---:R-:W3:Y:S01]  /*0930*/  MUFU.RCP64H R9, UR6 ;  /* 0x0000000600097d08 */ /* 0x004ee20008001800 */
[----:B------:R-:W-:Y:S01]  /*0940*/  IMAD.MOV.U32 R8, RZ, RZ, 0x1 ;  /* 0x00000001ff087424 */ /* 0x000fe200078e00ff */
[----:B------:R-:W-:Y:S05]  /*0950*/  BSSY.RECONVERGENT B1, `(.L_x_168) ;  /* 0x0000012000017945 */ /* 0x000fea0003800200 */
        /* <DEDUP_REMOVED lines=12> */
[----:B------:R-:W-:Y:S05]  /*0a20*/  @P0 BRA P1, `(.L_x_169) ;  /* 0x0000000000100947 */ /* 0x000fea0000800000 */
[----:B------:R-:W-:Y:S01]  /*0a30*/  IMAD.MOV.U32 R16, RZ, RZ, R8 ;  /* 0x000000ffff107224 */ /* 0x000fe200078e0008 */
[----:B------:R-:W-:Y:S01]  /*0a40*/  MOV R28, 0xa70 ;  /* 0x00000a70001c7802 */ /* 0x000fe20000000f00 */
[----:B------:R-:W-:-:S07]  /*0a50*/  IMAD.MOV.U32 R17, RZ, RZ, R9 ;  /* 0x000000ffff117224 */ /* 0x000fce00078e0009 */
[----:B0-----:R-:W-:Y:S05]  /*0a60*/  CALL.REL.NOINC `($__internal_10_$__cuda_sm20_div_rn_f64_full) ;  /* 0x0000001800907944 */ /* 0x001fea0003c00000 */
.L_x_169:
[----:B------:R-:W-:Y:S05]  /*0a70*/  BSYNC.RECONVERGENT B1 ;  /* 0x0000000000017941 */ /* 0x000fea0003800200 */
.L_x_168:
[----:B------:R-:W-:Y:S01]  /*0a80*/  ISETP.NE.AND P0, PT, R11, R0, PT ;  /* 0x000000000b00720c */ /* 0x000fe20003f05270 */
[----:B------:R-:W-:Y:S02]  /*0a90*/  IMAD.IADD R7, R10, 0x1, R11 ;  /* 0x000000010a077824 */ /* 0x000fe400078e020b */
[----:B------:R-:W-:-:S10]  /*0aa0*/  IMAD.MOV.U32 R6, RZ, RZ, RZ ;  /* 0x000000ffff067224 */ /* 0x000fd400078e00ff */
[----:B------:R-:W-:Y:S05]  /*0ab0*/  @P0 BRA `(.L_x_170) ;  /* 0x0000000800080947 */ /* 0x000fea0003800000 */
[----:B------:R-:W1:Y:S08]  /*0ac0*/  LDC.64 R18, c[0x0][0x390] ;  /* 0x0000e400ff127b82 */ /* 0x000e700000000a00 */
[----:B------:R-:W2:Y:S08]  /*0ad0*/  LDC.64 R16, c[0x0][0x398] ;  /* 0x0000e600ff107b82 */ /* 0x000eb00000000a00 */
[----:B0-----:R-:W0:Y:S01]  /*0ae0*/  LDC.64 R14, c[0x0][0x380] ;  /* 0x0000e000ff0e7b82 */ /* 0x001e220000000a00 */
[----:B-1----:R-:W-:-:S06]  /*0af0*/  IMAD.WIDE R18, R7, 0x8, R18 ;  /* 0x0000000807127825 */ /* 0x002fcc00078e0212 */
[----:B------:R-:W3:Y:S01]  /*0b00*/  LDG.E.64 R18, desc[UR10][R18.64] ;  /* 0x0000000a12127981 */ /* 0x000ee2000c1e1b00 */
[----:B--2---:R-:W-:-:S06]  /*0b10*/  IMAD.WIDE R16, R7, 0x8, R16 ;  /* 0x0000000807107825 */ /* 0x004fcc00078e0210 */
[----:B------:R-:W5:Y:S01]  /*0b20*/  LDG.E.64 R16, desc[UR10][R16.64] ;  /* 0x0000000a10107981 */ /* 0x000f62000c1e1b00 */
[----:B0-----:R-:W-:-:S06]  /*0b30*/  IMAD.WIDE R14, R7, 0x8, R14 ;  /* 0x00000008070e7825 */ /* 0x001fcc00078e020e */
[----:B------:R-:W5:Y:S01]  /*0b40*/  LDG.E.64 R14, desc[UR10][R14.64] ;  /* 0x0000000a0e0e7981 */ /* 0x000f62000c1e1b00 */
[----:B------:R-:W-:Y:S01]  /*0b50*/  UMOV UR6, 0x55555555 ;  /* 0x5555555500067882 */ /* 0x000fe20000000000 */
[----:B------:R-:W-:Y:S01]  /*0b60*/  UMOV UR7, 0x3fd55555 ;  /* 0x3fd5555500077882 */ /* 0x000fe20000000000 */
[----:B------:R-:W-:Y:S01]  /*0b70*/  DADD R8, -RZ, |R4| ;  /* 0x00000000ff087229 */ /* 0x000fe20000000504 */
[----:B------:R-:W-:Y:S01]  /*0b80*/  BSSY.RECONVERGENT B1, `(.L_x_171) ;  /* 0x0000005000017945 */ /* 0x000fe20003800200 */
[----:B------:R-:W-:Y:S01]  /*0b90*/  IMAD.MOV.U32 R7, RZ, RZ, 0x40080000 ;  /* 0x40080000ff077424 */ /* 0x000fe200078e00ff */
[----:B------:R-:W-:Y:S01]  /*0ba0*/  MOV R12, 0xbd0 ;  /* 0x00000bd0000c7802 */ /* 0x000fe20000000f00 */
[----:B---3--:R-:W-:-:S11]  /*0bb0*/  DMUL R10, R18, UR6 ;  /* 0x00000006120a7c28 */ /* 0x008fd60008000000 */
[----:B-----5:R-:W-:Y:S05]  /*0bc0*/  CALL.REL.NOINC `($_Z20y_Remap_on_gpu_part2PdS_S_S_S_S_S_S_iiid$__internal_accurate_pow) ;  /* 0x0000001c00ac7944 */ /* 0x020fea0003c00000 */
[----:B------:R-:W-:Y:S05]  /*0bd0*/  BSYNC.RECONVERGENT B1 ;  /* 0x0000000000017941 */ /* 0x000fea0003800200 */
.L_x_171:
[----:B------:R-:W-:Y:S01]  /*0be0*/  DADD R20, R4, 3 ;  /* 0x4008000004147429 */ /* 0x000fe20000000000 */
[----:B------:R-:W-:Y:S01]  /*0bf0*/  ISETP.GE.AND P1, PT, R5, RZ, PT ;  /* 0x000000ff0500720c */ /* 0x000fe20003f26270 */
[----:B------:R-:W-:Y:S01]  /*0c00*/  DADD R22, -RZ, -R8 ;  /* 0x00000000ff167229 */ /* 0x000fe20000000908 */
[----:B------:R-:W-:Y:S01]  /*0c10*/  BSSY.RECONVERGENT B1, `(.L_x_172) ;  /* 0x0000016000017945 */ /* 0x000fe20003800200 */
[----:B------:R-:W-:Y:S02]  /*0c20*/  DADD R16, R18, R16 ;  /* 0x0000000012107229 */ /* 0x000fe40000000010 */
[C---:B------:R-:W-:Y:S02]  /*0c30*/  DSETP.NEU.AND P2, PT, R4.reuse, RZ, PT ;  /* 0x000000ff0400722a */ /* 0x040fe40003f4d000 */
[----:B------:R-:W-:Y:S02]  /*0c40*/  DSETP.NEU.AND P3, PT, R4, 1, PT ;  /* 0x3ff000000400742a */ /* 0x000fe40003f6d000 */
[----:B------:R-:W-:Y:S01]  /*0c50*/  LOP3.LUT R0, R21, 0x7ff00000, RZ, 0xc0, !PT ;  /* 0x7ff0000015007812 */ /* 0x000fe200078ec0ff */
[----:B------:R-:W-:Y:S01]  /*0c60*/  DADD R20, -RZ, |R4| ;  /* 0x00000000ff147229 */ /* 0x000fe20000000504 */
[----:B------:R-:W-:Y:S01]  /*0c70*/  FSEL R8, R22, R8, !P1 ;  /* 0x0000000816087208 */ /* 0x000fe20004800000 */
[----:B------:R-:W-:Y:S01]  /*0c80*/  DMUL R16, R16, 0.5 ;  /* 0x3fe0000010107828 */ /* 0x000fe20000000000 */
[----:B------:R-:W-:-:S02]  /*0c90*/  ISETP.NE.AND P0, PT, R0, 0x7ff00000, PT ;  /* 0x7ff000000000780c */ /* 0x000fc40003f05270 */
[----:B------:R-:W-:Y:S02]  /*0ca0*/  FSEL R9, R23, R9, !P1 ;  /* 0x0000000917097208 */ /* 0x000fe40004800000 */
[----:B------:R-:W-:Y:S02]  /*0cb0*/  FSEL R18, R8, RZ, P2 ;  /* 0x000000ff08127208 */ /* 0x000fe40001000000 */
[----:B------:R-:W-:Y:S01]  /*0cc0*/  FSEL R19, R5, R9, !P2 ;  /* 0x0000000905137208 */ /* 0x000fe20005000000 */
[----:B------:R-:W-:Y:S02]  /*0cd0*/  IMAD.MOV.U32 R8, RZ, RZ, R20 ;  /* 0x000000ffff087224 */ /* 0x000fe400078e0014 */
[----:B------:R-:W-:-:S04]  /*0ce0*/  IMAD.MOV.U32 R9, RZ, RZ, R21 ;  /* 0x000000ffff097224 */ /* 0x000fc800078e0015 */
[----:B------:R-:W-:Y:S05]  /*0cf0*/  @P0 BRA `(.L_x_173) ;  /* 0x00000000001c0947 */ /* 0x000fea0003800000 */
[----:B------:R-:W-:-:S14]  /*0d00*/  DSETP.NAN.AND P0, PT, R4, R4, PT ;  /* 0x000000040400722a */ /* 0x000fdc0003f08000 */
[----:B------:R-:W-:Y:S01]  /*0d10*/  @P0 DADD R18, R4, 3 ;  /* 0x4008000004120429 */ /* 0x000fe20000000000 */
[----:B------:R-:W-:Y:S10]  /*0d20*/  @P0 BRA `(.L_x_173) ;  /* 0x0000000000100947 */ /* 0x000ff40003800000 */
[----:B------:R-:W-:-:S14]  /*0d30*/  DSETP.NEU.AND P0, PT, |R4|, +INF , PT ;  /* 0x7ff000000400742a */ /* 0x000fdc0003f0d200 */
[----:B------:R-:W-:Y:S02]  /*0d40*/  @!P0 IMAD.MOV.U32 R0, RZ, RZ, -0x100000 ;  /* 0xfff00000ff008424 */ /* 0x000fe400078e00ff */
[----:B------:R-:W-:-:S03]  /*0d50*/  @!P0 IMAD.MOV.U32 R18, RZ, RZ, RZ ;  /* 0x000000ffff128224 */ /* 0x000fc600078e00ff */
[----:B------:R-:W-:-:S07]  /*0d60*/  @!P0 SEL R19, R0, 0x7ff00000, !P1 ;  /* 0x7ff0000000138807 */ /* 0x000fce0004800000 */
.L_x_173:
[----:B------:R-:W-:Y:S05]  /*0d70*/  BSYNC.RECONVERGENT B1 ;  /* 0x0000000000017941 */ /* 0x000fea0003800200 */
.L_x_172:
[----:B------:R-:W-:Y:S01]  /*0d80*/  BSSY.RECONVERGENT B1, `(.L_x_174) ;  /* 0x0000006000017945 */ /* 0x000fe20003800200 */
[----:B------:R-:W-:Y:S01]  /*0d90*/  FSEL R18, R18, RZ, P3 ;  /* 0x000000ff12127208 */ /* 0x000fe20001800000 */
[----:B------:R-:W-:Y:S01]  /*0da0*/  IMAD.MOV.U32 R7, RZ, RZ, 0x40000000 ;  /* 0x40000000ff077424 */ /* 0x000fe200078e00ff */
[----:B------:R-:W-:Y:S02]  /*0db0*/  FSEL R19, R19, 1.875, P3 ;  /* 0x3ff0000013137808 */ /* 0x000fe40001800000 */
[----:B------:R-:W-:-:S07]  /*0dc0*/  MOV R12, 0xde0 ;  /* 0x00000de0000c7802 */ /* 0x000fce0000000f00 */
[----:B------:R-:W-:Y:S05]  /*0dd0*/  CALL.REL.NOINC `($_Z20y_Remap_on_gpu_part2PdS_S_S_S_S_S_S_iiid$__internal_accurate_pow) ;  /* 0x0000001c00287944 */ /* 0x000fea0003c00000 */
[----:B------:R-:W-:Y:S05]  /*0de0*/  BSYNC.RECONVERGENT B1 ;  /* 0x0000000000017941 */ /* 0x000fea0003800200 */
.L_x_174:
[----:B------:R-:W-:Y:S01]  /*0df0*/  DADD R20, R4, 2 ;  /* 0x4000000004147429 */ /* 0x000fe20000000000 */
[----:B------:R-:W-:Y:S01]  /*0e00*/  BSSY.RECONVERGENT B1, `(.L_x_175) ;  /* 0x000000d000017945 */ /* 0x000fe20003800200 */
[----:B------:R-:W-:Y:S01]  /*0e10*/  DMUL R18, R10, R18 ;  /* 0x000000120a127228 */ /* 0x000fe20000000000 */
[----:B------:R-:W-:Y:S02]  /*0e20*/  FSEL R8, R8, RZ, P2 ;  /* 0x000000ff08087208 */ /* 0x000fe40001000000 */
[----:B------:R-:W-:-:S05]  /*0e30*/  FSEL R9, R9, RZ, P2 ;  /* 0x000000ff09097208 */ /* 0x000fca0001000000 */
[----:B------:R-:W-:-:S04]  /*0e40*/  LOP3.LUT R20, R21, 0x7ff00000, RZ, 0xc0, !PT ;  /* 0x7ff0000015147812 */ /* 0x000fc800078ec0ff */
[----:B------:R-:W-:-:S13]  /*0e50*/  ISETP.NE.AND P0, PT, R20, 0x7ff00000, PT ;  /* 0x7ff000001400780c */ /* 0x000fda0003f05270 */
[----:B------:R-:W-:Y:S05]  /*0e60*/  @P0 BRA `(.L_x_176) ;  /* 0x0000000000180947 */ /* 0x000fea0003800000 */
[----:B------:R-:W-:-:S14]  /*0e70*/  DSETP.NAN.AND P0, PT, R4, R4, PT ;  /* 0x000000040400722a */ /* 0x000fdc0003f08000 */
[----:B------:R-:W-:Y:S01]  /*0e80*/  @P0 DADD R8, R4, 2 ;  /* 0x4000000004080429 */ /* 0x000fe20000000000 */
[----:B------:R-:W-:Y:S10]  /*0e90*/  @P0 BRA `(.L_x_176) ;  /* 0x00000000000c0947 */ /* 0x000ff40003800000 */
[----:B------:R-:W-:-:S14]  /*0ea0*/  DSETP.NEU.AND P0, PT, |R4|, +INF , PT ;  /* 0x7ff000000400742a */ /* 0x000fdc0003f0d200 */
[----:B------:R-:W-:Y:S02]  /*0eb0*/  @!P0 IMAD.MOV.U32 R8, RZ, RZ, 0x0 ;  /* 0x00000000ff088424 */ /* 0x000fe400078e00ff */
[----:B------:R-:W-:-:S07]  /*0ec0*/  @!P0 IMAD.MOV.U32 R9, RZ, RZ, 0x7ff00000 ;  /* 0x7ff00000ff098424 */ /* 0x000fce00078e00ff */
.L_x_176:
[----:B------:R-:W-:Y:S05]  /*0ed0*/  BSYNC.RECONVERGENT B1 ;  /* 0x0000000000017941 */ /* 0x000fea0003800200 */
.L_x_175:
[----:B------:R-:W-:Y:S01]  /*0ee0*/  FSEL R8, R8, RZ, P3 ;  /* 0x000000ff08087208 */ /* 0x000fe20001800000 */
[----:B------:R-:W-:Y:S01]  /*0ef0*/  DADD R20, -RZ, |R2| ;  /* 0x00000000ff147229 */ /* 0x000fe20000000502 */
[----:B------:R-:W-:Y:S01]  /*0f00*/  FSEL R9, R9, 1.875, P3 ;  /* 0x3ff0000009097808 */ /* 0x000fe20001800000 */
[----:B------:R-:W-:Y:S01]  /*0f10*/  BSSY.RECONVERGENT B1, `(.L_x_177) ;  /* 0x0000008000017945 */ /* 0x000fe20003800200 */
[----:B------:R-:W-:Y:S01]  /*0f20*/  IMAD.MOV.U32 R7, RZ, RZ, 0x40080000 ;  /* 0x40080000ff077424 */ /* 0x000fe200078e00ff */
[----:B------:R-:W-:-:S03]  /*0f30*/  MOV R12, 0xf90 ;  /* 0x00000f90000c7802 */ /* 0x000fc60000000f00 */
[----:B------:R-:W-:-:S03]  /*0f40*/  DFMA R18, R16, R8, -R18 ;  /* 0x000000081012722b */ /* 0x000fc60000000812 */
[----:B------:R-:W-:Y:S02]  /*0f50*/  IMAD.MOV.U32 R8, RZ, RZ, R20 ;  /* 0x000000ffff087224 */ /* 0x000fe400078e0014 */
[----:B------:R-:W-:-:S03]  /*0f60*/  IMAD.MOV.U32 R9, RZ, RZ, R21 ;  /* 0x000000ffff097224 */ /* 0x000fc600078e0015 */
[----:B------:R-:W-:-:S11]  /*0f70*/  DFMA R4, R14, R4, R18 ;  /* 0x000000040e04722b */ /* 0x000fd60000000012 */
[----:B------:R-:W-:Y:S05]  /*0f80*/  CALL.REL.NOINC `($_Z20y_Remap_on_gpu_part2PdS_S_S_S_S_S_S_iiid$__internal_accurate_pow) ;  /* 0x0000001800bc7944 */ /* 0x000fea0003c00000 */
[----:B------:R-:W-:Y:S05]  /*0f90*/  BSYNC.RECONVERGENT B1 ;  /* 0x0000000000017941 */ /* 0x000fea0003800200 */
.L_x_177:
[C---:B------:R-:W-:Y:S01]  /*0fa0*/  DADD R18, R2.reuse, 3 ;  /* 0x4008000002127429 */ /* 0x040fe20000000000 */
[----:B------:R-:W-:Y:S01]  /*0fb0*/  ISETP.GE.AND P1, PT, R3, RZ, PT ;  /* 0x000000ff0300720c */ /* 0x000fe20003f26270 */
[----:B------:R-:W-:Y:S01]  /*0fc0*/  DADD R20, -RZ, -R8 ;  /* 0x00000000ff147229 */ /* 0x000fe20000000908 */
[----:B------:R-:W-:Y:S01]  /*0fd0*/  BSSY.RECONVERGENT B1, `(.L_x_178) ;  /* 0x0000012000017945 */ /* 0x000fe20003800200 */
[C---:B------:R-:W-:Y:S02]  /*0fe0*/  DSETP.NEU.AND P2, PT, R2.reuse, RZ, PT ;  /* 0x000000ff0200722a */ /* 0x040fe40003f4d000 */
[----:B------:R-:W-:-:S04]  /*0ff0*/  DSETP.NEU.AND P3, PT, R2, 1, PT ;  /* 0x3ff000000200742a */ /* 0x000fc80003f6d000 */
[----:B------:R-:W-:Y:S02]  /*1000*/  LOP3.LUT R18, R19, 0x7ff00000, RZ, 0xc0, !PT ;  /* 0x7ff0000013127812 */ /* 0x000fe400078ec0ff */
[----:B------:R-:W-:Y:S02]  /*1010*/  FSEL R8, R20, R8, !P1 ;  /* 0x0000000814087208 */ /* 0x000fe40004800000 */
[----:B------:R-:W-:Y:S01]  /*1020*/  ISETP.NE.AND P0, PT, R18, 0x7ff00000, PT ;  /* 0x7ff000001200780c */ /* 0x000fe20003f05270 */
[----:B------:R-:W-:Y:S01]  /*1030*/  DADD R18, -RZ, |R2| ;  /* 0x00000000ff127229 */ /* 0x000fe20000000502 */
[----:B------:R-:W-:Y:S02]  /*1040*/  FSEL R9, R21, R9, !P1 ;  /* 0x0000000915097208 */ /* 0x000fe40004800000 */
[----:B------:R-:W-:Y:S02]  /*1050*/  FSEL R8, R8, RZ, P2 ;  /* 0x000000ff08087208 */ /* 0x000fe40001000000 */
[----:B------:R-:W-:-:S07]  /*1060*/  FSEL R9, R3, R9, !P2 ;  /* 0x0000000903097208 */ /* 0x000fce0005000000 */
        /* <DEDUP_REMOVED lines=8> */
.L_x_179:
[----:B------:R-:W-:Y:S05]  /*10f0*/  BSYNC.RECONVERGENT B1 ;  /* 0x0000000000017941 */ /* 0x000fea0003800200 */
.L_x_178:
[----:B------:R-:W-:Y:S01]  /*1100*/  FSEL R8, R8, RZ, P3 ;  /* 0x000000ff08087208 */ /* 0x000fe20001800000 */
[----:B------:R-:W-:Y:S01]  /*1110*/  BSSY.RECONVERGENT B1, `(.L_x_180) ;  /* 0x0000008000017945 */ /* 0x000fe20003800200 */
[----:B------:R-:W-:Y:S01]  /*1120*/  FSEL R9, R9, 1.875, P3 ;  /* 0x3ff0000009097808 */ /* 0x000fe20001800000 */
[----:B------:R-:W-:Y:S01]  /*1130*/  IMAD.MOV.U32 R7, RZ, RZ, 0x40000000 ;  /* 0x40000000ff077424 */ /* 0x000fe200078e00ff */
[----:B------:R-:W-:-:S04]  /*1140*/  MOV R12, 0x1190 ;  /* 0x00001190000c7802 */ /* 0x000fc80000000f00 */
[----:B------:R-:W-:Y:S01]  /*1150*/  DMUL R10, R10, R8 ;  /* 0x000000080a0a7228 */ /* 0x000fe20000000000 */
[----:B------:R-:W-:Y:S02]  /*1160*/  IMAD.MOV.U32 R8, RZ, RZ, R18 ;  /* 0x000000ffff087224 */ /* 0x000fe400078e0012 */
[----:B------:R-:W-:-:S08]  /*1170*/  IMAD.MOV.U32 R9, RZ, RZ, R19 ;  /* 0x000000ffff097224 */ /* 0x000fd000078e0013 */
[----:B------:R-:W-:Y:S05]  /*1180*/  CALL.REL.NOINC `($_Z20y_Remap_on_gpu_part2PdS_S_S_S_S_S_S_iiid$__internal_accurate_pow) ;  /* 0x00000018003c7944 */ /* 0x000fea0003c00000 */
[----:B------:R-:W-:Y:S05]  /*1190*/  BSYNC.RECONVERGENT B1 ;  /* 0x0000000000017941 */ /* 0x000fea0003800200 */
.L_x_180:
[----:B------:R-:W-:Y:S01]  /*11a0*/  DADD R6, R2, 2 ;  /* 0x4000000002067429 */ /* 0x000fe20000000000 */
[----:B------:R-:W-:Y:S01]  /*11b0*/  BSSY.RECONVERGENT B1, `(.L_x_181) ;  /* 0x000000c000017945 */ /* 0x000fe20003800200 */
[----:B------:R-:W-:Y:S02]  /*11c0*/  FSEL R8, R8, RZ, P2 ;  /* 0x000000ff08087208 */ /* 0x000fe40001000000 */
[----:B------:R-:W-:-:S06]  /*11d0*/  FSEL R9, R9, RZ, P2 ;  /* 0x000000ff09097208 */ /* 0x000fcc0001000000 */
        /* <DEDUP_REMOVED lines=9> */
.L_x_182:
[----:B------:R-:W-:Y:S05]  /*1270*/  BSYNC.RECONVERGENT B1 ;  /* 0x0000000000017941 */ /* 0x000fea0003800200 */
.L_x_181:
[----:B------:R-:W-:Y:S02]  /*1280*/  FSEL R6, R8, RZ, P3 ;  /* 0x000000ff08067208 */ /* 0x000fe40001800000 */
[----:B------:R-:W-:-:S06]  /*1290*/  FSEL R7, R9, 1.875, P3 ;  /* 0x3ff0000009077808 */ /* 0x000fcc0001800000 */
[----:B------:R-:W-:-:S08]  /*12a0*/  DFMA R10, R16, R6, -R10 ;  /* 0x00000006100a722b */ /* 0x000fd0000000080a */
[----:B------:R-:W-:-:S08]  /*12b0*/  DFMA R10, R14, R2, R10 ;  /* 0x000000020e0a722b */ /* 0x000fd0000000000a */
[----:B------:R-:W-:Y:S01]  /*12c0*/  DADD R26, R4, -R10 ;  /* 0x00000000041a7229 */ /* 0x000fe2000000080a */
[----:B------:R-:W-:Y:S10]  /*12d0*/  BRA `(.L_x_161) ;  /* 0x0000001000507947 */ /* 0x000ff40003800000 */
.L_x_170:
[----:B------:R-:W1:Y:S08]  /*12e0*/  LDC.64 R8, c[0x0][0x390] ;  /* 0x0000e400ff087b82 */ /* 0x000e700000000a00 */
[----:B0-----:R-:W0:Y:S08]  /*12f0*/  LDC.64 R14, c[0x0][0x398] ;  /* 0x0000e600ff0e7b82 */ /* 0x001e300000000a00 */
[----:B------:R-:W2:Y:S01]  /*1300*/  LDC.64 R24, c[0x0][0x380] ;  /* 0x0000e000ff187b82 */ /* 0x000ea20000000a00 */
[----:B-1----:R-:W-:-:S05]  /*1310*/  IMAD.WIDE R20, R7, 0x8, R8 ;  /* 0x0000000807147825 */ /* 0x002fca00078e0208 */
[----:B------:R-:W3:Y:S01]  /*1320*/  LDG.E.64 R18, desc[UR10][R20.64] ;  /* 0x0000000a14127981 */ /* 0x000ee2000c1e1b00 */
[----:B0-----:R-:W-:-:S05]  /*1330*/  IMAD.WIDE R22, R7, 0x8, R14 ;  /* 0x0000000807167825 */ /* 0x001fca00078e020e */
[----:B------:R-:W3:Y:S01]  /*1340*/  LDG.E.64 R16, desc[UR10][R22.64] ;  /* 0x0000000a16107981 */ /* 0x000ee2000c1e1b00 */
[----:B--2---:R-:W-:-:S06]  /*1350*/  IMAD.WIDE R14, R7, 0x8, R24 ;  /* 0x00000008070e7825 */ /* 0x004fcc00078e0218 */
[----:B------:R-:W5:Y:S01]  /*1360*/  LDG.E.64 R14, desc[UR10][R14.64] ;  /* 0x0000000a0e0e7981 */ /* 0x000f62000c1e1b00 */
[----:B------:R-:W-:Y:S01]  /*1370*/  UMOV UR6, 0x55555555 ;  /* 0x5555555500067882 */ /* 0x000fe20000000000 */
[----:B------:R-:W-:Y:S01]  /*1380*/  UMOV UR7, 0x3fd55555 ;  /* 0x3fd5555500077882 */ /* 0x000fe20000000000 */
[----:B------:R-:W-:Y:S01]  /*1390*/  DADD R8, -RZ, |R2| ;  /* 0x00000000ff087229 */ /* 0x000fe20000000502 */
[----:B------:R-:W-:Y:S01]  /*13a0*/  BSSY.RECONVERGENT B1, `(.L_x_183) ;  /* 0x0000006000017945 */ /* 0x000fe20003800200 */
[----:B------:R-:W-:Y:S01]  /*13b0*/  IMAD.MOV.U32 R7, RZ, RZ, 0x40080000 ;  /* 0x40080000ff077424 */ /* 0x000fe200078e00ff */
[----:B------:R-:W-:Y:S01]  /*13c0*/  MOV R12, 0x1400 ;  /* 0x00001400000c7802 */ /* 0x000fe20000000f00 */
[C---:B---3--:R-:W-:Y:S02]  /*13d0*/  DADD R16, R18.reuse, R16 ;  /* 0x0000000012107229 */ /* 0x048fe40000000010 */
[----:B------:R-:W-:-:S11]  /*13e0*/  DMUL R18, R18, UR6 ;  /* 0x0000000612127c28 */ /* 0x000fd60008000000 */
[----:B-----5:R-:W-:Y:S05]  /*13f0*/  CALL.REL.NOINC `($_Z20y_Remap_on_gpu_part2PdS_S_S_S_S_S_S_iiid$__internal_accurate_pow) ;  /* 0x0000001400a07944 */ /* 0x020fea0003c00000 */
[----:B------:R-:W-:Y:S05]  /*1400*/  BSYNC.RECONVERGENT B1 ;  /* 0x0000000000017941 */ /* 0x000fea0003800200 */
.L_x_183:
        /* <DEDUP_REMOVED lines=21> */
.L_x_185:
[----:B------:R-:W-:Y:S05]  /*1560*/  BSYNC.RECONVERGENT B1 ;  /* 0x0000000000017941 */ /* 0x000fea0003800200 */
.L_x_184:
[----:B------:R-:W-:Y:S01]  /*1570*/  FSEL R20, R8, RZ, P3 ;  /* 0x000000ff08147208 */ /* 0x000fe20001800000 */
[----:B------:R-:W-:Y:S01]  /*1580*/  BSSY.RECONVERGENT B1, `(.L_x_186) ;  /* 0x0000008000017945 */ /* 0x000fe20003800200 */
[----:B------:R-:W-:Y:S01]  /*1590*/  FSEL R21, R9, 1.875, P3 ;  /* 0x3ff0000009157808 */ /* 0x000fe20001800000 */
[----:B------:R-:W-:Y:S01]  /*15a0*/  IMAD.MOV.U32 R8, RZ, RZ, R22 ;  /* 0x000000ffff087224 */ /* 0x000fe200078e0016 */
[----:B------:R-:W-:Y:S01]  /*15b0*/  MOV R12, 0x1600 ;  /* 0x00001600000c7802 */ /* 0x000fe20000000f00 */
[----:B------:R-:W-:Y:S02]  /*15c0*/  IMAD.MOV.U32 R9, RZ, RZ, R23 ;  /* 0x000000ffff097224 */ /* 0x000fe400078e0017 */
[----:B------:R-:W-:Y:S01]  /*15d0*/  IMAD.MOV.U32 R7, RZ, RZ, 0x40000000 ;  /* 0x40000000ff077424 */ /* 0x000fe200078e00ff */
[----:B------:R-:W-:-:S11]  /*15e0*/  DMUL R20, R18, R20 ;  /* 0x0000001412147228 */ /* 0x000fd60000000000 */
[----:B------:R-:W-:Y:S05]  /*15f0*/  CALL.REL.NOINC `($_Z20y_Remap_on_gpu_part2PdS_S_S_S_S_S_S_iiid$__internal_accurate_pow) ;  /* 0x0000001400207944 */ /* 0x000fea0003c00000 */
[----:B------:R-:W-:Y:S05]  /*1600*/  BSYNC.RECONVERGENT B1 ;  /* 0x0000000000017941 */ /* 0x000fea0003800200 */
.L_x_186:
[----:B------:R-:W0:Y:S01]  /*1610*/  LDC.64 R28, c[0x0][0x390] ;  /* 0x0000e400ff1c7b82 */ /* 0x000e220000000a00 */
[----:B------:R-:W-:-:S07]  /*1620*/  IMAD.IADD R27, R10, 0x1, R0 ;  /* 0x000000010a1b7824 */ /* 0x000fce00078e0200 */
[----:B------:R-:W1:Y:S08]  /*1630*/  LDC.64 R24, c[0x0][0x398] ;  /* 0x0000e600ff187b82 */ /* 0x000e700000000a00 */
[----:B------:R-:W2:Y:S01]  /*1640*/  LDC.64 R22, c[0x0][0x380] ;  /* 0x0000e000ff167b82 */ /* 0x000ea20000000a00 */
[----:B0-----:R-:W-:-:S04]  /*1650*/  IMAD.WIDE R28, R27, 0x8, R28 ;  /* 0x000000081b1c7825 */ /* 0x001fc800078e021c */
[----:B-1----:R-:W-:-:S06]  /*1660*/  IMAD.WIDE R24, R27, 0x8, R24 ;  /* 0x000000081b187825 */ /* 0x002fcc00078e0218 */
[----:B------:R-:W5:Y:S01]  /*1670*/  LDG.E.64 R24, desc[UR10][R24.64] ;  /* 0x0000000a18187981 */ /* 0x000f62000c1e1b00 */
[----:B--2---:R-:W-:-:S03]  /*1680*/  IMAD.WIDE R26, R27, 0x8, R22 ;  /* 0x000000081b1a7825 */ /* 0x004fc600078e0216 */
[----:B------:R0:W5:Y:S04]  /*1690*/  LDG.E.64 R22, desc[UR10][R28.64] ;  /* 0x0000000a1c167981 */ /* 0x000168000c1e1b00 */
[----:B------:R-:W5:Y:S01]  /*16a0*/  LDG.E.64 R26, desc[UR10][R26.64] ;  /* 0x0000000a1a1a7981 */ /* 0x000f62000c1e1b00 */
[----:B------:R-:W-:-:S10]  /*16b0*/  DADD R30, R2, 2 ;  /* 0x40000000021e7429 */ /* 0x000fd40000000000 */
[----:B------:R-:W-:-:S04]  /*16c0*/  LOP3.LUT R30, R31, 0x7ff00000, RZ, 0xc0, !PT ;  /* 0x7ff000001f1e7812 */ /* 0x000fc800078ec0ff */
[----:B------:R-:W-:Y:S01]  /*16d0*/  ISETP.NE.AND P0, PT, R30, 0x7ff00000, PT ;  /* 0x7ff000001e00780c */ /* 0x000fe20003f05270 */
[----:B------:R-:W-:Y:S01]  /*16e0*/  BSSY.RECONVERGENT B1, `(.L_x_187) ;  /* 0x000000b000017945 */ /* 0x000fe20003800200 */
[----:B------:R-:W-:Y:S01]  /*16f0*/  DMUL R16, R16, 0.5 ;  /* 0x3fe0000010107828 */ /* 0x000fe20000000000 */
[----:B------:R-:W-:Y:S02]  /*1700*/  FSEL R8, R8, RZ, P2 ;  /* 0x000000ff08087208 */ /* 0x000fe40001000000 */
[----:B------:R-:W-:-:S08]  /*1710*/  FSEL R9, R9, RZ, P2 ;  /* 0x000000ff09097208 */ /* 0x000fd00001000000 */
[----:B0-----:R-:W-:Y:S05]  /*1720*/  @P0 BRA `(.L_x_188) ;  /* 0x0000000000180947 */ /* 0x001fea0003800000 */
[----:B------:R-:W-:-:S14]  /*1730*/  DSETP.NAN.AND P0, PT, R2, R2, PT ;  /* 0x000000020200722a */ /* 0x000fdc0003f08000 */
[----:B------:R-:W-:Y:S01]  /*1740*/  @P0 DADD R8, R2, 2 ;  /* 0x4000000002080429 */ /* 0x000fe20000000000 */
[----:B------:R-:W-:Y:S10]  /*1750*/  @P0 BRA `(.L_x_188) ;  /* 0x00000000000c0947 */ /* 0x000ff40003800000 */
[----:B------:R-:W-:-:S14]  /*1760*/  DSETP.NEU.AND P0, PT, |R2|, +INF , PT ;  /* 0x7ff000000200742a */ /* 0x000fdc0003f0d200 */
[----:B------:R-:W-:Y:S02]  /*1770*/  @!P0 IMAD.MOV.U32 R8, RZ, RZ, 0x0 ;  /* 0x00000000ff088424 */ /* 0x000fe400078e00ff */
[----:B------:R-:W-:-:S07]  /*1780*/  @!P0 IMAD.MOV.U32 R9, RZ, RZ, 0x7ff00000 ;  /* 0x7ff00000ff098424 */ /* 0x000fce00078e00ff */
.L_x_188:
[----:B------:R-:W-:Y:S05]  /*1790*/  BSYNC.RECONVERGENT B1 ;  /* 0x0000000000017941 */ /* 0x000fea0003800200 */
.L_x_187:
[----:B------:R-:W-:Y:S01]  /*17a0*/  FSEL R8, R8, RZ, P3 ;  /* 0x000000ff08087208 */ /* 0x000fe20001800000 */
[----:B------:R-:W-:Y:S01]  /*17b0*/  DADD R18, -R18, R16 ;  /* 0x0000000012127229 */ /* 0x000fe20000000110 */
[----:B------:R-:W-:Y:S01]  /*17c0*/  FSEL R9, R9, 1.875, P3 ;  /* 0x3ff0000009097808 */ /* 0x000fe20001800000 */
[----:B------:R-:W-:Y:S01]  /*17d0*/  BSSY.RECONVERGENT B1, `(.L_x_189) ;  /* 0x0000009000017945 */ /* 0x000fe20003800200 */
[----:B------:R-:W-:Y:S01]  /*17e0*/  IMAD.MOV.U32 R7, RZ, RZ, 0x40080000 ;  /* 0x40080000ff077424 */ /* 0x000fe200078e00ff */
[----:B------:R-:W-:-:S03]  /*17f0*/  MOV R12, 0x1860 ;  /* 0x00001860000c7802 */ /* 0x000fc60000000f00 */
[----:B------:R-:W-:Y:S02]  /*1800*/  DFMA R20, R16, R8, -R20 ;  /* 0x000000081014722b */ /* 0x000fe40000000814 */
[----:B------:R-:W-:Y:S02]  /*1810*/  DADD R18, R14, R18 ;  /* 0x000000000e127229 */ /* 0x000fe40000000012 */
[----:B------:R-:W-:-:S04]  /*1820*/  DADD R8, -RZ, |R4| ;  /* 0x00000000ff087229 */ /* 0x000fc80000000504 */
[----:B------:R-:W-:-:S08]  /*1830*/  DFMA R2, R14, R2, R20 ;  /* 0x000000020e02722b */ /* 0x000fd00000000014 */
[----:B------:R-:W-:-:S11]  /*1840*/  DADD R2, -R2, R18 ;  /* 0x0000000002027229 */ /* 0x000fd60000000112 */
[----:B-----5:R-:W-:Y:S05]  /*1850*/  CALL.REL.NOINC `($_Z20y_Remap_on_gpu_part2PdS_S_S_S_S_S_S_iiid$__internal_accurate_pow) ;  /* 0x0000001000887944 */ /* 0x020fea0003c00000 */
[----:B------:R-:W-:Y:S05]  /*1860*/  BSYNC.RECONVERGENT B1 ;  /* 0x0000000000017941 */ /* 0x000fea0003800200 */
.L_x_189:
        /* <DEDUP_REMOVED lines=8> */
[----:B------:R-:W-:Y:S02]  /*18f0*/  ISETP.NE.AND P1, PT, R16, 0x7ff00000, PT ;  /* 0x7ff000001000780c */ /* 0x000fe40003f25270 */
[----:B------:R-:W-:Y:S01]  /*1900*/  FSEL R15, R15, R9, !P0 ;  /* 0x000000090f0f7208 */ /* 0x000fe20004000000 */
[----:B------:R-:W-:Y:S01]  /*1910*/  DADD R8, -RZ, |R4| ;  /* 0x00000000ff087229 */ /* 0x000fe20000000504 */
        /* <DEDUP_REMOVED lines=10> */
.L_x_191:
[----:B------:R-:W-:Y:S05]  /*19c0*/  BSYNC.RECONVERGENT B1 ;  /* 0x0000000000017941 */ /* 0x000fea0003800200 */
.L_x_190:
[----:B------:R-:W-:Y:S01]  /*19d0*/  UMOV UR6, 0x55555555 ;  /* 0x5555555500067882 */ /* 0x000fe20000000000 */
[----:B------:R-:W-:Y:S01]  /*19e0*/  UMOV UR7, 0x3fd55555 ;  /* 0x3fd5555500077882 */ /* 0x000fe20000000000 */
[----:B------:R-:W-:Y:S01]  /*19f0*/  FSEL R14, R14, RZ, P3 ;  /* 0x000000ff0e0e7208 */ /* 0x000fe20001800000 */
[C---:B------:R-:W-:Y:S01]  /*1a00*/  DMUL R16, R22.reuse, UR6 ;  /* 0x0000000616107c28 */ /* 0x040fe20008000000 */
[----:B------:R-:W-:Y:S01]  /*1a10*/  FSEL R15, R15, 1.875, P3 ;  /* 0x3ff000000f0f7808 */ /* 0x000fe20001800000 */
[----:B------:R-:W-:Y:S01]  /*1a20*/  DADD R24, R22, R24 ;  /* 0x0000000016187229 */ /* 0x000fe20000000018 */
[----:B------:R-:W-:Y:S01]  /*1a30*/  BSSY.RECONVERGENT B1, `(.L_x_192) ;  /* 0x0000005000017945 */ /* 0x000fe20003800200 */
[----:B------:R-:W-:Y:S01]  /*1a40*/  IMAD.MOV.U32 R7, RZ, RZ, 0x40000000 ;  /* 0x40000000ff077424 */ /* 0x000fe200078e00ff */
[----:B------:R-:W-:-:S03]  /*1a50*/  MOV R12, 0x1a80 ;  /* 0x00001a80000c7802 */ /* 0x000fc60000000f00 */
[----:B------:R-:W-:-:S11]  /*1a60*/  DMUL R14, R16, R14 ;  /* 0x0000000e100e7228 */ /* 0x000fd60000000000 */
[----:B------:R-:W-:Y:S05]  /*1a70*/  CALL.REL.NOINC `($_Z20y_Remap_on_gpu_part2PdS_S_S_S_S_S_S_iiid$__internal_accurate_pow) ;  /* 0x0000001000007944 */ /* 0x000fea0003c00000 */
[----:B------:R-:W-:Y:S05]  /*1a80*/  BSYNC.RECONVERGENT B1 ;  /* 0x0000000000017941 */ /* 0x000fea0003800200 */
.L_x_192:
[----:B------:R-:W-:Y:S01]  /*1a90*/  DADD R6, R4, 2 ;  /* 0x4000000004067429 */ /* 0x000fe20000000000 */
[----:B------:R-:W-:Y:S01]  /*1aa0*/  BSSY.RECONVERGENT B1, `(.L_x_193) ;  /* 0x000000d000017945 */ /* 0x000fe20003800200 */
[----:B------:R-:W-:Y:S01]  /*1ab0*/  DMUL R24, R24, 0.5 ;  /* 0x3fe0000018187828 */ /* 0x000fe20000000000 */
        /* <DEDUP_REMOVED lines=11> */
.L_x_194:
[----:B------:R-:W-:Y:S05]  /*1b70*/  BSYNC.RECONVERGENT B1 ;  /* 0x0000000000017941 */ /* 0x000fea0003800200 */
.L_x_193:
[----:B------:R-:W-:Y:S01]  /*1b80*/  FSEL R6, R8, RZ, P3 ;  /* 0x000000ff08067208 */ /* 0x000fe20001800000 */
[----:B------:R-:W-:Y:S01]  /*1b90*/  BSSY.RECONVERGENT B1, `(.L_x_195) ;  /* 0x0000086000017945 */ /* 0x000fe20003800200 */
[----:B------:R-:W-:Y:S02]  /*1ba0*/  FSEL R7, R9, 1.875, P3 ;  /* 0x3ff0000009077808 */ /* 0x000fe40001800000 */
[----:B------:R-:W-:-:S04]  /*1bb0*/  CS2R R20, SRZ ;  /* 0x0000000000147805 */ /* 0x000fc8000001ff00 */
[----:B------:R-:W-:Y:S01]  /*1bc0*/  DFMA R14, R24, R6, -R14 ;  /* 0x00000006180e722b */ /* 0x000fe2000000080e */
[----:B------:R-:W-:-:S05]  /*1bd0*/  VIADD R6, R0, 0xffffffff ;  /* 0xffffffff00067836 */ /* 0x000fca0000000000 */
[----:B------:R-:W-:Y:S02]  /*1be0*/  ISETP.GE.AND P0, PT, R11, R6, PT ;  /* 0x000000060b00720c */ /* 0x000fe40003f06270 */
[----:B------:R-:W-:-:S11]  /*1bf0*/  DFMA R26, R26, R4, R14 ;  /* 0x000000041a1a722b */ /* 0x000fd6000000000e */
[----:B------:R-:W-:Y:S05]  /*1c00*/  @P0 BRA `(.L_x_196) ;  /* 0x0000000400f80947 */ /* 0x000fea0003800000 */
[----:B------:R-:W-:Y:S01]  /*1c10*/  IADD3 R6, PT, PT, R0, -0x2, -R11 ;  /* 0xfffffffe00067810 */ /* 0x000fe20007ffe80b */
[----:B------:R-:W-:Y:S01]  /*1c20*/  BSSY.RECONVERGENT B2, `(.L_x_197) ;  /* 0x0000038000027945 */ /* 0x000fe20003800200 */
[----:B------:R-:W-:Y:S02]  /*1c30*/  LOP3.LUT R5, RZ, R11, RZ, 0x33, !PT ;  /* 0x0000000bff057212 */ /* 0x000fe400078e33ff */
[----:B------:R-:W-:Y:S02]  /*1c40*/  CS2R R20, SRZ ;  /* 0x0000000000147805 */ /* 0x000fe4000001ff00 */
[----:B------:R-:W-:Y:S01]  /*1c50*/  ISETP.GE.U32.AND P0, PT, R6, 0xf, PT ;  /* 0x0000000f0600780c */ /* 0x000fe20003f06070 */
[----:B------:R-:W-:-:S05]  /*1c60*/  IMAD.IADD R4, R0, 0x1, R5 ;  /* 0x0000000100047824 */ /* 0x000fca00078e0205 */
[----:B------:R-:W-:-:S07]  /*1c70*/  LOP3.LUT P1, R5, R4, 0xf, RZ, 0xc0, !PT ;  /* 0x0000000f04057812 */ /* 0x000fce000782c0ff */
[----:B------:R-:W-:Y:S06]  /*1c80*/  @!P0 BRA `(.L_x_198) ;  /* 0x0000000000c48947 */ /* 0x000fec0003800000 */
[----:B------:R-:W-:Y:S02]  /*1c90*/  LOP3.LUT R34, R4, 0xfffffff0, RZ, 0xc0, !PT ;  /* 0xfffffff004227812 */ /* 0x000fe400078ec0ff */
[----:B------:R-:W-:Y:S02]  /*1ca0*/  CS2R R20, SRZ ;  /* 0x0000000000147805 */ /* 0x000fe4000001ff00 */
[--C-:B------:R-:W-:Y:S02]  /*1cb0*/  IADD3 R0, PT, PT, R11, 0x1, R10.reuse ;  /* 0x000000010b007810 */ /* 0x100fe40007ffe00a */
[----:B------:R-:W-:Y:S01]  /*1cc0*/  SHF.R.S32.HI R12, RZ, 0x1f, R10 ;  /* 0x0000001fff0c7819 */ /* 0x000fe2000001140a */
[----:B------:R-:W-:-:S07]  /*1cd0*/  IMAD.MOV R34, RZ, RZ, -R34 ;  /* 0x000000ffff227224 */ /* 0x000fce00078e0a22 */
.L_x_199:
[----:B------:R-:W0:Y:S01]  /*1ce0*/  LDC.64 R30, c[0x0][0x3a0] ;  /* 0x0000e800ff1e7b82 */ /* 0x000e220000000a00 */
[----:B------:R-:W1:Y:S01]  /*1cf0*/  LDCU.64 UR6, c[0x0][0x3a0] ;  /* 0x00007400ff0677ac */ /* 0x000e620008000a00 */
[----:B0-----:R-:W-:-:S05]  /*1d00*/  IMAD.WIDE R30, R0, 0x8, R30 ;  /* 0x00000008001e7825 */ /* 0x001fca00078e021e */
[----:B------:R-:W2:Y:S04]  /*1d10*/  LDG.E.64 R22, desc[UR10][R30.64] ;  /* 0x0000000a1e167981 */ /* 0x000ea8000c1e1b00 */
[----:B------:R-:W3:Y:S04]  /*1d20*/  LDG.E.64 R18, desc[UR10][R30.64+0x8] ;  /* 0x0000080a1e127981 */ /* 0x000ee8000c1e1b00 */
[----:B------:R-:W4:Y:S04]  /*1d30*/  LDG.E.64 R16, desc[UR10][R30.64+0x10] ;  /* 0x0000100a1e107981 */ /* 0x000f28000c1e1b00 */
[----:B------:R-:W5:Y:S04]  /*1d40*/  LDG.E.64 R14, desc[UR10][R30.64+0x18] ;  /* 0x0000180a1e0e7981 */ /* 0x000f68000c1e1b00 */
[----:B------:R-:W5:Y:S04]  /*1d50*/  LDG.E.64 R6, desc[UR10][R30.64+0x20] ;  /* 0x0000200a1e067981 */ /* 0x000f68000c1e1b00 */
[----:B------:R-:W5:Y:S04]  /*1d60*/  LDG.E.64 R32, desc[UR10][R30.64+0x28] ;  /* 0x0000280a1e207981 */ /* 0x000f68000c1e1b00 */
[----:B------:R-:W5:Y:S04]  /*1d70*/  LDG.E.64 R28, desc[UR10][R30.64+0x30] ;  /* 0x0000300a1e1c7981 */ /* 0x000f68000c1e1b00 */
[----:B------:R-:W5:Y:S04]  /*1d80*/  LDG.E.64 R8, desc[UR10][R30.64+0x38] ;  /* 0x0000380a1e087981 */ /* 0x000f68000c1e1b00 */
[----:B------:R-:W5:Y:S01]  /*1d90*/  LDG.E.64 R24, desc[UR10][R30.64+0x40] ;  /* 0x0000400a1e187981 */ /* 0x000f62000c1e1b00 */
[----:B--2---:R-:W-:-:S03]  /*1da0*/  DADD R20, R22, R20 ;  /* 0x0000000016147229 */ /* 0x004fc60000000014 */
[----:B------:R-:W2:Y:S05]  /*1db0*/  LDG.E.64 R22, desc[UR10][R30.64+0x48] ;  /* 0x0000480a1e167981 */ /* 0x000eaa000c1e1b00 */
[----:B---3--:R-:W-:Y:S02]  /*1dc0*/  DADD R18, R20, R18 ;  /* 0x0000000014127229 */ /* 0x008fe40000000012 */
[----:B------:R-:W3:Y:S06]  /*1dd0*/  LDG.E.64 R20, desc[UR10][R30.64+0x50] ;  /* 0x0000500a1e147981 */ /* 0x000eec000c1e1b00 */
[----:B----4-:R-:W-:-:S02]  /*1de0*/  DADD R16, R18, R16 ;  /* 0x0000000012107229 */ /* 0x010fc40000000010 */
[----:B------:R-:W4:Y:S06]  /*1df0*/  LDG.E.64 R18, desc[UR10][R30.64+0x58] ;  /* 0x0000580a1e127981 */ /* 0x000f2c000c1e1b00 */
[----:B-----5:R-:W-:Y:S02]  /*1e00*/  DADD R14, R16, R14 ;  /* 0x00000000100e7229 */ /* 0x020fe4000000000e */
[----:B------:R-:W5:Y:S06]  /*1e10*/  LDG.E.64 R16, desc[UR10][R30.64+0x60] ;  /* 0x0000600a1e107981 */ /* 0x000f6c000c1e1b00 */
[----:B------:R-:W-:-:S02]  /*1e20*/  DADD R6, R14, R6 ;  /* 0x000000000e067229 */ /* 0x000fc40000000006 */
[----:B------:R-:W5:Y:S06]  /*1e30*/  LDG.E.64 R14, desc[UR10][R30.64+0x68] ;  /* 0x0000680a1e0e7981 */ /* 0x000f6c000c1e1b00 */
[----:B------:R-:W-:Y:S01]  /*1e40*/  DADD R32, R6, R32 ;  /* 0x0000000006207229 */ /* 0x000fe20000000020 */
[----:B------:R-:W-:-:S04]  /*1e50*/  IADD3 R7, P0, PT, R10, R11, RZ ;  /* 0x0000000b0a077210 */ /* 0x000fc80007f1e0ff */
[----:B------:R-:W-:Y:S02]  /*1e60*/  LEA.HI.X.SX32 R36, R11, R12, 0x1, P0 ;  /* 0x0000000c0b247211 */ /* 0x000fe400000f0eff */
[C---:B-1----:R-:W-:Y:S01]  /*1e70*/  LEA R6, P0, R7.reuse, UR6, 0x3 ;  /* 0x0000000607067c11 */ /* 0x042fe2000f8018ff */
[----:B------:R-:W-:Y:S02]  /*1e80*/  DADD R28, R32, R28 ;  /* 0x00000000201c7229 */ /* 0x000fe4000000001c */
[----:B------:R-:W5:Y:S01]  /*1e90*/  LDG.E.64 R32, desc[UR10][R30.64+0x70] ;  /* 0x0000700a1e207981 */ /* 0x000f62000c1e1b00 */
[----:B------:R-:W-:-:S06]  /*1ea0*/  LEA.HI.X R7, R7, UR7, R36, 0x3, P0 ;  /* 0x0000000707077c11 */ /* 0x000fcc00080f1c24 */
[----:B------:R-:W5:Y:S01]  /*1eb0*/  LDG.E.64 R6, desc[UR10][R6.64+0x80] ;  /* 0x0000800a06067981 */ /* 0x000f62000c1e1b00 */
[----:B------:R-:W-:-:S08]  /*1ec0*/  DADD R8, R28, R8 ;  /* 0x000000001c087229 */ /* 0x000fd00000000008 */
[----:B------:R-:W-:Y:S01]  /*1ed0*/  DADD R8, R8, R24 ;  /* 0x0000000008087229 */ /* 0x000fe20000000018 */
[----:B------:R-:W-:-:S05]  /*1ee0*/  VIADD R34, R34, 0x10 ;  /* 0x0000001022227836 */ /* 0x000fca0000000000 */
[----:B------:R-:W-:Y:S01]  /*1ef0*/  ISETP.NE.AND P0, PT, R34, RZ, PT ;  /* 0x000000ff2200720c */ /* 0x000fe20003f05270 */
[----:B------:R-:W-:Y:S02]  /*1f00*/  VIADD R11, R11, 0x10 ;  /* 0x000000100b0b7836 */ /* 0x000fe40000000000 */
[----:B------:R-:W-:Y:S01]  /*1f10*/  VIADD R0, R0, 0x10 ;  /* 0x0000001000007836 */ /* 0x000fe20000000000 */
[----:B--2---:R-:W-:-:S08]  /*1f20*/  DADD R8, R8, R22 ;  /* 0x0000000008087229 */ /* 0x004fd00000000016 */
[----:B---3--:R-:W-:-:S08]  /*1f30*/  DADD R8, R8, R20 ;  /* 0x0000000008087229 */ /* 0x008fd00000000014 */
[----:B----4-:R-:W-:-:S08]  /*1f40*/  DADD R8, R8, R18 ;  /* 0x0000000008087229 */ /* 0x010fd00000000012 */
[----:B-----5:R-:W-:-:S08]  /*1f50*/  DADD R8, R8, R16 ;  /* 0x0000000008087229 */ /* 0x020fd00000000010 */
[----:B------:R-:W-:-:S08]  /*1f60*/  DADD R8, R8, R14 ;  /* 0x0000000008087229 */ /* 0x000fd0000000000e */
[----:B------:R-:W-:-:S08]  /*1f70*/  DADD R8, R8, R32 ;  /* 0x0000000008087229 */ /* 0x000fd00000000020 */
[----:B------:R-:W-:Y:S01]  /*1f80*/  DADD R20, R8, R6 ;  /* 0x0000000008147229 */ /* 0x000fe20000000006 */
[----:B------:R-:W-:Y:S10]  /*1f90*/  @P0 BRA `(.L_x_199) ;  /* 0xfffffffc00500947 */ /* 0x000ff4000383ffff */
.L_x_198:
[----:B------:R-:W-:Y:S05]  /*1fa0*/  BSYNC.RECONVERGENT B2 ;  /* 0x0000000000027941 */ /* 0x000fea0003800200 */
.L_x_197:
[----:B------:R-:W-:Y:S05]  /*1fb0*/  @!P1 BRA `(.L_x_196) ;  /* 0x00000004000c9947 */ /* 0x000fea0003800000 */
[----:B------:R-:W-:Y:S01]  /*1fc0*/  ISETP.GE.U32.AND P0, PT, R5, 0x8, PT ;  /* 0x000000080500780c */ /* 0x000fe20003f06070 */
[----:B------:R-:W-:Y:S01]  /*1fd0*/  BSSY.RECONVERGENT B2, `(.L_x_200) ;  /* 0x000001b000027945 */ /* 0x000fe20003800200 */
[----:B------:R-:W-:-:S04]  /*1fe0*/  LOP3.LUT R0, R4, 0x7, RZ, 0xc0, !PT ;  /* 0x0000000704007812 */ /* 0x000fc800078ec0ff */
[----:B------:R-:W-:-:S07]  /*1ff0*/  ISETP.NE.AND P1, PT, R0, RZ, PT ;  /* 0x000000ff0000720c */ /* 0x000fce0003f25270 */
[----:B------:R-:W-:Y:S06]  /*2000*/  @!P0 BRA `(.L_x_201) ;  /* 0x00000000005c8947 */ /* 0x000fec0003800000 */
[----:B------:R-:W0:Y:S01]  /*2010*/  LDCU.64 UR6, c[0x0][0x3a0] ;  /* 0x00007400ff0677ac */ /* 0x000e220008000a00 */
[----:B------:R-:W-:Y:S02]  /*2020*/  SHF.R.S32.HI R6, RZ, 0x1f, R10 ;  /* 0x0000001fff067819 */ /* 0x000fe4000001140a */
[----:B------:R-:W-:-:S04]  /*2030*/  IADD3 R5, P0, PT, R10, R11, RZ ;  /* 0x0000000b0a057210 */ /* 0x000fc80007f1e0ff */
[----:B------:R-:W-:Y:S02]  /*2040*/  LEA.HI.X.SX32 R6, R11, R6, 0x1, P0 ;  /* 0x000000060b067211 */ /* 0x000fe400000f0eff */
[----:B0-----:R-:W-:-:S04]  /*2050*/  LEA R24, P0, R5, UR6, 0x3 ;  /* 0x0000000605187c11 */ /* 0x001fc8000f8018ff */
[----:B------:R-:W-:-:S05]  /*2060*/  LEA.HI.X R25, R5, UR7, R6, 0x3, P0 ;  /* 0x0000000705197c11 */ /* 0x000fca00080f1c06 */
[----:B------:R-:W2:Y:S04]  /*2070*/  LDG.E.64 R28, desc[UR10][R24.64+0x8] ;  /* 0x0000080a181c7981 */ /* 0x000ea8000c1e1b00 */
[----:B------:R-:W3:Y:S04]  /*2080*/  LDG.E.64 R30, desc[UR10][R24.64+0x10] ;  /* 0x0000100a181e7981 */ /* 0x000ee8000c1e1b00 */
[----:B------:R-:W4:Y:S04]  /*2090*/  LDG.E.64 R18, desc[UR10][R24.64+0x18] ;  /* 0x0000180a18127981 */ /* 0x000f28000c1e1b00 */
[----:B------:R-:W5:Y:S04]  /*20a0*/  LDG.E.64 R16, desc[UR10][R24.64+0x20] ;  /* 0x0000200a18107981 */ /* 0x000f68000c1e1b00 */
[----:B------:R-:W5:Y:S04]  /*20b0*/  LDG.E.64 R14, desc[UR10][R24.64+0x28] ;  /* 0x0000280a180e7981 */ /* 0x000f68000c1e1b00 */
[----:B------:R-:W5:Y:S04]  /*20c0*/  LDG.E.64 R8, desc[UR10][R24.64+0x30] ;  /* 0x0000300a18087981 */ /* 0x000f68000c1e1b00 */
[----:B------:R-:W5:Y:S04]  /*20d0*/  LDG.E.64 R6, desc[UR10][R24.64+0x38] ;  /* 0x0000380a18067981 */ /* 0x000f68000c1e1b00 */
[----:B------:R-:W5:Y:S01]  /*20e0*/  LDG.E.64 R22, desc[UR10][R24.64+0x40] ;  /* 0x0000400a18167981 */ /* 0x000f62000c1e1b00 */
[----:B------:R-:W-:Y:S01]  /*20f0*/  VIADD R11, R11, 0x8 ;  /* 0x000000080b0b7836 */ /* 0x000fe20000000000 */
[----:B--2---:R-:W-:-:S08]  /*2100*/  DADD R28, R20, R28 ;  /* 0x00000000141c7229 */ /* 0x004fd0000000001c */
[----:B---3--:R-:W-:-:S08]  /*2110*/  DADD R28, R28, R30 ;  /* 0x000000001c1c7229 */ /* 0x008fd0000000001e */
[----:B----4-:R-:W-:-:S08]  /*2120*/  DADD R18, R28, R18 ;  /* 0x000000001c127229 */ /* 0x010fd00000000012 */
[----:B-----5:R-:W-:-:S08]  /*2130*/  DADD R16, R18, R16 ;  /* 0x0000000012107229 */ /* 0x020fd00000000010 */
[----:B------:R-:W-:-:S08]  /*2140*/  DADD R14, R16, R14 ;  /* 0x00000000100e7229 */ /* 0x000fd0000000000e */
[----:B------:R-:W-:-:S08]  /*2150*/  DADD R8, R14, R8 ;  /* 0x000000000e087229 */ /* 0x000fd00000000008 */
[----:B------:R-:W-:-:S08]  /*2160*/  DADD R6, R8, R6 ;  /* 0x0000000008067229 */ /* 0x000fd00000000006 */
[----:B------:R-:W-:-:S11]  /*2170*/  DADD R20, R6, R22 ;  /* 0x0000000006147229 */ /* 0x000fd60000000016 */
.L_x_201:
[----:B------:R-:W-:Y:S05]  /*2180*/  BSYNC.RECONVERGENT B2 ;  /* 0x0000000000027941 */ /* 0x000fea0003800200 */
.L_x_200:
        /* <DEDUP_REMOVED lines=15> */
[----:B------:R-:W5:Y:S01]  /*2280*/  LDG.E.64 R16, desc[UR10][R4.64+0x20] ;  /* 0x0000200a04107981 */ /* 0x000f62000c1e1b00 */
[----:B------:R-:W-:Y:S01]  /*2290*/  VIADD R11, R11, 0x4 ;  /* 0x000000040b0b7836 */ /* 0x000fe20000000000 */
[----:B--2---:R-:W-:-:S08]  /*22a0*/  DADD R6, R20, R6 ;  /* 0x0000000014067229 */ /* 0x004fd00000000006 */
[----:B---3--:R-:W-:-:S08]  /*22b0*/  DADD R6, R6, R8 ;  /* 0x0000000006067229 */ /* 0x008fd00000000008 */
[----:B----4-:R-:W-:-:S08]  /*22c0*/  DADD R6, R6, R14 ;  /* 0x0000000006067229 */ /* 0x010fd0000000000e */
[----:B-----5:R-:W-:-:S11]  /*22d0*/  DADD R20, R6, R16 ;  /* 0x0000000006147229 */ /* 0x020fd60000000010 */
.L_x_203:
[----:B------:R-:W-:Y:S05]  /*22e0*/  BSYNC.RECONVERGENT B2 ;  /* 0x0000000000027941 */ /* 0x000fea0003800200 */
.L_x_202:
[----:B------:R-:W-:Y:S05]  /*22f0*/  @!P1 BRA `(.L_x_196) ;  /* 0x00000000003c9947 */ /* 0x000fea0003800000 */
[----:B------:R-:W0:Y:S01]  /*2300*/  LDCU.64 UR6, c[0x0][0x3a0] ;  /* 0x00007400ff0677ac */ /* 0x000e220008000a00 */
[----:B------:R-:W-:Y:S02]  /*2310*/  SHF.R.S32.HI R0, RZ, 0x1f, R10 ;  /* 0x0000001fff007819 */ /* 0x000fe4000001140a */
[----:B------:R-:W-:-:S04]  /*2320*/  IADD3 R10, P0, PT, R10, R11, RZ ;  /* 0x0000000b0a0a7210 */ /* 0x000fc80007f1e0ff */
[----:B------:R-:W-:Y:S02]  /*2330*/  LEA.HI.X.SX32 R11, R11, R0, 0x1, P0 ;  /* 0x000000000b0b7211 */ /* 0x000fe400000f0eff */
[----:B0-----:R-:W-:-:S04]  /*2340*/  LEA R8, P0, R10, UR6, 0x3 ;  /* 0x000000060a087c11 */ /* 0x001fc8000f8018ff */
[----:B------:R-:W-:-:S05]  /*2350*/  LEA.HI.X R9, R10, UR7, R11, 0x3, P0 ;  /* 0x000000070a097c11 */ /* 0x000fca00080f1c0b */
[----:B------:R-:W2:Y:S01]  /*2360*/  LDG.E.64 R4, desc[UR10][R8.64+0x8] ;  /* 0x0000080a08047981 */ /* 0x000ea2000c1e1b00 */
[----:B------:R-:W-:Y:S01]  /*2370*/  ISETP.NE.AND P0, PT, R12, 0x1, PT ;  /* 0x000000010c00780c */ /* 0x000fe20003f05270 */
[----:B--2---:R-:W-:-:S12]  /*2380*/  DADD R20, R20, R4 ;  /* 0x0000000014147229 */ /* 0x004fd80000000004 */
[----:B------:R-:W-:Y:S05]  /*2390*/  @!P0 BRA `(.L_x_196) ;  /* 0x0000000000148947 */ /* 0x000fea0003800000 */
[----:B------:R-:W-:Y:S01]  /*23a0*/  ISETP.NE.AND P0, PT, R12, 0x2, PT ;  /* 0x000000020c00780c */ /* 0x000fe20003f05270 */
[----:B------:R-:W2:-:S12]  /*23b0*/  LDG.E.64 R4, desc[UR10][R8.64+0x10] ;  /* 0x0000100a08047981 */ /* 0x000e98000c1e1b00 */
[----:B------:R-:W3:Y:S01]  /*23c0*/  @P0 LDG.E.64 R6, desc[UR10][R8.64+0x18] ;  /* 0x0000180a08060981 */ /* 0x000ee2000c1e1b00 */
[----:B--2---:R-:W-:-:S08]  /*23d0*/  DADD R20, R20, R4 ;  /* 0x0000000014147229 */ /* 0x004fd00000000004 */
[----:B---3--:R-:W-:-:S11]  /*23e0*/  @P0 DADD R20, R20, R6 ;  /* 0x0000000014140229 */ /* 0x008fd60000000006 */
.L_x_196:
[----:B------:R-:W-:Y:S05]  /*23f0*/  BSYNC.RECONVERGENT B1 ;  /* 0x0000000000017941 */ /* 0x000fea0003800200 */
.L_x_195:
[----:B------:R-:W-:-:S08]  /*2400*/  DADD R2, R2, R20 ;  /* 0x0000000002027229 */ /* 0x000fd00000000014 */
[----:B------:R-:W-:-:S11]  /*2410*/  DADD R26, R26, R2 ;  /* 0x000000001a1a7229 */ /* 0x000fd60000000002 */
.L_x_161:
[----:B------:R-:W-:Y:S05]  /*2420*/  BSYNC.RECONVERGENT B0 ;  /* 0x0000000000007941 */ /* 0x000fea0003800200 */
.L_x_160:
[----:B------:R-:W0:Y:S01]  /*2430*/  LDC.64 R2, c[0x0][0x3a8] ;  /* 0x0000ea00ff027b82 */ /* 0x000e220000000a00 */
[----:B------:R-:W1:Y:S01]  /*2440*/  LDCU UR6, c[0x0][0x3c0] ;  /* 0x00007800ff0677ac */ /* 0x000e620008000800 */
[----:B0-----:R-:W-:-:S04]  /*2450*/  IMAD.WIDE R2, R13, 0x8, R2 ;  /* 0x000000080d027825 */ /* 0x001fc800078e0202 */
[----:B------:R-:W-:Y:S01]  /*2460*/  VIADD R13, R13, UR5 ;  /* 0x000000050d0d7c36 */ /* 0x000fe20008000000 */
[----:B------:R0:W-:Y:S04]  /*2470*/  STG.E.64 desc[UR10][R2.64], R26 ;  /* 0x0000001a02007986 */ /* 0x0001e8000c101b0a */
[----:B-1----:R-:W-:-:S13]  /*2480*/  ISETP.GE.AND P0, PT, R13, UR6, PT ;  /* 0x000000060d007c0c */ /* 0x002fda000bf06270 */
[----:B0-----:R-:W-:Y:S05]  /*2490*/  @!P0 BRA `(.L_x_204) ;  /* 0xffffffdc00108947 */ /* 0x001fea000383ffff */
[----:B------:R-:W-:Y:S05]  /*24a0*/  EXIT ;  /* 0x000000000000794d */ /* 0x000fea0003800000 */
        .weak           $__internal_10_$__cuda_sm20_div_rn_f64_full
        .type           $__internal_10_$__cuda_sm20_div_rn_f64_full,@function
        .size           $__internal_10_$__cuda_sm20_div_rn_f64_full,($_Z20y_Remap_on_gpu_part2PdS_S_S_S_S_S_S_iiid$__internal_accurate_pow - $__internal_10_$__cuda_sm20_div_rn_f64_full)
$__internal_10_$__cuda_sm20_div_rn_f64_full:
[C---:B------:R-:W-:Y:S01]  /*24b0*/  FSETP.GEU.AND P0, PT, |R15|.reuse, 1.469367938527859385e-39, PT ;  /* 0x001000000f00780b */ /* 0x040fe20003f0e200 */
[--C-:B------:R-:W-:Y:S01]  /*24c0*/  IMAD.MOV.U32 R14, RZ, RZ, R12.reuse ;  /* 0x000000ffff0e7224 */ /* 0x100fe200078e000c */
[----:B------:R-:W-:Y:S01]  /*24d0*/  LOP3.LUT R4, R15, 0x800fffff, RZ, 0xc0, !PT ;  /* 0x800fffff0f047812 */ /* 0x000fe200078ec0ff */
[----:B------:R-:W-:Y:S01]  /*24e0*/  IMAD.MOV.U32 R20, RZ, RZ, 0x1 ;  /* 0x00000001ff147424 */ /* 0x000fe200078e00ff */
[C---:B------:R-:W-:Y:S01]  /*24f0*/  FSETP.GEU.AND P2, PT, |R17|.reuse, 1.469367938527859385e-39, PT ;  /* 0x001000001100780b */ /* 0x040fe20003f4e200 */
[----:B------:R-:W-:Y:S01]  /*2500*/  IMAD.MOV.U32 R26, RZ, RZ, 0x1ca00000 ;  /* 0x1ca00000ff1a7424 */ /* 0x000fe200078e00ff */
[----:B------:R-:W-:Y:S01]  /*2510*/  LOP3.LUT R5, R4, 0x3ff00000, RZ, 0xfc, !PT ;  /* 0x3ff0000004057812 */ /* 0x000fe200078efcff */
[----:B------:R-:W-:Y:S01]  /*2520*/  IMAD.MOV.U32 R4, RZ, RZ, R12 ;  /* 0x000000ffff047224 */ /* 0x000fe200078e000c */
[----:B------:R-:W-:Y:S01]  /*2530*/  LOP3.LUT R27, R17, 0x7ff00000, RZ, 0xc0, !PT ;  /* 0x7ff00000111b7812 */ /* 0x000fe200078ec0ff */
[----:B------:R-:W-:Y:S01]  /*2540*/  BSSY.RECONVERGENT B2, `(.L_x_205) ;  /* 0x000004f000027945 */ /* 0x000fe20003800200 */
        /* <DEDUP_REMOVED lines=57> */
.L_x_206:
        /* <DEDUP_REMOVED lines=16> */
.L_x_209:
[----:B------:R-:W-:Y:S01]  /*29e0*/  LOP3.LUT R21, R15, 0x80000, RZ, 0xfc, !PT ;  /* 0x000800000f157812 */ /* 0x000fe200078efcff */
[----:B------:R-:W-:Y:S01]  /*29f0*/  IMAD.MOV.U32 R20, RZ, RZ, R14 ;  /* 0x000000ffff147224 */ /* 0x000fe200078e000e */
[----:B------:R-:W-:Y:S06]  /*2a00*/  BRA `(.L_x_207) ;  /* 0x0000000000087947 */ /* 0x000fec0003800000 */
.L_x_208:
[----:B------:R-:W-:Y:S01]  /*2a10*/  LOP3.LUT R21, R17, 0x80000, RZ, 0xfc, !PT ;  /* 0x0008000011157812 */ /* 0x000fe200078efcff */
[----:B------:R-:W-:-:S07]  /*2a20*/  IMAD.MOV.U32 R20, RZ, RZ, R16 ;  /* 0x000000ffff147224 */ /* 0x000fce00078e0010 */
.L_x_207:
[----:B------:R-:W-:Y:S05]  /*2a30*/  BSYNC.RECONVERGENT B2 ;  /* 0x0000000000027941 */ /* 0x000fea0003800200 */
.L_x_205:
[----:B------:R-:W-:Y:S02]  /*2a40*/  IMAD.MOV.U32 R29, RZ, RZ, 0x0 ;  /* 0x00000000ff1d7424 */ /* 0x000fe400078e00ff */
[----:B------:R-:W-:Y:S02]  /*2a50*/  IMAD.MOV.U32 R4, RZ, RZ, R20 ;  /* 0x000000ffff047224 */ /* 0x000fe400078e0014 */
[----:B------:R-:W-:Y:S01]  /*2a60*/  IMAD.MOV.U32 R5, RZ, RZ, R21 ;  /* 0x000000ffff057224 */ /* 0x000fe200078e0015 */
[----:B------:R-:W-:Y:S06]  /*2a70*/  RET.REL.NODEC R28 `(_Z20y_Remap_on_gpu_part2PdS_S_S_S_S_S_S_iiid) ;  /* 0xffffffd41c607950 */ /* 0x000fec0003c3ffff */
        .type           $_Z20y_Remap_on_gpu_part2PdS_S_S_S_S_S_S_iiid$__internal_accurate_pow,@function
        .size           $_Z20y_Remap_on_gpu_part2PdS_S_S_S_S_S_S_iiid$__internal_accurate_pow,(.L_x_338 - $_Z20y_Remap_on_gpu_part2PdS_S_S_S_S_S_S_iiid$__internal_accurate_pow)
$_Z20y_Remap_on_gpu_part2PdS_S_S_S_S_S_S_iiid$__internal_accurate_pow:
[----:B------:R-:W-:Y:S01]  /*2a80*/  ISETP.GT.U32.AND P0, PT, R9, 0xfffff, PT ;  /* 0x000fffff0900780c */ /* 0x000fe20003f04070 */
[----:B------:R-:W-:Y:S01]  /*2a90*/  IMAD.MOV.U32 R30, RZ, RZ, R9 ;  /* 0x000000ffff1e7224 */ /* 0x000fe200078e0009 */
[----:B------:R-:W-:Y:S01]  /*2aa0*/  UMOV UR6, 0x7d2cafe2 ;  /* 0x7d2cafe200067882 */ /* 0x000fe20000000000 */
[----:B------:R-:W-:Y:S01]  /*2ab0*/  UMOV UR7, 0x3eb0f5ff ;  /* 0x3eb0f5ff00077882 */ /* 0x000fe20000000000 */
[----:B------:R-:W-:Y:S01]  /*2ac0*/  UMOV UR8, 0x3b39803f ;  /* 0x3b39803f00087882 */ /* 0x000fe20000000000 */
[----:B------:R-:W-:-:S08]  /*2ad0*/  UMOV UR9, 0x3c7abc9e ;  /* 0x3c7abc9e00097882 */ /* 0x000fd00000000000 */
[----:B------:R-:W-:Y:S01]  /*2ae0*/  @!P0 DMUL R28, R8, 1.80143985094819840000e+16 ;  /* 0x43500000081c8828 */ /* 0x000fe20000000000 */
[----:B------:R-:W-:-:S09]  /*2af0*/  SHF.R.U32.HI R9, RZ, 0x14, R9 ;  /* 0x00000014ff097819 */ /* 0x000fd20000011609 */
[----:B------:R-:W-:Y:S01]  /*2b00*/  @!P0 IMAD.MOV.U32 R30, RZ, RZ, R29 ;  /* 0x000000ffff1e8224 */ /* 0x000fe200078e001d */
[----:B------:R-:W-:Y:S01]  /*2b10*/  @!P0 LEA.HI R9, R29, 0xffffffca, RZ, 0xc ;  /* 0xffffffca1d098811 */ /* 0x000fe200078f60ff */
[----:B------:R-:W-:-:S03]  /*2b20*/  @!P0 IMAD.MOV.U32 R8, RZ, RZ, R28 ;  /* 0x000000ffff088224 */ /* 0x000fc600078e001c */
[----:B------:R-:W-:Y:S01]  /*2b30*/  LOP3.LUT R30, R30, 0x800fffff, RZ, 0xc0, !PT ;  /* 0x800fffff1e1e7812 */ /* 0x000fe200078ec0ff */
[----:B------:R-:W-:-:S03]  /*2b40*/  IMAD.MOV.U32 R36, RZ, RZ, R8 ;  /* 0x000000ffff247224 */ /* 0x000fc600078e0008 */
[----:B------:R-:W-:Y:S01]  /*2b50*/  LOP3.LUT R31, R30, 0x3ff00000, RZ, 0xfc, !PT ;  /* 0x3ff000001e1f7812 */ /* 0x000fe200078efcff */
[----:B------:R-:W-:-:S03]  /*2b60*/  IMAD.MOV.U32 R30, RZ, RZ, RZ ;  /* 0x000000ffff1e7224 */ /* 0x000fc600078e00ff */
[----:B------:R-:W-:Y:S01]  /*2b70*/  ISETP.GE.U32.AND P1, PT, R31, 0x3ff6a09f, PT ;  /* 0x3ff6a09f1f00780c */ /* 0x000fe20003f26070 */
[----:B------:R-:W-:-:S12]  /*2b80*/  IMAD.MOV.U32 R37, RZ, RZ, R31 ;  /* 0x000000ffff257224 */ /* 0x000fd800078e001f */
[----:B------:R-:W-:-:S04]  /*2b90*/  @P1 VIADD R8, R37, 0xfff00000 ;  /* 0xfff0000025081836 */ /* 0x000fc80000000000 */
[----:B------:R-:W-:Y:S02]  /*2ba0*/  @P1 IMAD.MOV.U32 R37, RZ, RZ, R8 ;  /* 0x000000ffff251224 */ /* 0x000fe400078e0008 */
[C---:B------:R-:W-:Y:S02]  /*2bb0*/  VIADD R8, R9.reuse, 0xfffffc01 ;  /* 0xfffffc0109087836 */ /* 0x040fe40000000000 */
[----:B------:R-:W-:Y:S02]  /*2bc0*/  @P1 VIADD R8, R9, 0xfffffc02 ;  /* 0xfffffc0209081836 */ /* 0x000fe40000000000 */
[C---:B------:R-:W-:Y:S01]  /*2bd0*/  DADD R32, R36.reuse, 1 ;  /* 0x3ff0000024207429 */ /* 0x040fe20000000000 */
[----:B------:R-:W-:Y:S01]  /*2be0*/  IMAD.MOV.U32 R9, RZ, RZ, 0x43300000 ;  /* 0x43300000ff097424 */ /* 0x000fe200078e00ff */
[----:B------:R-:W-:Y:S01]  /*2bf0*/  DADD R36, R36, -1 ;  /* 0xbff0000024247429 */ /* 0x000fe20000000000 */
[----:B------:R-:W-:-:S03]  /*2c00*/  LOP3.LUT R8, R8, 0x80000000, RZ, 0x3c, !PT ;  /* 0x8000000008087812 */ /* 0x000fc600078e3cff */
[----:B------:R-:W0:Y:S02]  /*2c10*/  MUFU.RCP64H R31, R33 ;  /* 0x00000021001f7308 */ /* 0x000e240000001800 */
[----:B0-----:R-:W-:-:S08]  /*2c20*/  DFMA R34, -R32, R30, 1 ;  /* 0x3ff000002022742b */ /* 0x001fd0000000011e */
[----:B------:R-:W-:-:S08]  /*2c30*/  DFMA R34, R34, R34, R34 ;  /* 0x000000222222722b */ /* 0x000fd00000000022 */
[----:B------:R-:W-:Y:S01]  /*2c40*/  DFMA R34, R30, R34, R30 ;  /* 0x000000221e22722b */ /* 0x000fe2000000001e */
[----:B------:R-:W-:Y:S02]  /*2c50*/  IMAD.MOV.U32 R30, RZ, RZ, 0x41ad3b5a ;  /* 0x41ad3b5aff1e7424 */ /* 0x000fe400078e00ff */
[----:B------:R-:W-:-:S05]  /*2c60*/  IMAD.MOV.U32 R31, RZ, RZ, 0x3ed0f5d2 ;  /* 0x3ed0f5d2ff1f7424 */ /* 0x000fca00078e00ff */
[----:B------:R-:W-:-:S08]  /*2c70*/  DMUL R38, R36, R34 ;  /* 0x0000002224267228 */ /* 0x000fd00000000000 */
[----:B------:R-:W-:-:S08]  /*2c80*/  DFMA R38, R36, R34, R38 ;  /* 0x000000222426722b */ /* 0x000fd00000000026 */
[----:B------:R-:W-:-:S08]  /*2c90*/  DMUL R40, R38, R38 ;  /* 0x0000002626287228 */ /* 0x000fd00000000000 */
[----:B------:R-:W-:Y:S01]  /*2ca0*/  DFMA R30, R40, UR6, R30 ;  /* 0x00000006281e7c2b */ /* 0x000fe2000800001e */
[----:B------:R-:W-:Y:S01]  /*2cb0*/  UMOV UR6, 0x75488a3f ;  /* 0x75488a3f00067882 */ /* 0x000fe20000000000 */
[----:B------:R-:W-:-:S06]  /*2cc0*/  UMOV UR7, 0x3ef3b20a ;  /* 0x3ef3b20a00077882 */ /* 0x000fcc0000000000 */
[----:B------:R-:W-:Y:S01]  /*2cd0*/  DFMA R32, R40, R30, UR6 ;  /* 0x0000000628207e2b */ /* 0x000fe2000800001e */
[----:B------:R-:W-:Y:S01]  /*2ce0*/  UMOV UR6, 0xe4faecd5 ;  /* 0xe4faecd500067882 */ /* 0x000fe20000000000 */
[----:B------:R-:W-:Y:S01]  /*2cf0*/  UMOV UR7, 0x3f1745cd ;  /* 0x3f1745cd00077882 */ /* 0x000fe20000000000 */
[----:B------:R-:W-:-:S05]  /*2d00*/  DADD R30, R36, -R38 ;  /* 0x00000000241e7229 */ /* 0x000fca0000000826 */
[----:B------:R-:W-:Y:S01]  /*2d10*/  DFMA R32, R40, R32, UR6 ;  /* 0x0000000628207e2b */ /* 0x000fe20008000020 */
[----:B------:R-:W-:Y:S01]  /*2d20*/  UMOV UR6, 0x258a578b ;  /* 0x258a578b00067882 */ /* 0x000fe20000000000 */
[----:B------:R-:W-:Y:S01]  /*2d30*/  UMOV UR7, 0x3f3c71c7 ;  /* 0x3f3c71c700077882 */ /* 0x000fe20000000000 */
[----:B------:R-:W-:-:S05]  /*2d40*/  DADD R30, R30, R30 ;  /* 0x000000001e1e7229 */ /* 0x000fca000000001e */
[----:B------:R-:W-:Y:S01]  /*2d50*/  DFMA R32, R40, R32, UR6 ;  /* 0x0000000628207e2b */ /* 0x000fe20008000020 */
[----:B------:R-:W-:Y:S01]  /*2d60*/  UMOV UR6, 0x9242b910 ;  /* 0x9242b91000067882 */ /* 0x000fe20000000000 */
[----:B------:R-:W-:Y:S01]  /*2d70*/  UMOV UR7, 0x3f624924 ;  /* 0x3f62492400077882 */ /* 0x000fe20000000000 */
[----:B------:R-:W-:-:S05]  /*2d80*/  DFMA R30, R36, -R38, R30 ;  /* 0x80000026241e722b */ /* 0x000fca000000001e */
[----:B------:R-:W-:Y:S01]  /*2d90*/  DFMA R32, R40, R32, UR6 ;  /* 0x0000000628207e2b */ /* 0x000fe20008000020 */
[----:B------:R-:W-:Y:S01]  /*2da0*/  UMOV UR6, 0x99999dfb ;  /* 0x99999dfb00067882 */ /* 0x000fe20000000000 */
[----:B------:R-:W-:Y:S01]  /*2db0*/  UMOV UR7, 0x3f899999 ;  /* 0x3f89999900077882 */ /* 0x000fe20000000000 */
[----:B------:R-:W-:-:S05]  /*2dc0*/  DMUL R30, R34, R30 ;  /* 0x0000001e221e7228 */ /* 0x000fca0000000000 */
[----:B------:R-:W-:Y:S01]  /*2dd0*/  DFMA R32, R40, R32, UR6 ;  /* 0x0000000628207e2b */ /* 0x000fe20008000020 */
[----:B------:R-:W-:Y:S01]  /*2de0*/  UMOV UR6, 0x55555555 ;  /* 0x5555555500067882 */ /* 0x000fe20000000000 */
[----:B------:R-:W-:-:S03]  /*2df0*/  UMOV UR7, 0x3fb55555 ;  /* 0x3fb5555500077882 */ /* 0x000fc60000000000 */
[----:B------:R-:W-:Y:S02]  /*2e00*/  VIADD R43, R31, 0x100000 ;  /* 0x001000001f2b7836 */ /* 0x000fe40000000000 */
[----:B------:R-:W-:Y:S01]  /*2e10*/  IMAD.MOV.U32 R42, RZ, RZ, R30 ;  /* 0x000000ffff2a7224 */ /* 0x000fe200078e001e */
[----:B------:R-:W-:-:S08]  /*2e20*/  DFMA R36, R40, R32, UR6 ;  /* 0x0000000628247e2b */ /* 0x000fd00008000020 */
[----:B------:R-:W-:Y:S01]  /*2e30*/  DADD R34, -R36, UR6 ;  /* 0x0000000624227e29 */ /* 0x000fe20008000100 */
[----:B------:R-:W-:Y:S01]  /*2e40*/  UMOV UR6, 0xb9e7b0 ;  /* 0x00b9e7b000067882 */ /* 0x000fe20000000000 */
[----:B------:R-:W-:-:S06]  /*2e50*/  UMOV UR7, 0x3c46a4cb ;  /* 0x3c46a4cb00077882 */ /* 0x000fcc0000000000 */
[----:B------:R-:W-:Y:S02]  /*2e60*/  DFMA R34, R40, R32, R34 ;  /* 0x000000202822722b */ /* 0x000fe40000000022 */
[----:B------:R-:W-:-:S06]  /*2e70*/  DMUL R32, R38, R38 ;  /* 0x0000002626207228 */ /* 0x000fcc0000000000 */
[----:B------:R-:W-:Y:S01]  /*2e80*/  DADD R34, R34, -UR6 ;  /* 0x8000000622227e29 */ /* 0x000fe20008000000 */
[----:B------:R-:W-:Y:S01]  /*2e90*/  UMOV UR6, 0x80000000 ;  /* 0x8000000000067882 */ /* 0x000fe20000000000 */
[C---:B------:R-:W-:Y:S01]  /*2ea0*/  DFMA R28, R38.reuse, R38, -R32 ;  /* 0x00000026261c722b */ /* 0x040fe20000000820 */
[----:B------:R-:W-:Y:S01]  /*2eb0*/  UMOV UR7, 0x43300000 ;  /* 0x4330000000077882 */ /* 0x000fe20000000000 */
[----:B------:R-:W-:Y:S02]  /*2ec0*/  DMUL R40, R38, R32 ;  /* 0x0000002026287228 */ /* 0x000fe40000000000 */
[----:B------:R-:W-:Y:S01]  /*2ed0*/  DADD R8, R8, -UR6 ;  /* 0x8000000608087e29 */ /* 0x000fe20008000000 */
[----:B------:R-:W-:Y:S01]  /*2ee0*/  UMOV UR6, 0xfefa39ef ;  /* 0xfefa39ef00067882 */ /* 0x000fe20000000000 */
[----:B------:R-:W-:Y:S02]  /*2ef0*/  UMOV UR7, 0x3fe62e42 ;  /* 0x3fe62e4200077882 */ /* 0x000fe40000000000 */
[----:B------:R-:W-:-:S02]  /*2f00*/  DFMA R42, R38, R42, R28 ;  /* 0x0000002a262a722b */ /* 0x000fc4000000001c */
[----:B------:R-:W-:-:S08]  /*2f10*/  DFMA R28, R38, R32, -R40 ;  /* 0x00000020261c722b */ /* 0x000fd00000000828 */
[----:B------:R-:W-:Y:S02]  /*2f20*/  DFMA R28, R30, R32, R28 ;  /* 0x000000201e1c722b */ /* 0x000fe4000000001c */
[----:B------:R-:W-:-:S06]  /*2f30*/  DADD R32, R36, R34 ;  /* 0x0000000024207229 */ /* 0x000fcc0000000022 */
[----:B------:R-:W-:Y:S02]  /*2f40*/  DFMA R28, R38, R42, R28 ;  /* 0x0000002a261c722b */ /* 0x000fe4000000001c */
[----:B------:R-:W-:Y:S02]  /*2f50*/  DADD R42, R36, -R32 ;  /* 0x00000000242a7229 */ /* 0x000fe40000000820 */
[----:B------:R-:W-:-:S06]  /*2f60*/  DMUL R36, R32, R40 ;  /* 0x0000002820247228 */ /* 0x000fcc0000000000 */
[----:B------:R-:W-:Y:S02]  /*2f70*/  DADD R42, R34, R42 ;  /* 0x00000000222a7229 */ /* 0x000fe4000000002a */
[----:B------:R-:W-:-:S08]  /*2f80*/  DFMA R34, R32, R40, -R36 ;  /* 0x000000282022722b */ /* 0x000fd00000000824 */
[----:B------:R-:W-:-:S08]  /*2f90*/  DFMA R28, R32, R28, R34 ;  /* 0x0000001c201c722b */ /* 0x000fd00000000022 */
[----:B------:R-:W-:-:S08]  /*2fa0*/  DFMA R42, R42, R40, R28 ;  /* 0x000000282a2a722b */ /* 0x000fd0000000001c */
[----:B------:R-:W-:-:S08]  /*2fb0*/  DADD R32, R36, R42 ;  /* 0x0000000024207229 */ /* 0x000fd0000000002a */
[--C-:B------:R-:W-:Y:S02]  /*2fc0*/  DADD R28, R38, R32.reuse ;  /* 0x00000000261c7229 */ /* 0x100fe40000000020 */
[----:B------:R-:W-:-:S06]  /*2fd0*/  DADD R36, R36, -R32 ;  /* 0x0000000024247229 */ /* 0x000fcc0000000820 */
[----:B------:R-:W-:Y:S02]  /*2fe0*/  DADD R38, R38, -R28 ;  /* 0x0000000026267229 */ /* 0x000fe4000000081c */
[----:B------:R-:W-:-:S06]  /*2ff0*/  DADD R36, R42, R36 ;  /* 0x000000002a247229 */ /* 0x000fcc0000000024 */
[----:B------:R-:W-:-:S08]  /*3000*/  DADD R32, R32, R38 ;  /* 0x0000000020207229 */ /* 0x000fd00000000026 */
[----:B------:R-:W-:-:S08]  /*3010*/  DADD R32, R36, R32 ;  /* 0x0000000024207229 */ /* 0x000fd00000000020 */
[----:B------:R-:W-:-:S08]  /*3020*/  DADD R32, R30, R32 ;  /* 0x000000001e207229 */ /* 0x000fd00000000020 */
[----:B------:R-:W-:-:S08]  /*3030*/  DADD R34, R28, R32 ;  /* 0x000000001c227229 */ /* 0x000fd00000000020 */
[--C-:B------:R-:W-:Y:S02]  /*3040*/  DFMA R30, R8, UR6, R34.reuse ;  /* 0x00000006081e7c2b */ /* 0x100fe40008000022 */
[----:B------:R-:W-:-:S06]  /*3050*/  DADD R36, R28, -R34 ;  /* 0x000000001c247229 */ /* 0x000fcc0000000822 */
[----:B------:R-:W-:Y:S02]  /*3060*/  DFMA R28, R8, -UR6, R30 ;  /* 0x80000006081c7c2b */ /* 0x000fe4000800001e */
[----:B------:R-:W-:Y:S01]  /*3070*/  DADD R36, R32, R36 ;  /* 0x0000000020247229 */ /* 0x000fe20000000024 */
[----:B------:R-:W-:Y:S02]  /*3080*/  IMAD.MOV.U32 R33, RZ, RZ, R7 ;  /* 0x000000ffff217224 */ /* 0x000fe400078e0007 */
[----:B------:R-:W-:-:S03]  /*3090*/  IMAD.MOV.U32 R32, RZ, RZ, R6 ;  /* 0x000000ffff207224 */ /* 0x000fc600078e0006 */
[----:B------:R-:W-:Y:S01]  /*30a0*/  DADD R28, -R34, R28 ;  /* 0x00000000221c7229 */ /* 0x000fe2000000011c */
[----:B------:R-:W-:-:S05]  /*30b0*/  IMAD.SHL.U32 R7, R33, 0x2, RZ ;  /* 0x0000000221077824 */ /* 0x000fca00078e00ff */
[----:B------:R-:W-:Y:S02]  /*30c0*/  ISETP.GT.U32.AND P0, PT, R7, -0x2000001, PT ;  /* 0xfdffffff0700780c */ /* 0x000fe40003f04070 */
[----:B------:R-:W-:-:S08]  /*30d0*/  DADD R28, R36, -R28 ;  /* 0x00000000241c7229 */ /* 0x000fd0000000081c */
[----:B------:R-:W-:Y:S01]  /*30e0*/  DFMA R28, R8, UR8, R28 ;  /* 0x00000008081c7c2b */ /* 0x000fe2000800001c */
[----:B------:R-:W-:-:S04]  /*30f0*/  LOP3.LUT R8, R33, 0xff0fffff, RZ, 0xc0, !PT ;  /* 0xff0fffff21087812 */ /* 0x000fc800078ec0ff */
[----:B------:R-:W-:Y:S01]  /*3100*/  SEL R9, R8, R33, P0 ;  /* 0x0000002108097207 */ /* 0x000fe20000000000 */
[----:B------:R-:W-:Y:S02]  /*3110*/  IMAD.MOV.U32 R8, RZ, RZ, R32 ;  /* 0x000000ffff087224 */ /* 0x000fe400078e0020 */
[----:B------:R-:W-:-:S08]  /*3120*/  DADD R34, R30, R28 ;  /* 0x000000001e227229 */ /* 0x000fd0000000001c */
[----:B------:R-:W-:Y:S02]  /*3130*/  DADD R30, R30, -R34 ;  /* 0x000000001e1e7229 */ /* 0x000fe40000000822 */
[----:B------:R-:W-:-:S06]  /*3140*/  DMUL R32, R34, R8 ;  /* 0x0000000822207228 */ /* 0x000fcc0000000000 */
[----:B------:R-:W-:Y:S02]  /*3150*/  DADD R30, R28, R30 ;  /* 0x000000001c1e7229 */ /* 0x000fe4000000001e */
[----:B------:R-:W-:-:S08]  /*3160*/  DFMA R34, R34, R8, -R32 ;  /* 0x000000082222722b */ /* 0x000fd00000000820 */
[----:B------:R-:W-:Y:S01]  /*3170*/  DFMA R30, R30, R8, R34 ;  /* 0x000000081e1e722b */ /* 0x000fe20000000022 */
[----:B------:R-:W-:Y:S02]  /*3180*/  IMAD.MOV.U32 R8, RZ, RZ, 0x652b82fe ;  /* 0x652b82feff087424 */ /* 0x000fe400078e00ff */
[----:B------:R-:W-:-:S05]  /*3190*/  IMAD.MOV.U32 R9, RZ, RZ, 0x3ff71547 ;  /* 0x3ff71547ff097424 */ /* 0x000fca00078e00ff */
[----:B------:R-:W-:-:S08]  /*31a0*/  DADD R34, R32, R30 ;  /* 0x0000000020227229 */ /* 0x000fd0000000001e */
[----:B------:R-:W-:Y:S02]  /*31b0*/  DFMA R8, R34, R8, 6.75539944105574400000e+15 ;  /* 0x433800002208742b */ /* 0x000fe40000000008 */
[----:B------:R-:W-:Y:S01]  /*31c0*/  FSETP.GEU.AND P0, PT, |R35|, 4.1917929649353027344, PT ;  /* 0x4086232b2300780b */ /* 0x000fe20003f0e200 */
[----:B------:R-:W-:-:S05]  /*31d0*/  DADD R32, R32, -R34 ;  /* 0x0000000020207229 */ /* 0x000fca0000000822 */
[----:B------:R-:W-:-:S03]  /*31e0*/  DADD R28, R8, -6.75539944105574400000e+15 ;  /* 0xc3380000081c7429 */ /* 0x000fc60000000000 */
[----:B------:R-:W-:-:S05]  /*31f0*/  DADD R30, R30, R32 ;  /* 0x000000001e1e7229 */ /* 0x000fca0000000020 */
[----:B------:R-:W-:Y:S01]  /*3200*/  DFMA R36, R28, -UR6, R34 ;  /* 0x800000061c247c2b */ /* 0x000fe20008000022 */
[----:B------:R-:W-:Y:S01]  /*3210*/  UMOV UR6, 0x3b39803f ;  /* 0x3b39803f00067882 */ /* 0x000fe20000000000 */
[----:B------:R-:W-:-:S06]  /*3220*/  UMOV UR7, 0x3c7abc9e ;  /* 0x3c7abc9e00077882 */ /* 0x000fcc0000000000 */
[----:B------:R-:W-:Y:S01]  /*3230*/  DFMA R36, R28, -UR6, R36 ;  /* 0x800000061c247c2b */ /* 0x000fe20008000024 */
[----:B------:R-:W-:Y:S01]  /*3240*/  UMOV UR6, 0x69ce2bdf ;  /* 0x69ce2bdf00067882 */ /* 0x000fe20000000000 */
[----:B------:R-:W-:Y:S01]  /*3250*/  IMAD.MOV.U32 R28, RZ, RZ, -0x35dec16 ;  /* 0xfca213eaff1c7424 */ /* 0x000fe200078e00ff */
[----:B------:R-:W-:Y:S01]  /*3260*/  UMOV UR7, 0x3e5ade15 ;  /* 0x3e5ade1500077882 */ /* 0x000fe20000000000 */
[----:B------:R-:W-:-:S06]  /*3270*/  IMAD.MOV.U32 R29, RZ, RZ, 0x3e928af3 ;  /* 0x3e928af3ff1d7424 */ /* 0x000fcc00078e00ff */
[----:B------:R-:W-:Y:S01]  /*3280*/  DFMA R28, R36, UR6, R28 ;  /* 0x00000006241c7c2b */ /* 0x000fe2000800001c */
[----:B------:R-:W-:Y:S01]  /*3290*/  UMOV UR6, 0x62401315 ;  /* 0x6240131500067882 */ /* 0x000fe20000000000 */
[----:B------:R-:W-:-:S06]  /*32a0*/  UMOV UR7, 0x3ec71dee ;  /* 0x3ec71dee00077882 */ /* 0x000fcc0000000000 */
[----:B------:R-:W-:Y:S01]  /*32b0*/  DFMA R28, R36, R28, UR6 ;  /* 0x00000006241c7e2b */ /* 0x000fe2000800001c */
        /* <DEDUP_REMOVED lines=20> */
[----:B------:R-:W-:-:S08]  /*3400*/  DFMA R28, R36, R28, UR6 ;  /* 0x00000006241c7e2b */ /* 0x000fd0000800001c */
[----:B------:R-:W-:-:S08]  /*3410*/  DFMA R28, R36, R28, 1 ;  /* 0x3ff00000241c742b */ /* 0x000fd0000000001c */
[----:B------:R-:W-:-:S10]  /*3420*/  DFMA R28, R36, R28, 1 ;  /* 0x3ff00000241c742b */ /* 0x000fd4000000001c */
[----:B------:R-:W-:Y:S02]  /*3430*/  IMAD R33, R8, 0x100000, R29 ;  /* 0x0010000008217824 */ /* 0x000fe400078e021d */
[----:B------:R-:W-:Y:S01]  /*3440*/  IMAD.MOV.U32 R32, RZ, RZ, R28 ;  /* 0x000000ffff207224 */ /* 0x000fe200078e001c */
[----:B------:R-:W-:Y:S06]  /*3450*/  @!P0 BRA `(.L_x_210) ;  /* 0x0000000000308947 */ /* 0x000fec0003800000 */
[----:B------:R-:W-:Y:S01]  /*3460*/  FSETP.GEU.AND P0, PT, |R35|, 4.2275390625, PT ;  /* 0x408748002300780b */ /* 0x000fe20003f0e200 */
[C---:B------:R-:W-:Y:S02]  /*3470*/  DADD R32, R34.reuse, +INF ;  /* 0x7ff0000022207429 */ /* 0x040fe40000000000 */
[----:B------:R-:W-:-:S08]  /*3480*/  DSETP.GEU.AND P1, PT, R34, RZ, PT ;  /* 0x000000ff2200722a */ /* 0x000fd00003f2e000 */
[----:B------:R-:W-:Y:S02]  /*3490*/  FSEL R32, R32, RZ, P1 ;  /* 0x000000ff20207208 */ /* 0x000fe40000800000 */
[----:B------:R-:W-:Y:S02]  /*34a0*/  @!P0 LEA.HI R7, R8, R8, RZ, 0x1 ;  /* 0x0000000808078211 */ /* 0x000fe400078f08ff */
[----:B------:R-:W-:Y:S02]  /*34b0*/  FSEL R33, R33, RZ, P1 ;  /* 0x000000ff21217208 */ /* 0x000fe40000800000 */
[----:B------:R-:W-:-:S05]  /*34c0*/  @!P0 SHF.R.S32.HI R7, RZ, 0x1, R7 ;  /* 0x00000001ff078819 */ /* 0x000fca0000011407 */
[----:B------:R-:W-:Y:S02]  /*34d0*/  @!P0 IMAD.IADD R8, R8, 0x1, -R7 ;  /* 0x0000000108088824 */ /* 0x000fe400078e0a07 */
[----:B------:R-:W-:-:S03]  /*34e0*/  @!P0 IMAD R29, R7, 0x100000, R29 ;  /* 0x00100000071d8824 */ /* 0x000fc600078e021d */
[----:B------:R-:W-:Y:S01]  /*34f0*/  @!P0 LEA R9, R8, 0x3ff00000, 0x14 ;  /* 0x3ff0000008098811 */ /* 0x000fe200078ea0ff */
[----:B------:R-:W-:-:S06]  /*3500*/  @!P0 IMAD.MOV.U32 R8, RZ, RZ, RZ ;  /* 0x000000ffff088224 */ /* 0x000fcc00078e00ff */
[----:B------:R-:W-:-:S11]  /*3510*/  @!P0 DMUL R32, R28, R8 ;  /* 0x000000081c208228 */ /* 0x000fd60000000000 */
.L_x_210:
[----:B------:R-:W-:Y:S01]  /*3520*/  DFMA R30, R30, R32, R32 ;  /* 0x000000201e1e722b */ /* 0x000fe20000000020 */
[----:B------:R-:W-:Y:S01]  /*3530*/  IMAD.MOV.U32 R28, RZ, RZ, R12 ;  /* 0x000000ffff1c7224 */ /* 0x000fe200078e000c */
[----:B------:R-:W-:Y:S01]  /*3540*/  DSETP.NEU.AND P0, PT, |R32|, +INF , PT ;  /* 0x7ff000002000742a */ /* 0x000fe20003f0d200 */
[----:B------:R-:W-:-:S07]  /*3550*/  IMAD.MOV.U32 R29, RZ, RZ, 0x0 ;  /* 0x00000000ff1d7424 */ /* 0x000fce00078e00ff */
[----:B------:R-:W-:Y:S02]  /*3560*/  FSEL R8, R32, R30, !P0 ;  /* 0x0000001e20087208 */ /* 0x000fe40004000000 */
[----:B------:R-:W-:Y:S01]  /*3570*/  FSEL R9, R33, R31, !P0 ;  /* 0x0000001f21097208 */ /* 0x000fe20004000000 */
[----:B------:R-:W-:Y:S06]  /*3580*/  RET.REL.NODEC R28 `(_Z20y_Remap_on_gpu_part2PdS_S_S_S_S_S_S_iiid) ;  /* 0xffffffc81c9c7950 */ /* 0x000fec0003c3ffff */
.L_x_211:
        /* <DEDUP_REMOVED lines=15> */
.L_x_338:


//--------------------- .text._Z20y_Remap_on_gpu_part1PdS_S_S_S_iii --------------------------
	.section	.text._Z20y_Remap_on_gpu_part1PdS_S_S_S_iii,"ax",@progbits
	.align	128
        .global         _Z20y_Remap_on_gpu_part1PdS_S_S_S_iii
        .type           _Z20y_Remap_on_gpu_part1PdS_S_S_S_iii,@function
        .size           _Z20y_Remap_on_gpu_part1PdS_S_S_S_iii,(.L_x_355 - _Z20y_Remap_on_gpu_part1PdS_S_S_S_iii)
        .other          _Z20y_Remap_on_gpu_part1PdS_S_S_S_iii,@"STO_CUDA_ENTRY STV_DEFAULT"
_Z20y_Remap_on_gpu_part1PdS_S_S_S_iii:
.text._Z20y_Remap_on_gpu_part1PdS_S_S_S_iii:
        /* <DEDUP_REMOVED lines=12> */
[----:B------:R-:W4:Y:S07]  /*00c0*/  LDCU UR10, c[0x0][0x3a8] ;  /* 0x00007500ff0a77ac */ /* 0x000f2e0008000800 */
[----:B------:R-:W2:Y:S01]  /*00d0*/  LDC.64 R12, c[0x0][0x3a0] ;  /* 0x0000e800ff0c7b82 */ /* 0x000ea20000000a00 */
[----:B-1----:R-:W-:Y:S01]  /*00e0*/  UIMAD UR4, UR4, UR5, URZ ;  /* 0x00000005040472a4 */ /* 0x002fe2000f8e02ff */
[----:B0-----:R-:W-:-:S04]  /*00f0*/  IABS R0, R24 ;  /* 0x0000001800007213 */ /* 0x001fc80000000000 */
[----:B------:R-:W0:Y:S08]  /*0100*/  I2F.RP R3, R0 ;  /* 0x0000000000037306 */ /* 0x000e300000209400 */
[----:B0-----:R-:W0:Y:S02]  /*0110*/  MUFU.RCP R3, R3 ;  /* 0x0000000300037308 */ /* 0x001e240000001000 */
[----:B0-----:R-:W-:-:S06]  /*0120*/  VIADD R4, R3, 0xffffffe ;  /* 0x0ffffffe03047836 */ /* 0x001fcc0000000000 */
[----:B------:R0:W1:Y:S02]  /*0130*/  F2I.FTZ.U32.TRUNC.NTZ R5, R4 ;  /* 0x0000000400057305 */ /* 0x000064000021f000 */
[----:B0-----:R-:W-:Y:S02]  /*0140*/  HFMA2 R4, -RZ, RZ, 0, 0 ;  /* 0x00000000ff047431 */ /* 0x001fe400000001ff */
[----:B-1----:R-:W-:-:S04]  /*0150*/  IMAD.MOV R7, RZ, RZ, -R5 ;  /* 0x000000ffff077224 */ /* 0x002fc800078e0a05 */
[----:B------:R-:W-:-:S04]  /*0160*/  IMAD R7, R7, R0, RZ ;  /* 0x0000000007077224 */ /* 0x000fc800078e02ff */
[----:B------:R-:W-:-:S04]  /*0170*/  IMAD.HI.U32 R3, R5, R7, R4 ;  /* 0x0000000705037227 */ /* 0x000fc800078e0004 */
[C---:B------:R-:W-:Y:S01]  /*0180*/  VIADD R5, R24.reuse, 0xfffffffe ;  /* 0xfffffffe18057836 */ /* 0x040fe20000000000 */
[----:B------:R-:W-:Y:S01]  /*0190*/  IADD3 R24, PT, PT, R24, -0x3, RZ ;  /* 0xfffffffd18187810 */ /* 0x000fe20007ffe0ff */
[----:B--234-:R-:W-:-:S07]  /*01a0*/  IMAD.MOV.U32 R4, RZ, RZ, R6 ;  /* 0x000000ffff047224 */ /* 0x01cfce00078e0006 */
.L_x_216:
[----:B--2---:R-:W-:Y:S02]  /*01b0*/  IABS R8, R4 ;  /* 0x0000000400087213 */ /* 0x004fe40000000000 */
[----:B------:R-:W-:Y:S02]  /*01c0*/  IABS R10, R2 ;  /* 0x00000002000a7213 */ /* 0x000fe40000000000 */
[----:B------:R-:W-:Y:S01]  /*01d0*/  ISETP.GE.AND P2, PT, R4, RZ, PT ;  /* 0x000000ff0400720c */ /* 0x000fe20003f46270 */
[----:B------:R-:W-:-:S04]  /*01e0*/  IMAD.HI.U32 R6, R3, R8, RZ ;  /* 0x0000000803067227 */ /* 0x000fc800078e00ff */
[----:B------:R-:W-:-:S04]  /*01f0*/  IMAD.MOV R25, RZ, RZ, -R6 ;  /* 0x000000ffff197224 */ /* 0x000fc800078e0a06 */
[----:B------:R-:W-:-:S05]  /*0200*/  IMAD R25, R10, R25, R8 ;  /* 0x000000190a197224 */ /* 0x000fca00078e0208 */
[----:B------:R-:W-:-:S13]  /*0210*/  ISETP.GT.U32.AND P0, PT, R0, R25, PT ;  /* 0x000000190000720c */ /* 0x000fda0003f04070 */
[----:B------:R-:W-:Y:S01]  /*0220*/  @!P0 IMAD.IADD R25, R25, 0x1, -R10 ;  /* 0x0000000119198824 */ /* 0x000fe200078e0a0a */
[----:B------:R-:W-:-:S04]  /*0230*/  ISETP.NE.AND P0, PT, R2, RZ, PT ;  /* 0x000000ff0200720c */ /* 0x000fc80003f05270 */
[----:B------:R-:W-:-:S13]  /*0240*/  ISETP.GT.U32.AND P1, PT, R0, R25, PT ;  /* 0x000000190000720c */ /* 0x000fda0003f24070 */
[----:B------:R-:W-:-:S05]  /*0250*/  @!P1 IADD3 R25, PT, PT, R25, -R10, RZ ;  /* 0x8000000a19199210 */ /* 0x000fca0007ffe0ff */
[----:B------:R-:W-:Y:S01]  /*0260*/  @!P2 IMAD.MOV R25, RZ, RZ, -R25 ;  /* 0x000000ffff19a224 */ /* 0x000fe200078e0a19 */
[----:B------:R-:W-:-:S05]  /*0270*/  @!P0 LOP3.LUT R25, RZ, R2, RZ, 0x33, !PT ;  /* 0x00000002ff198212 */ /* 0x000fca00078e33ff */
[----:B------:R-:W-:-:S05]  /*0280*/  IMAD.IADD R27, R4, 0x1, -R25 ;  /* 0x00000001041b7824 */ /* 0x000fca00078e0a19 */
[----:B------:R-:W-:-:S05]  /*0290*/  IADD3 R19, PT, PT, R27, R2, RZ ;  /* 0x000000021b137210 */ /* 0x000fca0007ffe0ff */
[----:B------:R-:W-:-:S05]  /*02a0*/  IMAD.WIDE R18, R19, 0x8, R12 ;  /* 0x0000000813127825 */ /* 0x000fca00078e020c */
[----:B------:R-:W2:Y:S04]  /*02b0*/  LDG.E.64 R10, desc[UR6][R18.64+-0x18] ;  /* 0xffffe806120a7981 */ /* 0x000ea8000c1e1b00 */
[----:B------:R-:W3:Y:S04]  /*02c0*/  LDG.E.64 R16, desc[UR6][R18.64+-0x10] ;  /* 0xfffff00612107981 */ /* 0x000ee8000c1e1b00 */
[----:B------:R-:W4:Y:S01]  /*02d0*/  LDG.E.64 R8, desc[UR6][R18.64+-0x8] ;  /* 0xfffff80612087981 */ /* 0x000f22000c1e1b00 */
[----:B------:R-:W-:-:S05]  /*02e0*/  IMAD.WIDE R26, R27, 0x8, R12 ;  /* 0x000000081b1a7825 */ /* 0x000fca00078e020c */
[----:B------:R-:W4:Y:S04]  /*02f0*/  LDG.E.64 R22, desc[UR6][R26.64+0x10] ;  /* 0x000010061a167981 */ /* 0x000f28000c1e1b00 */
[----:B------:R-:W4:Y:S01]  /*0300*/  LDG.E.64 R6, desc[UR6][R26.64+0x8] ;  /* 0x000008061a067981 */ /* 0x000f22000c1e1b00 */
[----:B------:R-:W-:-:S03]  /*0310*/  ISETP.GT.AND P1, PT, R25, R24, PT ;  /* 0x000000181900720c */ /* 0x000fc60003f24270 */
[----:B------:R-:W4:Y:S10]  /*0320*/  LDG.E.64 R18, desc[UR6][R26.64] ;  /* 0x000000061a127981 */ /* 0x000f34000c1e1b00 */
[----:B------:R-:W-:Y:S01]  /*0330*/  @P1 ISETP.NE.AND P2, PT, R25, R5, PT ;  /* 0x000000051900120c */ /* 0x000fe20003f45270 */
[----:B--2---:R-:W-:-:S02]  /*0340*/  DMUL R14, R10, 15 ;  /* 0x402e00000a0e7828 */ /* 0x004fc40000000000 */
[----:B---3--:R-:W-:-:S06]  /*0350*/  DFMA R10, R16, 3, -R10 ;  /* 0x40080000100a782b */ /* 0x008fcc000000080a */
[----:B------:R-:W-:Y:S02]  /*0360*/  DFMA R14, R16, 56, -R14 ;  /* 0x404c0000100e782b */ /* 0x000fe4000000080e */
[----:B----4-:R-:W-:-:S06]  /*0370*/  DFMA R10, R8, 9, R10 ;  /* 0x40220000080a782b */ /* 0x010fcc000000000a */
[----:B------:R-:W-:Y:S01]  /*0380*/  DFMA R8, R8, -30, R14 ;  /* 0xc03e00000808782b */ /* 0x000fe2000000000e */
[----:B------:R-:W-:Y:S02]  /*0390*/  IMAD.MOV.U32 R14, RZ, RZ, 0x745d1746 ;  /* 0x745d1746ff0e7424 */ /* 0x000fe400078e00ff */
[----:B------:R-:W-:-:S06]  /*03a0*/  IMAD.MOV.U32 R15, RZ, RZ, 0x3fb745d1 ;  /* 0x3fb745d1ff0f7424 */ /* 0x000fcc00078e00ff */
[-C--:B------:R-:W-:Y:S02]  /*03b0*/  DMUL R10, R10, R14.reuse ;  /* 0x0000000e0a0a7228 */ /* 0x080fe40000000000 */
[----:B------:R-:W-:Y:S02]  /*03c0*/  @P1 DMUL R8, R8, R14 ;  /* 0x0000000e08081228 */ /* 0x000fe40000000000 */
[----:B------:R-:W-:Y:S01]  /*03d0*/  DMUL R20, R22, 15 ;  /* 0x402e000016147828 */ /* 0x000fe20000000000 */
[----:B------:R-:W-:Y:S01]  /*03e0*/  IMAD.WIDE R16, R25, 0x8, R26 ;  /* 0x0000000819107825 */ /* 0x000fe200078e021a */
[----:B------:R-:W-:-:S06]  /*03f0*/  DFMA R22, R6, 3, -R22 ;  /* 0x400800000616782b */ /* 0x000fcc0000000816 */
[----:B------:R-:W-:Y:S02]  /*0400*/  @P1 FSEL R8, R10, R8, !P2 ;  /* 0x000000080a081208 */ /* 0x000fe40005000000 */
[----:B------:R-:W-:Y:S01]  /*0410*/  @P1 FSEL R9, R11, R9, !P2 ;  /* 0x000000090b091208 */ /* 0x000fe20005000000 */
[----:B------:R-:W-:Y:S01]  /*0420*/  DFMA R20, R6, 56, -R20 ;  /* 0x404c00000614782b */ /* 0x000fe20000000814 */
[----:B------:R0:W5:Y:S04]  /*0430*/  LDG.E.64 R6, desc[UR6][R16.64] ;  /* 0x0000000610067981 */ /* 0x000168000c1e1b00 */
[----:B------:R0:W5:Y:S01]  /*0440*/  @!P1 LDG.E.64 R8, desc[UR6][R16.64+0x10] ;  /* 0x0000100610089981 */ /* 0x000162000c1e1b00 */
[----:B------:R-:W-:Y:S01]  /*0450*/  ISETP.GT.AND P0, PT, R25, R5, PT ;  /* 0x000000051900720c */ /* 0x000fe20003f04270 */
[----:B------:R-:W-:-:S12]  /*0460*/  DFMA R22, R18, 9, R22 ;  /* 0x402200001216782b */ /* 0x000fd80000000016 */
[----:B------:R0:W5:Y:S01]  /*0470*/  @!P0 LDG.E.64 R10, desc[UR6][R16.64+0x8] ;  /* 0x00000806100a8981 */ /* 0x000162000c1e1b00 */
[----:B------:R-:W-:Y:S01]  /*0480*/  ISETP.GE.AND P0, PT, R25, 0x1, PT ;  /* 0x000000011900780c */ /* 0x000fe20003f06270 */
[----:B------:R-:W-:Y:S01]  /*0490*/  DMUL R22, R22, R14 ;  /* 0x0000000e16167228 */ /* 0x000fe20000000000 */
[----:B------:R-:W-:Y:S01]  /*04a0*/  BSSY.RECONVERGENT B0, `(.L_x_212) ;  /* 0x000000e000007945 */ /* 0x000fe20003800200 */
[----:B------:R-:W-:-:S08]  /*04b0*/  DFMA R20, R18, -30, R20 ;  /* 0xc03e00001214782b */ /* 0x000fd00000000014 */
[----:B------:R-:W-:Y:S01]  /*04c0*/  MOV R18, R22 ;  /* 0x0000001600127202 */ /* 0x000fe20000000f00 */
[----:B------:R-:W-:Y:S01]  /*04d0*/  IMAD.MOV.U32 R19, RZ, RZ, R23 ;  /* 0x000000ffff137224 */ /* 0x000fe200078e0017 */
[----:B0-----:R-:W-:Y:S06]  /*04e0*/  @!P0 BRA `(.L_x_213) ;  /* 0x00000000000c8947 */ /* 0x001fec0003800000 */
[----:B------:R0:W5:Y:S01]  /*04f0*/  LDG.E.64 R18, desc[UR6][R16.64+-0x8] ;  /* 0xfffff80610127981 */ /* 0x000162000c1e1b00 */
[----:B------:R-:W-:-:S13]  /*0500*/  ISETP.NE.AND P0, PT, R25, 0x1, PT ;  /* 0x000000011900780c */ /* 0x000fda0003f05270 */
[----:B0-----:R-:W-:Y:S05]  /*0510*/  @P0 BRA `(.L_x_214) ;  /* 0x0000000000140947 */ /* 0x001fea0003800000 */
.L_x_213:
[----:B------:R-:W-:Y:S01]  /*0520*/  DMUL R20, R20, R14 ;  /* 0x0000000e14147228 */ /* 0x000fe20000000000 */
[----:B------:R-:W-:-:S09]  /*0530*/  ISETP.NE.AND P0, PT, R25, 0x1, PT ;  /* 0x000000011900780c */ /* 0x000fd20003f05270 */
[----:B------:R-:W-:Y:S02]  /*0540*/  FSEL R22, R22, R20, !P0 ;  /* 0x0000001416167208 */ /* 0x000fe40004000000 */
[----:B------:R-:W-:Y:S01]  /*0550*/  FSEL R23, R23, R21, !P0 ;  /* 0x0000001517177208 */ /* 0x000fe20004000000 */
[----:B------:R-:W-:Y:S06]  /*0560*/  BRA `(.L_x_215) ;  /* 0x0000000000047947 */ /* 0x000fec0003800000 */
.L_x_214:
[----:B------:R0:W5:Y:S02]  /*0570*/  LDG.E.64 R22, desc[UR6][R16.64+-0x10] ;  /* 0xfffff00610167981 */ /* 0x000164000c1e1b00 */
.L_x_215:
[----:B------:R-:W-:Y:S05]  /*0580*/  BSYNC.RECONVERGENT B0 ;  /* 0x0000000000007941 */ /* 0x000fea0003800200 */
.L_x_212:
[----:B------:R-:W1:Y:S01]  /*0590*/  LDC.64 R20, c[0x0][0x380] ;  /* 0x0000e000ff147b82 */ /* 0x000e620000000a00 */
[----:B-----5:R-:W-:Y:S01]  /*05a0*/  DADD R22, R22, R10 ;  /* 0x0000000016167229 */ /* 0x020fe2000000000a */
[----:B------:R-:W-:Y:S01]  /*05b0*/  UMOV UR8, 0x55555555 ;  /* 0x5555555500087882 */ /* 0x000fe20000000000 */
[----:B------:R-:W-:Y:S01]  /*05c0*/  DADD R8, R18, R8 ;  /* 0x0000000012087229 */ /* 0x000fe20000000008 */
[----:B------:R-:W-:Y:S01]  /*05d0*/  UMOV UR9, 0x3fb55555 ;  /* 0x3fb5555500097882 */ /* 0x000fe20000000000 */
[C---:B------:R-:W-:Y:S02]  /*05e0*/  DADD R18, R6.reuse, R18 ;  /* 0x0000000006127229 */ /* 0x040fe40000000012 */
[----:B------:R-:W-:Y:S01]  /*05f0*/  DADD R6, R6, R10 ;  /* 0x0000000006067229 */ /* 0x000fe2000000000a */
[----:B------:R-:W2:Y:S01]  /*0600*/  LDC.64 R14, c[0x0][0x388] ;  /* 0x0000e200ff0e7b82 */ /* 0x000ea20000000a00 */
[----:B------:R-:W-:Y:S02]  /*0610*/  DMUL R22, R22, UR8 ;  /* 0x0000000816167c28 */ /* 0x000fe40008000000 */
[----:B------:R-:W-:Y:S01]  /*0620*/  DMUL R8, R8, UR8 ;  /* 0x0000000808087c28 */ /* 0x000fe20008000000 */
[----:B------:R-:W-:Y:S01]  /*0630*/  UMOV UR8, 0xaaaaaaab ;  /* 0xaaaaaaab00087882 */ /* 0x000fe20000000000 */
[----:B------:R-:W-:-:S03]  /*0640*/  UMOV UR9, 0x3fe2aaaa ;  /* 0x3fe2aaaa00097882 */ /* 0x000fc60000000000 */
[----:B------:R-:W3:Y:S01]  /*0650*/  LDC.64 R10, c[0x0][0x398] ;  /* 0x0000e600ff0a7b82 */ /* 0x000ee20000000a00 */
[----:B------:R-:W-:Y:S02]  /*0660*/  DFMA R18, R18, UR8, -R22 ;  /* 0x0000000812127c2b */ /* 0x000fe40008000816 */
[----:B------:R-:W-:Y:S01]  /*0670*/  DFMA R6, R6, UR8, -R8 ;  /* 0x0000000806067c2b */ /* 0x000fe20008000808 */
[----:B-1----:R-:W-:-:S04]  /*0680*/  IMAD.WIDE R20, R4, 0x8, R20 ;  /* 0x0000000804147825 */ /* 0x002fc800078e0214 */
[----:B------:R-:W1:Y:S01]  /*0690*/  LDC.64 R28, c[0x0][0x390] ;  /* 0x0000e400ff1c7b82 */ /* 0x000e620000000a00 */
[----:B------:R-:W-:Y:S01]  /*06a0*/  STG.E.64 desc[UR6][R20.64], R18 ;  /* 0x0000001214007986 */ /* 0x000fe2000c101b06 */
[----:B--2---:R-:W-:-:S05]  /*06b0*/  IMAD.WIDE R14, R4, 0x8, R14 ;  /* 0x00000008040e7825 */ /* 0x004fca00078e020e */
[----:B------:R1:W-:Y:S04]  /*06c0*/  STG.E.64 desc[UR6][R14.64], R6 ;  /* 0x000000060e007986 */ /* 0x0003e8000c101b06 */
[----:B------:R-:W2:Y:S01]  /*06d0*/  LDG.E.64 R8, desc[UR6][R20.64] ;  /* 0x0000000614087981 */ /* 0x000ea2000c1e1b00 */
[----:B---3--:R-:W-:Y:S01]  /*06e0*/  IMAD.WIDE R10, R4, 0x8, R10 ;  /* 0x00000008040a7825 */ /* 0x008fe200078e020a */
[----:B--2---:R-:W-:-:S07]  /*06f0*/  DADD R8, R6, -R8 ;  /* 0x0000000006087229 */ /* 0x004fce0000000808 */
[----:B------:R2:W-:Y:S04]  /*0700*/  STG.E.64 desc[UR6][R10.64], R8 ;  /* 0x000000080a007986 */ /* 0x0005e8000c101b06 */
[----:B------:R-:W3:Y:S04]  /*0710*/  LDG.E.64 R22, desc[UR6][R20.64] ;  /* 0x0000000614167981 */ /* 0x000ee8000c1e1b00 */
[----:B------:R-:W3:Y:S04]  /*0720*/  LDG.E.64 R26, desc[UR6][R14.64] ;  /* 0x000000060e1a7981 */ /* 0x000ee8000c1e1b00 */
[----:B0-----:R-:W4:Y:S01]  /*0730*/  LDG.E.64 R16, desc[UR6][R16.64] ;  /* 0x0000000610107981 */ /* 0x001f22000c1e1b00 */
[C---:B-1----:R-:W-:Y:S01]  /*0740*/  IMAD.WIDE R6, R4.reuse, 0x8, R28 ;  /* 0x0000000804067825 */ /* 0x042fe200078e021c */
[----:B------:R-:W-:-:S04]  /*0750*/  IADD3 R4, PT, PT, R4, UR4, RZ ;  /* 0x0000000404047c10 */ /* 0x000fc8000fffe0ff */
[----:B------:R-:W-:Y:S01]  /*0760*/  ISETP.GE.AND P0, PT, R4, UR10, PT ;  /* 0x0000000a04007c0c */ /* 0x000fe2000bf06270 */
[----:B---3--:R-:W-:-:S08]  /*0770*/  DADD R22, R22, R26 ;  /* 0x0000000016167229 */ /* 0x008fd0000000001a */
[----:B----4-:R-:W-:-:S08]  /*0780*/  DFMA R22, R22, -0.5, R16 ;  /* 0xbfe000001616782b */ /* 0x010fd00000000010 */
[----:B------:R-:W-:-:S07]  /*0790*/  DMUL R22, R22, 6 ;  /* 0x4018000016167828 */ /* 0x000fce0000000000 */
[----:B------:R2:W-:Y:S01]  /*07a0*/  STG.E.64 desc[UR6][R6.64], R22 ;  /* 0x0000001606007986 */ /* 0x0005e2000c101b06 */
[----:B------:R-:W-:Y:S05]  /*07b0*/  @!P0 BRA `(.L_x_216) ;  /* 0xfffffff8007c8947 */ /* 0x000fea000383ffff */
[----:B------:R-:W-:Y:S05]  /*07c0*/  EXIT ;  /* 0x000000000000794d */ /* 0x000fea0003800000 */
.L_x_217:
        /* <DEDUP_REMOVED lines=11> */
.L_x_355:


//--------------------- .text._Z20x_Remap_on_gpu_part2PdS_S_S_S_S_S_S_iiid --------------------------
	.section	.text._Z20x_Remap_on_gpu_part2PdS_S_S_S_S_S_S_iiid,"ax",@progbits
	.align	128
        .global         _Z20x_Remap_on_gpu_part2PdS_S_S_S_S_S_S_iiid
        .type           _Z20x_Remap_on_gpu_part2PdS_S_S_S_S_S_S_iiid,@function
        .size           _Z20x_Remap_on_gpu_part2PdS_S_S_S_S_S_S_iiid,(.L_x_340 - _Z20x_Remap_on_gpu_part2PdS_S_S_S_S_S_S_iiid)
        .other          _Z20x_Remap_on_gpu_part2PdS_S_S_S_S_S_S_iiid,@"STO_CUDA_ENTRY STV_DEFAULT"
_Z20x_Remap_on_gpu_part2PdS_S_S_S_S_S_S_iiid:
.text._Z20x_Remap_on_gpu_part2PdS_S_S_S_S_S_S_iiid:
        /* <DEDUP_REMOVED lines=10> */
[----:B------:R-:W1:Y:S01]  /*00a0*/  LDCU.64 UR8, c[0x0][0x358] ;  /* 0x00006b00ff0877ac */ /* 0x000e620008000a00 */
[----:B0-----:R-:W-:-:S12]  /*00b0*/  UIMAD UR6, UR6, UR4, URZ ;  /* 0x00000004060672a4 */ /* 0x001fd8000f8e02ff */
.L_x_262:
[----:B------:R-:W0:Y:S08]  /*00c0*/  LDC.64 R2, c[0x0][0x3b8] ;  /* 0x0000ee00ff027b82 */ /* 0x000e300000000a00 */
[----:B------:R-:W2:Y:S01]  /*00d0*/  LDC R11, c[0x0][0x3c8] ;  /* 0x0000f200ff0b7b82 */ /* 0x000ea20000000800 */
[----:B0-----:R-:W-:-:S04]  /*00e0*/  IMAD.WIDE R2, R10, 0x8, R2 ;  /* 0x000000080a027825 */ /* 0x001fc800078e0202 */
[C---:B--2---:R-:W-:Y:S02]  /*00f0*/  IMAD.WIDE R4, R11.reuse, 0x8, R2 ;  /* 0x000000080b047825 */ /* 0x044fe400078e0202 */
[----:B-1----:R-:W2:Y:S04]  /*0100*/  LDG.E.64 R2, desc[UR8][R2.64] ;  /* 0x0000000802027981 */ /* 0x002ea8000c1e1b00 */
[----:B------:R-:W2:Y:S01]  /*0110*/  LDG.E.64 R4, desc[UR8][R4.64] ;  /* 0x0000000804047981 */ /* 0x000ea2000c1e1b00 */
[----:B------:R-:W-:Y:S01]  /*0120*/  IABS R9, R11 ;  /* 0x0000000b00097213 */ /* 0x000fe20000000000 */
[----:B------:R-:W-:Y:S01]  /*0130*/  BSSY.RECONVERGENT B0, `(.L_x_218) ;  /* 0x0000253000007945 */ /* 0x000fe20003800200 */
[----:B------:R-:W-:Y:S02]  /*0140*/  ISETP.GE.AND P3, PT, R10, RZ, PT ;  /* 0x000000ff0a00720c */ /* 0x000fe40003f66270 */
[----:B------:R-:W0:Y:S01]  /*0150*/  I2F.RP R0, R9 ;  /* 0x0000000900007306 */ /* 0x000e220000209400 */
[----:B------:R-:W-:-:S07]  /*0160*/  ISETP.NE.AND P1, PT, R11, RZ, PT ;  /* 0x000000ff0b00720c */ /* 0x000fce0003f25270 */
        /* <DEDUP_REMOVED lines=12> */
[----:B------:R-:W-:-:S05]  /*0230*/  @!P0 IMAD.IADD R8, R8, 0x1, -R9 ;  /* 0x0000000108088824 */ /* 0x000fca00078e0a09 */
[----:B------:R-:W-:-:S13]  /*0240*/  ISETP.GT.U32.AND P2, PT, R9, R8, PT ;  /* 0x000000080900720c */ /* 0x000fda0003f44070 */
[----:B------:R-:W-:-:S04]  /*0250*/  @!P2 IMAD.IADD R8, R8, 0x1, -R9 ;  /* 0x000000010808a824 */ /* 0x000fc800078e0a09 */
[----:B------:R-:W-:Y:S01]  /*0260*/  @!P3 IMAD.MOV R8, RZ, RZ, -R8 ;  /* 0x000000ffff08b224 */ /* 0x000fe200078e0a08 */
[----:B------:R-:W-:Y:S01]  /*0270*/  @!P1 LOP3.LUT R8, RZ, R11, RZ, 0x33, !PT ;  /* 0x0000000bff089212 */ /* 0x000fe200078e33ff */
        /* <DEDUP_REMOVED lines=13> */
[----:B------:R-:W-:Y:S01]  /*0350*/  DSETP.MIN.AND P2, P3, R4, UR4, PT ;  /* 0x0000000404007e2a */ /* 0x000fe2000bb40000 */
[----:B------:R-:W-:-:S03]  /*0360*/  IMAD.U32 R9, RZ, RZ, UR7 ;  /* 0x00000007ff097e24 */ /* 0x000fc6000f8e00ff */
[----:B------:R-:W-:Y:S02]  /*0370*/  FSEL R3, R3, -UR7, P0 ;  /* 0x8000000703037c08 */ /* 0x000fe40008000000 */
[----:B------:R-:W-:Y:S01]  /*0380*/  SEL R2, R0, UR4, P0 ;  /* 0x0000000400027c07 */ /* 0x000fe20008000000 */
[----:B------:R-:W-:Y:S01]  /*0390*/  IMAD.MOV.U32 R0, RZ, RZ, R5 ;  /* 0x000000ffff007224 */ /* 0x000fe200078e0005 */
[----:B------:R-:W-:Y:S01]  /*03a0*/  SEL R4, R4, UR4, P2 ;  /* 0x0000000404047c07 */ /* 0x000fe20009000000 */
[----:B0-----:R-:W1:Y:S03]  /*03b0*/  MUFU.RCP64H R7, UR10 ;  /* 0x0000000a00077d08 */ /* 0x001e660008001800 */
[----:B------:R-:W-:Y:S02]  /*03c0*/  @P1 LOP3.LUT R3, R9, 0x80000, RZ, 0xfc, !PT ;  /* 0x0008000009031812 */ /* 0x000fe400078efcff */
[----:B------:R-:W-:Y:S01]  /*03d0*/  FSEL R9, R0, UR7, P2 ;  /* 0x0000000700097c08 */ /* 0x000fe20009000000 */
[----:B------:R-:W-:-:S05]  /*03e0*/  IMAD.U32 R0, RZ, RZ, UR7 ;  /* 0x00000007ff007e24 */ /* 0x000fca000f8e00ff */
[----:B------:R-:W-:-:S05]  /*03f0*/  @P3 LOP3.LUT R9, R0, 0x80000, RZ, 0xfc, !PT ;  /* 0x0008000000093812 */ /* 0x000fca00078efcff */
[----:B------:R-:W-:Y:S01]  /*0400*/  IMAD.MOV.U32 R5, RZ, RZ, R9 ;  /* 0x000000ffff057224 */ /* 0x000fe200078e0009 */
[----:B-1----:R-:W-:-:S08]  /*0410*/  DFMA R12, R6, -R16, 1 ;  /* 0x3ff00000060c742b */ /* 0x002fd00000000810 */
        /* <DEDUP_REMOVED lines=15> */
[----:B------:R-:W-:Y:S02]  /*0510*/  MOV R15, R13 ;  /* 0x0000000d000f7202 */ /* 0x000fe40000000f00 */
[----:B------:R-:W-:-:S07]  /*0520*/  MOV R20, 0x540 ;  /* 0x0000054000147802 */ /* 0x000fce0000000f00 */
[----:B01----:R-:W-:Y:S05]  /*0530*/  CALL.REL.NOINC `($__internal_11_$__cuda_sm20_div_rn_f64_full) ;  /* 0x00000020006c7944 */ /* 0x003fea0003c00000 */
.L_x_221:
[----:B------:R-:W-:Y:S05]  /*0540*/  BSYNC.RECONVERGENT B1 ;  /* 0x0000000000017941 */ /* 0x000fea0003800200 */
.L_x_220:
[----:B------:R-:W2:Y:S01]  /*0550*/  LDCU UR4, c[0x0][0x3d4] ;  /* 0x00007a80ff0477ac */ /* 0x000ea20008000800 */
[----:B------:R-:W3:Y:S01]  /*0560*/  LDC.64 R16, c[0x0][0x3d0] ;  /* 0x0000f400ff107b82 */ /* 0x000ee20000000a00 */
[----:B------:R-:W-:Y:S01]  /*0570*/  IMAD.MOV.U32 R12, RZ, RZ, 0x1 ;  /* 0x00000001ff0c7424 */ /* 0x000fe200078e00ff */
[----:B------:R4:W0:Y:S01]  /*0580*/  F2I.F64.FLOOR R11, R14 ;  /* 0x0000000e000b7311 */ /* 0x0008220000305100 */
[----:B------:R-:W-:Y:S07]  /*0590*/  BSSY.RECONVERGENT B1, `(.L_x_222) ;  /* 0x0000015000017945 */ /* 0x000fee0003800200 */
[----:B--2---:R-:W3:Y:S02]  /*05a0*/  MUFU.RCP64H R13, UR4 ;  /* 0x00000004000d7d08 */ /* 0x004ee40008001800 */
[----:B---3--:R-:W-:-:S08]  /*05b0*/  DFMA R18, R12, -R16, 1 ;  /* 0x3ff000000c12742b */ /* 0x008fd00000000810 */
        /* <DEDUP_REMOVED lines=11> */
[----:B0---4-:R-:W-:Y:S05]  /*0670*/  @P0 BRA P1, `(.L_x_223) ;  /* 0x0000000000180947 */ /* 0x011fea0000800000 */
[----:B------:R-:W-:Y:S01]  /*0680*/  IMAD.MOV.U32 R14, RZ, RZ, R18 ;  /* 0x000000ffff0e7224 */ /* 0x000fe200078e0012 */
[----:B------:R-:W-:Y:S01]  /*0690*/  MOV R20, 0x6c0 ;  /* 0x000006c000147802 */ /* 0x000fe20000000f00 */
[----:B------:R-:W-:-:S07]  /*06a0*/  IMAD.MOV.U32 R15, RZ, RZ, R19 ;  /* 0x000000ffff0f7224 */ /* 0x000fce00078e0013 */
[----:B-1----:R-:W-:Y:S05]  /*06b0*/  CALL.REL.NOINC `($__internal_11_$__cuda_sm20_div_rn_f64_full) ;  /* 0x00000020000c7944 */ /* 0x002fea0003c00000 */
[----:B------:R-:W-:Y:S02]  /*06c0*/  IMAD.MOV.U32 R12, RZ, RZ, R14 ;  /* 0x000000ffff0c7224 */ /* 0x000fe400078e000e */
[----:B------:R-:W-:-:S07]  /*06d0*/  IMAD.MOV.U32 R13, RZ, RZ, R15 ;  /* 0x000000ffff0d7224 */ /* 0x000fce00078e000f */
.L_x_223:
[----:B------:R-:W-:Y:S05]  /*06e0*/  BSYNC.RECONVERGENT B1 ;  /* 0x0000000000017941 */ /* 0x000fea0003800200 */
.L_x_222:
[----:B------:R-:W0:Y:S01]  /*06f0*/  LDCU UR4, c[0x0][0x3c8] ;  /* 0x00007900ff0477ac */ /* 0x000e220008000800 */
[----:B------:R-:W2:Y:S08]  /*0700*/  LDC.64 R20, c[0x0][0x3b0] ;  /* 0x0000ec00ff147b82 */ /* 0x000eb00000000a00 */
[----:B------:R-:W3:Y:S01]  /*0710*/  LDC.64 R14, c[0x0][0x3d0] ;  /* 0x0000f400ff0e7b82 */ /* 0x000ee20000000a00 */
[C---:B0-----:R-:W-:Y:S01]  /*0720*/  IMAD R16, R11.reuse, UR4, R8 ;  /* 0x000000040b107c24 */ /* 0x041fe2000f8e0208 */
[----:B------:R-:W0:Y:S03]  /*0730*/  LDCU UR4, c[0x0][0x3d4] ;  /* 0x00007a80ff0477ac */ /* 0x000e260008000800 */
[----:B------:R-:W-:-:S04]  /*0740*/  IMAD.IADD R9, R11, 0x1, R16 ;  /* 0x000000010b097824 */ /* 0x000fc800078e0210 */
[----:B--2---:R-:W-:-:S05]  /*0750*/  IMAD.WIDE R20, R9, 0x8, R20 ;  /* 0x0000000809147825 */ /* 0x004fca00078e0214 */
[----:B------:R-:W2:Y:S01]  /*0760*/  LDG.E.64 R18, desc[UR8][R20.64] ;  /* 0x0000000814127981 */ /* 0x000ea2000c1e1b00 */
[----:B------:R-:W-:Y:S01]  /*0770*/  IMAD.MOV.U32 R22, RZ, RZ, 0x1 ;  /* 0x00000001ff167424 */ /* 0x000fe200078e00ff */
[----:B------:R4:W1:Y:S01]  /*0780*/  F2I.F64.FLOOR R0, R12 ;  /* 0x0000000c00007311 */ /* 0x0008620000305100 */
[----:B------:R-:W-:Y:S07]  /*0790*/  BSSY.RECONVERGENT B1, `(.L_x_224) ;  /* 0x0000015000017945 */ /* 0x000fee0003800200 */
[----:B0-----:R-:W3:Y:S02]  /*07a0*/  MUFU.RCP64H R23, UR4 ;  /* 0x0000000400177d08 */ /* 0x001ee40008001800 */
[----:B---3--:R-:W-:-:S08]  /*07b0*/  DFMA R24, R22, -R14, 1 ;  /* 0x3ff000001618742b */ /* 0x008fd0000000080e */
[----:B------:R-:W-:-:S08]  /*07c0*/  DFMA R24, R24, R24, R24 ;  /* 0x000000181818722b */ /* 0x000fd00000000018 */
[----:B------:R-:W-:-:S08]  /*07d0*/  DFMA R24, R22, R24, R22 ;  /* 0x000000181618722b */ /* 0x000fd00000000016 */
[----:B------:R-:W-:-:S08]  /*07e0*/  DFMA R22, R24, -R14, 1 ;  /* 0x3ff000001816742b */ /* 0x000fd0000000080e */
[----:B------:R-:W-:Y:S02]  /*07f0*/  DFMA R22, R24, R22, R24 ;  /* 0x000000161816722b */ /* 0x000fe40000000018 */
[----:B--2---:R-:W-:-:S08]  /*0800*/  DADD R18, R2, -R18 ;  /* 0x0000000002127229 */ /* 0x004fd00000000812 */
[----:B------:R-:W-:Y:S02]  /*0810*/  DMUL R2, R22, R18 ;  /* 0x0000001216027228 */ /* 0x000fe40000000000 */
[----:B------:R-:W-:-:S06]  /*0820*/  FSETP.GEU.AND P1, PT, |R19|, 6.5827683646048100446e-37, PT ;  /* 0x036000001300780b */ /* 0x000fcc0003f2e200 */
[----:B------:R-:W-:-:S08]  /*0830*/  DFMA R14, R2, -R14, R18 ;  /* 0x8000000e020e722b */ /* 0x000fd00000000012 */
[----:B------:R-:W-:-:S10]  /*0840*/  DFMA R2, R22, R14, R2 ;  /* 0x0000000e1602722b */ /* 0x000fd40000000002 */
[----:B------:R-:W-:-:S05]  /*0850*/  FFMA R9, RZ, UR4, R3 ;  /* 0x00000004ff097c23 */ /* 0x000fca0008000003 */
[----:B------:R-:W-:-:S13]  /*0860*/  FSETP.GT.AND P0, PT, |R9|, 1.469367938527859385e-39, PT ;  /* 0x001000000900780b */ /* 0x000fda0003f04200 */
[----:B-1--4-:R-:W-:Y:S05]  /*0870*/  @P0 BRA P1, `(.L_x_225) ;  /* 0x0000000000180947 */ /* 0x012fea0000800000 */
[----:B------:R-:W-:Y:S01]  /*0880*/  IMAD.MOV.U32 R14, RZ, RZ, R18 ;  /* 0x000000ffff0e7224 */ /* 0x000fe200078e0012 */
[----:B------:R-:W-:Y:S01]  /*0890*/  MOV R20, 0x8c0 ;  /* 0x000008c000147802 */ /* 0x000fe20000000f00 */
[----:B------:R-:W-:-:S07]  /*08a0*/  IMAD.MOV.U32 R15, RZ, RZ, R19 ;  /* 0x000000ffff0f7224 */ /* 0x000fce00078e0013 */
[----:B------:R-:W-:Y:S05]  /*08b0*/  CALL.REL.NOINC `($__internal_11_$__cuda_sm20_div_rn_f64_full) ;  /* 0x0000001c008c7944 */ /* 0x000fea0003c00000 */
[----:B------:R-:W-:Y:S02]  /*08c0*/  IMAD.MOV.U32 R2, RZ, RZ, R14 ;  /* 0x000000ffff027224 */ /* 0x000fe400078e000e */
[----:B------:R-:W-:-:S07]  /*08d0*/  IMAD.MOV.U32 R3, RZ, RZ, R15 ;  /* 0x000000ffff037224 */ /* 0x000fce00078e000f */
.L_x_225:
[----:B------:R-:W-:Y:S05]  /*08e0*/  BSYNC.RECONVERGENT B1 ;  /* 0x0000000000017941 */ /* 0x000fea0003800200 */
.L_x_224:
[----:B------:R-:W0:Y:S01]  /*08f0*/  LDCU UR4, c[0x0][0x3c8] ;  /* 0x00007900ff0477ac */ /* 0x000e220008000800 */
[----:B------:R-:W1:Y:S08]  /*0900*/  LDC.64 R18, c[0x0][0x3b0] ;  /* 0x0000ec00ff127b82 */ /* 0x000e700000000a00 */
[----:B------:R-:W2:Y:S01]  /*0910*/  LDC.64 R12, c[0x0][0x3d0] ;  /* 0x0000f400ff0c7b82 */ /* 0x000ea20000000a00 */
[C---:B0-----:R-:W-:Y:S01]  /*0920*/  IMAD R21, R0.reuse, UR4, R8 ;  /* 0x0000000400157c24 */ /* 0x041fe2000f8e0208 */
[----:B------:R-:W0:Y:S03]  /*0930*/  LDCU UR4, c[0x0][0x3d4] ;  /* 0x00007a80ff0477ac */ /* 0x000e260008000800 */
[----:B------:R-:W-:-:S04]  /*0940*/  IMAD.IADD R9, R0, 0x1, R21 ;  /* 0x0000000100097824 */ /* 0x000fc800078e0215 */
[----:B-1----:R-:W-:-:S05]  /*0950*/  IMAD.WIDE R18, R9, 0x8, R18 ;  /* 0x0000000809127825 */ /* 0x002fca00078e0212 */
[----:B------:R-:W3:Y:S01]  /*0960*/  LDG.E.64 R14, desc[UR8][R18.64] ;  /* 0x00000008120e7981 */ /* 0x000ee2000c1e1b00 */
[----:B------:R-:W-:Y:S01]  /*0970*/  MOV R22, 0x1 ;  /* 0x0000000100167802 */ /* 0x000fe20000000f00 */
[----:B------:R-:W-:Y:S01]  /*0980*/  BSSY.RECONVERGENT B1, `(.L_x_226) ;  /* 0x0000013000017945 */ /* 0x000fe20003800200 */
[----:B0-----:R-:W2:Y:S04]  /*0990*/  MUFU.RCP64H R23, UR4 ;  /* 0x0000000400177d08 */ /* 0x001ea80008001800 */
[----:B--2---:R-:W-:-:S08]  /*09a0*/  DFMA R24, R22, -R12, 1 ;  /* 0x3ff000001618742b */ /* 0x004fd0000000080c */
[----:B------:R-:W-:-:S08]  /*09b0*/  DFMA R24, R24, R24, R24 ;  /* 0x000000181818722b */ /* 0x000fd00000000018 */
[----:B------:R-:W-:-:S08]  /*09c0*/  DFMA R24, R22, R24, R22 ;  /* 0x000000181618722b */ /* 0x000fd00000000016 */
[----:B------:R-:W-:-:S08]  /*09d0*/  DFMA R22, R24, -R12, 1 ;  /* 0x3ff000001816742b */ /* 0x000fd0000000080c */
[----:B------:R-:W-:Y:S02]  /*09e0*/  DFMA R22, R24, R22, R24 ;  /* 0x000000161816722b */ /* 0x000fe40000000018 */
[----:B---3--:R-:W-:-:S08]  /*09f0*/  DADD R14, R4, -R14 ;  /* 0x00000000040e7229 */ /* 0x008fd0000000080e */
[----:B------:R-:W-:Y:S02]  /*0a00*/  DMUL R4, R22, R14 ;  /* 0x0000000e16047228 */ /* 0x000fe40000000000 */
[----:B------:R-:W-:-:S06]  /*0a10*/  FSETP.GEU.AND P1, PT, |R15|, 6.5827683646048100446e-37, PT ;  /* 0x036000000f00780b */ /* 0x000fcc0003f2e200 */
[----:B------:R-:W-:-:S08]  /*0a20*/  DFMA R12, R4, -R12, R14 ;  /* 0x8000000c040c722b */ /* 0x000fd0000000000e */
[----:B------:R-:W-:-:S10]  /*0a30*/  DFMA R4, R22, R12, R4 ;  /* 0x0000000c1604722b */ /* 0x000fd40000000004 */
[----:B------:R-:W-:-:S05]  /*0a40*/  FFMA R9, RZ, UR4, R5 ;  /* 0x00000004ff097c23 */ /* 0x000fca0008000005 */
[----:B------:R-:W-:-:S13]  /*0a50*/  FSETP.GT.AND P0, PT, |R9|, 1.469367938527859385e-39, PT ;  /* 0x001000000900780b */ /* 0x000fda0003f04200 */
[----:B------:R-:W-:Y:S05]  /*0a60*/  @P0 BRA P1, `(.L_x_227) ;  /* 0x0000000000100947 */ /* 0x000fea0000800000 */
[----:B------:R-:W-:-:S07]  /*0a70*/  MOV R20, 0xa90 ;  /* 0x00000a9000147802 */ /* 0x000fce0000000f00 */
[----:B------:R-:W-:Y:S05]  /*0a80*/  CALL.REL.NOINC `($__internal_11_$__cuda_sm20_div_rn_f64_full) ;  /* 0x0000001c00187944 */ /* 0x000fea0003c00000 */
[----:B------:R-:W-:Y:S02]  /*0a90*/  IMAD.MOV.U32 R4, RZ, RZ, R14 ;  /* 0x000000ffff047224 */ /* 0x000fe400078e000e */
[----:B------:R-:W-:-:S07]  /*0aa0*/  IMAD.MOV.U32 R5, RZ, RZ, R15 ;  /* 0x000000ffff057224 */ /* 0x000fce00078e000f */
.L_x_227:
[----:B------:R-:W-:Y:S05]  /*0ab0*/  BSYNC.RECONVERGENT B1 ;  /* 0x0000000000017941 */ /* 0x000fea0003800200 */
.L_x_226:
[----:B------:R-:W-:Y:S01]  /*0ac0*/  ISETP.NE.AND P0, PT, R0, R11, PT ;  /* 0x0000000b0000720c */ /* 0x000fe20003f05270 */
[----:B------:R-:W-:-:S12]  /*0ad0*/  IMAD.MOV.U32 R6, RZ, RZ, RZ ;  /* 0x000000ffff067224 */ /* 0x000fd800078e00ff */
[----:B------:R-:W-:Y:S05]  /*0ae0*/  @P0 BRA `(.L_x_228) ;  /* 0x0000000800380947 */ /* 0x000fea0003800000 */
[----:B------:R-:W0:Y:S08]  /*0af0*/  LDC.64 R14, c[0x0][0x390] ;  /* 0x0000e400ff0e7b82 */ /* 0x000e300000000a00 */
[----:B------:R-:W1:Y:S08]  /*0b00*/  LDC.64 R12, c[0x0][0x398] ;  /* 0x0000e600ff0c7b82 */ /* 0x000e700000000a00 */
[----:B------:R-:W2:Y:S01]  /*0b10*/  LDC.64 R18, c[0x0][0x380] ;  /* 0x0000e000ff127b82 */ /* 0x000ea20000000a00 */
[----:B0-----:R-:W-:-:S06]  /*0b20*/  IMAD.WIDE R14, R21, 0x8, R14 ;  /* 0x00000008150e7825 */ /* 0x001fcc00078e020e */
[----:B------:R-:W5:Y:S01]  /*0b30*/  LDG.E.64 R14, desc[UR8][R14.64] ;  /* 0x000000080e0e7981 */ /* 0x000f62000c1e1b00 */
[----:B-1----:R-:W-:-:S06]  /*0b40*/  IMAD.WIDE R12, R21, 0x8, R12 ;  /* 0x00000008150c7825 */ /* 0x002fcc00078e020c */
[----:B------:R-:W5:Y:S01]  /*0b50*/  LDG.E.64 R12, desc[UR8][R12.64] ;  /* 0x000000080c0c7981 */ /* 0x000f62000c1e1b00 */
[----:B--2---:R-:W-:-:S06]  /*0b60*/  IMAD.WIDE R18, R21, 0x8, R18 ;  /* 0x0000000815127825 */ /* 0x004fcc00078e0212 */
[----:B------:R-:W5:Y:S01]  /*0b70*/  LDG.E.64 R18, desc[UR8][R18.64] ;  /* 0x0000000812127981 */ /* 0x000f62000c1e1b00 */
[----:B------:R-:W-:Y:S01]  /*0b80*/  DADD R8, -RZ, |R4| ;  /* 0x00000000ff087229 */ /* 0x000fe20000000504 */
[----:B------:R-:W-:Y:S01]  /*0b90*/  BSSY.RECONVERGENT B1, `(.L_x_229) ;  /* 0x0000005000017945 */ /* 0x000fe20003800200 */
[----:B------:R-:W-:Y:S01]  /*0ba0*/  IMAD.MOV.U32 R7, RZ, RZ, 0x40080000 ;  /* 0x40080000ff077424 */ /* 0x000fe200078e00ff */
[----:B------:R-:W-:-:S07]  /*0bb0*/  MOV R30, 0xbe0 ;  /* 0x00000be0001e7802 */ /* 0x000fce0000000f00 */
[----:B------:R-:W-:-:S07]  /*0bc0*/  IMAD.MOV.U32 R28, RZ, RZ, R8 ;  /* 0x000000ffff1c7224 */ /* 0x000fce00078e0008 */
[----:B-----5:R-:W-:Y:S05]  /*0bd0*/  CALL.REL.NOINC `($_Z20x_Remap_on_gpu_part2PdS_S_S_S_S_S_S_iiid$__internal_accurate_pow) ;  /* 0x0000002000387944 */ /* 0x020fea0003c00000 */
[----:B------:R-:W-:Y:S05]  /*0be0*/  BSYNC.RECONVERGENT B1 ;  /* 0x0000000000017941 */ /* 0x000fea0003800200 */
.L_x_229:
[C---:B------:R-:W-:Y:S01]  /*0bf0*/  DADD R8, R4.reuse, 3 ;  /* 0x4008000004087429 */ /* 0x040fe20000000000 */
[----:B------:R-:W-:Y:S01]  /*0c00*/  ISETP.GE.AND P1, PT, R5, RZ, PT ;  /* 0x000000ff0500720c */ /* 0x000fe20003f26270 */
[----:B------:R-:W-:Y:S01]  /*0c10*/  DADD R20, -RZ, -R26 ;  /* 0x00000000ff147229 */ /* 0x000fe2000000091a */
[----:B------:R-:W-:Y:S01]  /*0c20*/  BSSY.RECONVERGENT B1, `(.L_x_230) ;  /* 0x0000012000017945 */ /* 0x000fe20003800200 */
[C---:B------:R-:W-:Y:S02]  /*0c30*/  DSETP.NEU.AND P2, PT, R4.reuse, RZ, PT ;  /* 0x000000ff0400722a */ /* 0x040fe40003f4d000 */
[----:B------:R-:W-:Y:S02]  /*0c40*/  DSETP.NEU.AND P3, PT, R4, 1, PT ;  /* 0x3ff000000400742a */ /* 0x000fe40003f6d000 */
[----:B------:R-:W-:Y:S02]  /*0c50*/  DADD R28, -RZ, |R4| ;  /* 0x00000000ff1c7229 */ /* 0x000fe40000000504 */
[----:B------:R-:W-:-:S02]  /*0c60*/  LOP3.LUT R8, R9, 0x7ff00000, RZ, 0xc0, !PT ;  /* 0x7ff0000009087812 */ /* 0x000fc400078ec0ff */
[----:B------:R-:W-:Y:S02]  /*0c70*/  FSEL R9, R20, R26, !P1 ;  /* 0x0000001a14097208 */ /* 0x000fe40004800000 */
[----:B------:R-:W-:Y:S02]  /*0c80*/  ISETP.NE.AND P0, PT, R8, 0x7ff00000, PT ;  /* 0x7ff000000800780c */ /* 0x000fe40003f05270 */
        /* <DEDUP_REMOVED lines=11> */
.L_x_231:
[----:B------:R-:W-:Y:S05]  /*0d40*/  BSYNC.RECONVERGENT B1 ;  /* 0x0000000000017941 */ /* 0x000fea0003800200 */
.L_x_230:
        /* <DEDUP_REMOVED lines=9> */
[----:B------:R-:W-:Y:S01]  /*0de0*/  DMUL R14, R20, R8 ;  /* 0x00000008140e7228 */ /* 0x000fe20000000000 */
[----:B------:R-:W-:-:S10]  /*0df0*/  IMAD.MOV.U32 R9, RZ, RZ, R29 ;  /* 0x000000ffff097224 */ /* 0x000fd400078e001d */
[----:B------:R-:W-:Y:S05]  /*0e00*/  CALL.REL.NOINC `($_Z20x_Remap_on_gpu_part2PdS_S_S_S_S_S_S_iiid$__internal_accurate_pow) ;  /* 0x0000001c00ac7944 */ /* 0x000fea0003c00000 */
[----:B------:R-:W-:Y:S05]  /*0e10*/  BSYNC.RECONVERGENT B1 ;  /* 0x0000000000017941 */ /* 0x000fea0003800200 */
.L_x_232:
        /* <DEDUP_REMOVED lines=16> */
[----:B------:R-:W-:Y:S05]  /*0f20*/  @P0 BRA `(.L_x_234) ;  /* 0x0000000000180947 */ /* 0x000fea0003800000 */
[----:B------:R-:W-:-:S14]  /*0f30*/  DSETP.NAN.AND P0, PT, R4, R4, PT ;  /* 0x000000040400722a */ /* 0x000fdc0003f08000 */
[----:B------:R-:W-:Y:S01]  /*0f40*/  @P0 DADD R26, R4, 2 ;  /* 0x40000000041a0429 */ /* 0x000fe20000000000 */
[----:B------:R-:W-:Y:S10]  /*0f50*/  @P0 BRA `(.L_x_234) ;  /* 0x00000000000c0947 */ /* 0x000ff40003800000 */
[----:B------:R-:W-:-:S14]  /*0f60*/  DSETP.NEU.AND P0, PT, |R4|, +INF , PT ;  /* 0x7ff000000400742a */ /* 0x000fdc0003f0d200 */
[----:B------:R-:W-:Y:S02]  /*0f70*/  @!P0 IMAD.MOV.U32 R26, RZ, RZ, 0x0 ;  /* 0x00000000ff1a8424 */ /* 0x000fe400078e00ff */
[----:B------:R-:W-:-:S07]  /*0f80*/  @!P0 IMAD.MOV.U32 R27, RZ, RZ, 0x7ff00000 ;  /* 0x7ff00000ff1b8424 */ /* 0x000fce00078e00ff */
.L_x_234:
[----:B------:R-:W-:Y:S05]  /*0f90*/  BSYNC.RECONVERGENT B1 ;  /* 0x0000000000017941 */ /* 0x000fea0003800200 */
.L_x_233:
[----:B------:R-:W-:Y:S01]  /*0fa0*/  FSEL R8, R26, RZ, P3 ;  /* 0x000000ff1a087208 */ /* 0x000fe20001800000 */
[----:B------:R-:W-:Y:S01]  /*0fb0*/  BSSY.RECONVERGENT B1, `(.L_x_235) ;  /* 0x0000009000017945 */ /* 0x000fe20003800200 */
[----:B------:R-:W-:Y:S02]  /*0fc0*/  FSEL R9, R27, 1.875, P3 ;  /* 0x3ff000001b097808 */ /* 0x000fe40001800000 */
[----:B------:R-:W-:Y:S02]  /*0fd0*/  MOV R7, 0x40080000 ;  /* 0x4008000000077802 */ /* 0x000fe40000000f00 */
[----:B------:R-:W-:Y:S02]  /*0fe0*/  MOV R30, 0x1040 ;  /* 0x00001040001e7802 */ /* 0x000fe40000000f00 */
[----:B------:R-:W-:Y:S02]  /*0ff0*/  DFMA R12, R12, R8, -R14 ;  /* 0x000000080c0c722b */ /* 0x000fe4000000080e */
[----:B------:R-:W-:-:S06]  /*1000*/  DADD R8, -RZ, |R2| ;  /* 0x00000000ff087229 */ /* 0x000fcc0000000502 */
[----:B------:R-:W-:-:S04]  /*1010*/  DFMA R18, R18, R4, R12 ;  /* 0x000000041212722b */ /* 0x000fc8000000000c */
[----:B------:R-:W-:-:S07]  /*1020*/  IMAD.MOV.U32 R28, RZ, RZ, R8 ;  /* 0x000000ffff1c7224 */ /* 0x000fce00078e0008 */
[----:B-----5:R-:W-:Y:S05]  /*1030*/  CALL.REL.NOINC `($_Z20x_Remap_on_gpu_part2PdS_S_S_S_S_S_S_iiid$__internal_accurate_pow) ;  /* 0x0000001c00207944 */ /* 0x020fea0003c00000 */
[----:B------:R-:W-:Y:S05]  /*1040*/  BSYNC.RECONVERGENT B1 ;  /* 0x0000000000017941 */ /* 0x000fea0003800200 */
.L_x_235:
        /* <DEDUP_REMOVED lines=21> */
.L_x_237:
[----:B------:R-:W-:Y:S05]  /*11a0*/  BSYNC.RECONVERGENT B1 ;  /* 0x0000000000017941 */ /* 0x000fea0003800200 */
.L_x_236:
        /* <DEDUP_REMOVED lines=13> */
.L_x_238:
        /* <DEDUP_REMOVED lines=14> */
.L_x_240:
[----:B------:R-:W-:Y:S05]  /*1360*/  BSYNC.RECONVERGENT B1 ;  /* 0x0000000000017941 */ /* 0x000fea0003800200 */
.L_x_239:
[----:B------:R-:W-:Y:S02]  /*1370*/  FSEL R6, R26, RZ, P3 ;  /* 0x000000ff1a067208 */ /* 0x000fe40001800000 */
[----:B------:R-:W-:-:S06]  /*1380*/  FSEL R7, R27, 1.875, P3 ;  /* 0x3ff000001b077808 */ /* 0x000fcc0001800000 */
[----:B------:R-:W-:-:S08]  /*1390*/  DFMA R4, R20, R6, -R4 ;  /* 0x000000061404722b */ /* 0x000fd00000000804 */
[----:B------:R-:W-:-:S08]  /*13a0*/  DFMA R4, R16, R2, R4 ;  /* 0x000000021004722b */ /* 0x000fd00000000004 */
[----:B------:R-:W-:Y:S01]  /*13b0*/  DADD R18, R18, -R4 ;  /* 0x0000000012127229 */ /* 0x000fe20000000804 */
[----:B------:R-:W-:Y:S10]  /*13c0*/  BRA `(.L_x_219) ;  /* 0x0000001000a47947 */ /* 0x000ff40003800000 */
.L_x_228:
[----:B------:R-:W0:Y:S08]  /*13d0*/  LDC.64 R12, c[0x0][0x390] ;  /* 0x0000e400ff0c7b82 */ /* 0x000e300000000a00 */
[----:B------:R-:W1:Y:S08]  /*13e0*/  LDC.64 R14, c[0x0][0x398] ;  /* 0x0000e600ff0e7b82 */ /* 0x000e700000000a00 */
[----:B------:R-:W2:Y:S01]  /*13f0*/  LDC.64 R24, c[0x0][0x380] ;  /* 0x0000e000ff187b82 */ /* 0x000ea20000000a00 */
[----:B0-----:R-:W-:-:S06]  /*1400*/  IMAD.WIDE R18, R16, 0x8, R12 ;  /* 0x0000000810127825 */ /* 0x001fcc00078e020c */
[----:B------:R-:W3:Y:S01]  /*1410*/  LDG.E.64 R18, desc[UR8][R18.64] ;  /* 0x0000000812127981 */ /* 0x000ee2000c1e1b00 */
[----:B-1----:R-:W-:-:S05]  /*1420*/  IMAD.WIDE R22, R16, 0x8, R14 ;  /* 0x0000000810167825 */ /* 0x002fca00078e020e */
[----:B------:R-:W4:Y:S01]  /*1430*/  LDG.E.64 R14, desc[UR8][R22.64] ;  /* 0x00000008160e7981 */ /* 0x000f22000c1e1b00 */
[----:B--2---:R-:W-:-:S06]  /*1440*/  IMAD.WIDE R12, R16, 0x8, R24 ;  /* 0x00000008100c7825 */ /* 0x004fcc00078e0218 */
[----:B------:R-:W5:Y:S01]  /*1450*/  LDG.E.64 R12, desc[UR8][R12.64] ;  /* 0x000000080c0c7981 */ /* 0x000f62000c1e1b00 */
[----:B------:R-:W-:Y:S01]  /*1460*/  DADD R28, -RZ, |R2| ;  /* 0x00000000ff1c7229 */ /* 0x000fe20000000502 */
[----:B------:R-:W-:Y:S01]  /*1470*/  UMOV UR4, 0x55555555 ;  /* 0x5555555500047882 */ /* 0x000fe20000000000 */
[----:B------:R-:W-:Y:S01]  /*1480*/  UMOV UR5, 0x3fd55555 ;  /* 0x3fd5555500057882 */ /* 0x000fe20000000000 */
[----:B------:R-:W-:Y:S01]  /*1490*/  BSSY.RECONVERGENT B1, `(.L_x_241) ;  /* 0x0000007000017945 */ /* 0x000fe20003800200 */
[----:B------:R-:W-:Y:S01]  /*14a0*/  IMAD.MOV.U32 R7, RZ, RZ, 0x40080000 ;  /* 0x40080000ff077424 */ /* 0x000fe200078e00ff */
[----:B------:R-:W-:-:S05]  /*14b0*/  MOV R30, 0x1500 ;  /* 0x00001500001e7802 */ /* 0x000fca0000000f00 */
[----:B------:R-:W-:Y:S01]  /*14c0*/  IMAD.MOV.U32 R9, RZ, RZ, R29 ;  /* 0x000000ffff097224 */ /* 0x000fe200078e001d */
[C---:B---3--:R-:W-:Y:S02]  /*14d0*/  DMUL R16, R18.reuse, UR4 ;  /* 0x0000000412107c28 */ /* 0x048fe40008000000 */
[----:B----4-:R-:W-:-:S11]  /*14e0*/  DADD R14, R18, R14 ;  /* 0x00000000120e7229 */ /* 0x010fd6000000000e */
[----:B-----5:R-:W-:Y:S05]  /*14f0*/  CALL.REL.NOINC `($_Z20x_Remap_on_gpu_part2PdS_S_S_S_S_S_S_iiid$__internal_accurate_pow) ;  /* 0x0000001400f07944 */ /* 0x020fea0003c00000 */
[----:B------:R-:W-:Y:S05]  /*1500*/  BSYNC.RECONVERGENT B1 ;  /* 0x0000000000017941 */ /* 0x000fea0003800200 */
.L_x_241:
        /* <DEDUP_REMOVED lines=21> */
.L_x_243:
[----:B------:R-:W-:Y:S05]  /*1660*/  BSYNC.RECONVERGENT B1 ;  /* 0x0000000000017941 */ /* 0x000fea0003800200 */
.L_x_242:
[----:B------:R-:W-:Y:S01]  /*1670*/  FSEL R18, R18, RZ, P3 ;  /* 0x000000ff12127208 */ /* 0x000fe20001800000 */
[----:B------:R-:W-:Y:S01]  /*1680*/  BSSY.RECONVERGENT B1, `(.L_x_244) ;  /* 0x0000007000017945 */ /* 0x000fe20003800200 */
[----:B------:R-:W-:Y:S01]  /*1690*/  FSEL R19, R19, 1.875, P3 ;  /* 0x3ff0000013137808 */ /* 0x000fe20001800000 */
[----:B------:R-:W-:Y:S01]  /*16a0*/  IMAD.MOV.U32 R9, RZ, RZ, R29 ;  /* 0x000000ffff097224 */ /* 0x000fe200078e001d */
[----:B------:R-:W-:Y:S01]  /*16b0*/  MOV R30, 0x16f0 ;  /* 0x000016f0001e7802 */ /* 0x000fe20000000f00 */
[----:B------:R-:W-:-:S03]  /*16c0*/  IMAD.MOV.U32 R7, RZ, RZ, 0x40000000 ;  /* 0x40000000ff077424 */ /* 0x000fc600078e00ff */
[----:B------:R-:W-:-:S11]  /*16d0*/  DMUL R18, R16, R18 ;  /* 0x0000001210127228 */ /* 0x000fd60000000000 */
[----:B------:R-:W-:Y:S05]  /*16e0*/  CALL.REL.NOINC `($_Z20x_Remap_on_gpu_part2PdS_S_S_S_S_S_S_iiid$__internal_accurate_pow) ;  /* 0x0000001400747944 */ /* 0x000fea0003c00000 */
[----:B------:R-:W-:Y:S05]  /*16f0*/  BSYNC.RECONVERGENT B1 ;  /* 0x0000000000017941 */ /* 0x000fea0003800200 */
.L_x_244:
[----:B------:R-:W0:Y:S08]  /*1700*/  LDC.64 R22, c[0x0][0x380] ;  /* 0x0000e000ff167b82 */ /* 0x000e300000000a00 */
[----:B------:R-:W1:Y:S08]  /*1710*/  LDC.64 R30, c[0x0][0x390] ;  /* 0x0000e400ff1e7b82 */ /* 0x000e700000000a00 */
[----:B------:R-:W2:Y:S01]  /*1720*/  LDC.64 R28, c[0x0][0x398] ;  /* 0x0000e600ff1c7b82 */ /* 0x000ea20000000a00 */
[----:B0-----:R-:W-:-:S06]  /*1730*/  IMAD.WIDE R24, R21, 0x8, R22 ;  /* 0x0000000815187825 */ /* 0x001fcc00078e0216 */
[----:B------:R-:W5:Y:S01]  /*1740*/  LDG.E.64 R24, desc[UR8][R24.64] ;  /* 0x0000000818187981 */ /* 0x000f62000c1e1b00 */
[----:B-1----:R-:W-:-:S04]  /*1750*/  IMAD.WIDE R30, R21, 0x8, R30 ;  /* 0x00000008151e7825 */ /* 0x002fc800078e021e */
[----:B--2---:R-:W-:Y:S02]  /*1760*/  IMAD.WIDE R28, R21, 0x8, R28 ;  /* 0x00000008151c7825 */ /* 0x004fe400078e021c */
[----:B------:R0:W5:Y:S04]  /*1770*/  LDG.E.64 R20, desc[UR8][R30.64] ;  /* 0x000000081e147981 */ /* 0x000168000c1e1b00 */
[----:B------:R0:W5:Y:S01]  /*1780*/  LDG.E.64 R22, desc[UR8][R28.64] ;  /* 0x000000081c167981 */ /* 0x000162000c1e1b00 */
        /* <DEDUP_REMOVED lines=12> */
[----:B------:R-:W-:Y:S01]  /*1850*/  @!P0 MOV R26, 0x0 ;  /* 0x00000000001a8802 */ /* 0x000fe20000000f00 */
[----:B------:R-:W-:-:S07]  /*1860*/  @!P0 IMAD.MOV.U32 R27, RZ, RZ, 0x7ff00000 ;  /* 0x7ff00000ff1b8424 */ /* 0x000fce00078e00ff */
.L_x_246:
[----:B------:R-:W-:Y:S05]  /*1870*/  BSYNC.RECONVERGENT B1 ;  /* 0x0000000000017941 */ /* 0x000fea0003800200 */
.L_x_245:
[----:B------:R-:W-:Y:S01]  /*1880*/  FSEL R26, R26, RZ, P3 ;  /* 0x000000ff1a1a7208 */ /* 0x000fe20001800000 */
[----:B------:R-:W-:Y:S01]  /*1890*/  DADD R16, -R16, R14 ;  /* 0x0000000010107229 */ /* 0x000fe2000000010e */
[----:B------:R-:W-:Y:S01]  /*18a0*/  FSEL R27, R27, 1.875, P3 ;  /* 0x3ff000001b1b7808 */ /* 0x000fe20001800000 */
[----:B------:R-:W-:Y:S01]  /*18b0*/  DADD R28, -RZ, |R4| ;  /* 0x00000000ff1c7229 */ /* 0x000fe20000000504 */
[----:B------:R-:W-:Y:S01]  /*18c0*/  BSSY.RECONVERGENT B1, `(.L_x_247) ;  /* 0x0000009000017945 */ /* 0x000fe20003800200 */
[----:B------:R-:W-:Y:S01]  /*18d0*/  IMAD.MOV.U32 R7, RZ, RZ, 0x40080000 ;  /* 0x40080000ff077424 */ /* 0x000fe200078e00ff */
[----:B------:R-:W-:Y:S02]  /*18e0*/  MOV R30, 0x1950 ;  /* 0x00001950001e7802 */ /* 0x000fe40000000f00 */
[----:B------:R-:W-:Y:S02]  /*18f0*/  DFMA R18, R14, R26, -R18 ;  /* 0x0000001a0e12722b */ /* 0x000fe40000000812 */
[----:B------:R-:W-:-:S03]  /*1900*/  DADD R16, R12, R16 ;  /* 0x000000000c107229 */ /* 0x000fc60000000010 */
[----:B------:R-:W-:-:S03]  /*1910*/  IMAD.MOV.U32 R9, RZ, RZ, R29 ;  /* 0x000000ffff097224 */ /* 0x000fc600078e001d */
[----:B------:R-:W-:-:S08]  /*1920*/  DFMA R2, R12, R2, R18 ;  /* 0x000000020c02722b */ /* 0x000fd00000000012 */
[----:B------:R-:W-:-:S11]  /*1930*/  DADD R2, -R2, R16 ;  /* 0x0000000002027229 */ /* 0x000fd60000000110 */
[----:B-----5:R-:W-:Y:S05]  /*1940*/  CALL.REL.NOINC `($_Z20x_Remap_on_gpu_part2PdS_S_S_S_S_S_S_iiid$__internal_accurate_pow) ;  /* 0x0000001000dc7944 */ /* 0x020fea0003c00000 */
[----:B------:R-:W-:Y:S05]  /*1950*/  BSYNC.RECONVERGENT B1 ;  /* 0x0000000000017941 */ /* 0x000fea0003800200 */
.L_x_247:
        /* <DEDUP_REMOVED lines=21> */
.L_x_249:
[----:B------:R-:W-:Y:S05]  /*1ab0*/  BSYNC.RECONVERGENT B1 ;  /* 0x0000000000017941 */ /* 0x000fea0003800200 */
.L_x_248:
[----:B------:R-:W-:Y:S01]  /*1ac0*/  UMOV UR4, 0x55555555 ;  /* 0x5555555500047882 */ /* 0x000fe20000000000 */
[----:B------:R-:W-:Y:S01]  /*1ad0*/  UMOV UR5, 0x3fd55555 ;  /* 0x3fd5555500057882 */ /* 0x000fe20000000000 */
[----:B------:R-:W-:Y:S01]  /*1ae0*/  FSEL R12, R12, RZ, P3 ;  /* 0x000000ff0c0c7208 */ /* 0x000fe20001800000 */
[C---:B------:R-:W-:Y:S01]  /*1af0*/  DMUL R14, R20.reuse, UR4 ;  /* 0x00000004140e7c28 */ /* 0x040fe20008000000 */
[----:B------:R-:W-:Y:S01]  /*1b00*/  FSEL R13, R13, 1.875, P3 ;  /* 0x3ff000000d0d7808 */ /* 0x000fe20001800000 */
[----:B------:R-:W-:Y:S01]  /*1b10*/  DADD R22, R20, R22 ;  /* 0x0000000014167229 */ /* 0x000fe20000000016 */
[----:B------:R-:W-:Y:S01]  /*1b20*/  BSSY.RECONVERGENT B1, `(.L_x_250) ;  /* 0x0000006000017945 */ /* 0x000fe20003800200 */
[----:B------:R-:W-:Y:S01]  /*1b30*/  IMAD.MOV.U32 R9, RZ, RZ, R29 ;  /* 0x000000ffff097224 */ /* 0x000fe200078e001d */
[----:B------:R-:W-:Y:S01]  /*1b40*/  MOV R30, 0x1b80 ;  /* 0x00001b80001e7802 */ /* 0x000fe20000000f00 */
[----:B------:R-:W-:Y:S02]  /*1b50*/  IMAD.MOV.U32 R7, RZ, RZ, 0x40000000 ;  /* 0x40000000ff077424 */ /* 0x000fe400078e00ff */
[----:B------:R-:W-:-:S11]  /*1b60*/  DMUL R12, R14, R12 ;  /* 0x0000000c0e0c7228 */ /* 0x000fd60000000000 */
[----:B------:R-:W-:Y:S05]  /*1b70*/  CALL.REL.NOINC `($_Z20x_Remap_on_gpu_part2PdS_S_S_S_S_S_S_iiid$__internal_accurate_pow) ;  /* 0x0000001000507944 */ /* 0x000fea0003c00000 */
[----:B------:R-:W-:Y:S05]  /*1b80*/  BSYNC.RECONVERGENT B1 ;  /* 0x0000000000017941 */ /* 0x000fea0003800200 */
.L_x_250:
        /* <DEDUP_REMOVED lines=14> */
.L_x_252:
[----:B------:R-:W-:Y:S05]  /*1c70*/  BSYNC.RECONVERGENT B1 ;  /* 0x0000000000017941 */ /* 0x000fea0003800200 */
.L_x_251:
        /* <DEDUP_REMOVED lines=17> */
[----:B------:R-:W0:Y:S01]  /*1d90*/  LDC R9, c[0x0][0x3c8] ;  /* 0x0000f200ff097b82 */ /* 0x000e220000000800 */
[----:B------:R-:W-:Y:S02]  /*1da0*/  LOP3.LUT R34, R4, 0xfffffff0, RZ, 0xc0, !PT ;  /* 0xfffffff004227812 */ /* 0x000fe400078ec0ff */
[----:B------:R-:W-:-:S03]  /*1db0*/  CS2R R18, SRZ ;  /* 0x0000000000127805 */ /* 0x000fc6000001ff00 */
[----:B------:R-:W-:Y:S02]  /*1dc0*/  IMAD.MOV R34, RZ, RZ, -R34 ;  /* 0x000000ffff227224 */ /* 0x000fe400078e0a22 */
[----:B0-----:R-:W-:-:S05]  /*1dd0*/  IMAD R7, R11, R9, R9 ;  /* 0x000000090b077224 */ /* 0x001fca00078e0209 */
[----:B------:R-:W-:-:S07]  /*1de0*/  IADD3 R0, PT, PT, R8, R7, RZ ;  /* 0x0000000708007210 */ /* 0x000fce0007ffe0ff */
.L_x_257:
[----:B------:R-:W0:Y:S02]  /*1df0*/  LDC.64 R22, c[0x0][0x3a0] ;  /* 0x0000e800ff167b82 */ /* 0x000e240000000a00 */
[----:B0-----:R-:W-:-:S05]  /*1e00*/  IMAD.WIDE R22, R0, 0x8, R22 ;  /* 0x0000000800167825 */ /* 0x001fca00078e0216 */
[----:B------:R-:W2:Y:S01]  /*1e10*/  LDG.E.64 R20, desc[UR8][R22.64] ;  /* 0x0000000816147981 */ /* 0x000ea2000c1e1b00 */
[----:B------:R-:W-:-:S05]  /*1e20*/  IMAD.WIDE R26, R9, 0x8, R22 ;  /* 0x00000008091a7825 */ /* 0x000fca00078e0216 */
[----:B------:R-:W3:Y:S01]  /*1e30*/  LDG.E.64 R16, desc[UR8][R26.64] ;  /* 0x000000081a107981 */ /* 0x000ee2000c1e1b00 */
[----:B------:R-:W-:-:S05]  /*1e40*/  IMAD.WIDE R32, R9, 0x8, R26 ;  /* 0x0000000809207825 */ /* 0x000fca00078e021a */
[----:B------:R-:W4:Y:S01]  /*1e50*/  LDG.E.64 R14, desc[UR8][R32.64] ;  /* 0x00000008200e7981 */ /* 0x000f22000c1e1b00 */
[----:B------:R-:W-:-:S05]  /*1e60*/  IMAD.WIDE R36, R9, 0x8, R32 ;  /* 0x0000000809247825 */ /* 0x000fca00078e0220 */
[----:B------:R-:W5:Y:S01]  /*1e70*/  LDG.E.64 R12, desc[UR8][R36.64] ;  /* 0x00000008240c7981 */ /* 0x000f62000c1e1b00 */
[----:B------:R-:W-:-:S05]  /*1e80*/  IMAD.WIDE R44, R9, 0x8, R36 ;  /* 0x00000008092c7825 */ /* 0x000fca00078e0224 */
[----:B------:R-:W5:Y:S01]  /*1e90*/  LDG.E.64 R6, desc[UR8][R44.64] ;  /* 0x000000082c067981 */ /* 0x000f62000c1e1b00 */
[----:B------:R-:W-:-:S05]  /*1ea0*/  IMAD.WIDE R42, R9, 0x8, R44 ;  /* 0x00000008092a7825 */ /* 0x000fca00078e022c */
[----:B------:R0:W5:Y:S02]  /*1eb0*/  LDG.E.64 R28, desc[UR8][R42.64] ;  /* 0x000000082a1c7981 */ /* 0x000164000c1e1b00 */
[----:B0-----:R-:W-:-:S05]  /*1ec0*/  IMAD.WIDE R42, R9, 0x8, R42 ;  /* 0x00000008092a7825 */ /* 0x001fca00078e022a */
[----:B------:R0:W5:Y:S01]  /*1ed0*/  LDG.E.64 R30, desc[UR8][R42.64] ;  /* 0x000000082a1e7981 */ /* 0x000162000c1e1b00 */
[----:B------:R-:W-:-:S05]  /*1ee0*/  IMAD.WIDE R40, R9, 0x8, R42 ;  /* 0x0000000809287825 */ /* 0x000fca00078e022a */
[----:B------:R1:W5:Y:S01]  /*1ef0*/  LDG.E.64 R26, desc[UR8][R40.64] ;  /* 0x00000008281a7981 */ /* 0x000362000c1e1b00 */
[----:B------:R-:W-:-:S05]  /*1f00*/  IMAD.WIDE R38, R9, 0x8, R40 ;  /* 0x0000000809267825 */ /* 0x000fca00078e0228 */
[----:B------:R1:W5:Y:S01]  /*1f10*/  LDG.E.64 R22, desc[UR8][R38.64] ;  /* 0x0000000826167981 */ /* 0x000362000c1e1b00 */
[----:B------:R-:W-:-:S04]  /*1f20*/  IMAD.WIDE R36, R9, 0x8, R38 ;  /* 0x0000000809247825 */ /* 0x000fc800078e0226 */
[----:B------:R-:W-:-:S04]  /*1f30*/  IMAD.WIDE R32, R9, 0x8, R36 ;  /* 0x0000000809207825 */ /* 0x000fc800078e0224 */
[----:B0-----:R-:W-:-:S04]  /*1f40*/  IMAD.WIDE R42, R9, 0x8, R32 ;  /* 0x00000008092a7825 */ /* 0x001fc800078e0220 */
[----:B-1----:R-:W-:-:S04]  /*1f50*/  IMAD.WIDE R40, R9, 0x8, R42 ;  /* 0x0000000809287825 */ /* 0x002fc800078e022a */
[----:B------:R-:W-:Y:S01]  /*1f60*/  IMAD.WIDE R38, R9, 0x8, R40 ;  /* 0x0000000809267825 */ /* 0x000fe200078e0228 */
[----:B--2---:R-:W-:Y:S01]  /*1f70*/  DADD R18, R20, R18 ;  /* 0x0000000014127229 */ /* 0x004fe20000000012 */
[----:B------:R0:W2:Y:S07]  /*1f80*/  LDG.E.64 R20, desc[UR8][R36.64] ;  /* 0x0000000824147981 */ /* 0x0000ae000c1e1b00 */
[----:B---3--:R-:W-:Y:S02]  /*1f90*/  DADD R16, R18, R16 ;  /* 0x0000000012107229 */ /* 0x008fe40000000010 */
[----:B------:R1:W3:Y:S06]  /*1fa0*/  LDG.E.64 R18, desc[UR8][R32.64] ;  /* 0x0000000820127981 */ /* 0x0002ec000c1e1b00 */
[----:B----4-:R-:W-:-:S02]  /*1fb0*/  DADD R14, R16, R14 ;  /* 0x00000000100e7229 */ /* 0x010fc4000000000e */
[----:B------:R-:W4:Y:S06]  /*1fc0*/  LDG.E.64 R16, desc[UR8][R42.64] ;  /* 0x000000082a107981 */ /* 0x000f2c000c1e1b00 */
[----:B-----5:R-:W-:Y:S02]  /*1fd0*/  DADD R12, R14, R12 ;  /* 0x000000000e0c7229 */ /* 0x020fe4000000000c */
[----:B------:R-:W5:Y:S01]  /*1fe0*/  LDG.E.64 R14, desc[UR8][R40.64] ;  /* 0x00000008280e7981 */ /* 0x000f62000c1e1b00 */
[----:B0-----:R-:W-:-:S05]  /*1ff0*/  IMAD.WIDE R36, R9, 0x8, R38 ;  /* 0x0000000809247825 */ /* 0x001fca00078e0226 */
[----:B------:R-:W-:Y:S02]  /*2000*/  DADD R6, R12, R6 ;  /* 0x000000000c067229 */ /* 0x000fe40000000006 */
[----:B------:R-:W5:Y:S01]  /*2010*/  LDG.E.64 R12, desc[UR8][R38.64] ;  /* 0x00000008260c7981 */ /* 0x000f62000c1e1b00 */
[----:B-1----:R-:W-:-:S05]  /*2020*/  IMAD.WIDE R32, R9, 0x8, R36 ;  /* 0x0000000809207825 */ /* 0x002fca00078e0224 */
[----:B------:R-:W-:Y:S01]  /*2030*/  DADD R28, R6, R28 ;  /* 0x00000000061c7229 */ /* 0x000fe2000000001c */
[----:B------:R-:W5:Y:S04]  /*2040*/  LDG.E.64 R32, desc[UR8][R32.64] ;  /* 0x0000000820207981 */ /* 0x000f68000c1e1b00 */
[----:B------:R-:W5:Y:S03]  /*2050*/  LDG.E.64 R6, desc[UR8][R36.64] ;  /* 0x0000000824067981 */ /* 0x000f66000c1e1b00 */
[----:B------:R-:W-:-:S08]  /*2060*/  DADD R28, R28, R30 ;  /* 0x000000001c1c7229 */ /* 0x000fd0000000001e */
[----:B------:R-:W-:-:S08]  /*2070*/  DADD R26, R28, R26 ;  /* 0x000000001c1a7229 */ /* 0x000fd0000000001a */
[----:B------:R-:W-:Y:S01]  /*2080*/  DADD R22, R26, R22 ;  /* 0x000000001a167229 */ /* 0x000fe20000000016 */
[----:B------:R-:W-:-:S05]  /*2090*/  VIADD R34, R34, 0x10 ;  /* 0x0000001022227836 */ /* 0x000fca0000000000 */
[----:B------:R-:W-:Y:S01]  /*20a0*/  ISETP.NE.AND P0, PT, R34, RZ, PT ;  /* 0x000000ff2200720c */ /* 0x000fe20003f05270 */
[----:B------:R-:W-:Y:S02]  /*20b0*/  VIADD R11, R11, 0x10 ;  /* 0x000000100b0b7836 */ /* 0x000fe40000000000 */
[----:B------:R-:W-:Y:S01]  /*20c0*/  IMAD R0, R9, 0x10, R0 ;  /* 0x0000001009007824 */ /* 0x000fe200078e0200 */
        /* <DEDUP_REMOVED lines=8> */
.L_x_256:
[----:B------:R-:W-:Y:S05]  /*2150*/  BSYNC.RECONVERGENT B2 ;  /* 0x0000000000027941 */ /* 0x000fea0003800200 */
.L_x_255:
[----:B------:R-:W-:Y:S05]  /*2160*/  @!P1 BRA `(.L_x_254) ;  /* 0x0000000400309947 */ /* 0x000fea0003800000 */
[----:B------:R-:W-:Y:S01]  /*2170*/  ISETP.GE.U32.AND P0, PT, R5, 0x8, PT ;  /* 0x000000080500780c */ /* 0x000fe20003f06070 */
[----:B------:R-:W-:Y:S01]  /*2180*/  BSSY.RECONVERGENT B2, `(.L_x_258) ;  /* 0x0000021000027945 */ /* 0x000fe20003800200 */
[----:B------:R-:W-:-:S04]  /*2190*/  LOP3.LUT R9, R4, 0x7, RZ, 0xc0, !PT ;  /* 0x0000000704097812 */ /* 0x000fc800078ec0ff */
[----:B------:R-:W-:-:S07]  /*21a0*/  ISETP.NE.AND P1, PT, R9, RZ, PT ;  /* 0x000000ff0900720c */ /* 0x000fce0003f25270 */
[----:B------:R-:W-:Y:S06]  /*21b0*/  @!P0 BRA `(.L_x_259) ;  /* 0x0000000000748947 */ /* 0x000fec0003800000 */
[----:B------:R-:W0:Y:S08]  /*21c0*/  LDC R0, c[0x0][0x3c8] ;  /* 0x0000f200ff007b82 */ /* 0x000e300000000800 */
[----:B------:R-:W1:Y:S01]  /*21d0*/  LDC.64 R14, c[0x0][0x3a0] ;  /* 0x0000e800ff0e7b82 */ /* 0x000e620000000a00 */
[----:B0-----:R-:W-:-:S04]  /*21e0*/  IMAD R5, R11, R0, R0 ;  /* 0x000000000b057224 */ /* 0x001fc800078e0200 */
[----:B------:R-:W-:-:S04]  /*21f0*/  IMAD.IADD R5, R8, 0x1, R5 ;  /* 0x0000000108057824 */ /* 0x000fc800078e0205 */
[----:B-1----:R-:W-:-:S05]  /*2200*/  IMAD.WIDE R14, R5, 0x8, R14 ;  /* 0x00000008050e7825 */ /* 0x002fca00078e020e */
[----:B------:R-:W2:Y:S01]  /*2210*/  LDG.E.64 R6, desc[UR8][R14.64] ;  /* 0x000000080e067981 */ /* 0x000ea2000c1e1b00 */
[----:B------:R-:W-:-:S05]  /*2220*/  IMAD.WIDE R28, R0, 0x8, R14 ;  /* 0x00000008001c7825 */ /* 0x000fca00078e020e */
[----:B------:R0:W3:Y:S01]  /*2230*/  LDG.E.64 R12, desc[UR8][R28.64] ;  /* 0x000000081c0c7981 */ /* 0x0000e2000c1e1b00 */
[----:B------:R-:W-:-:S05]  /*2240*/  IMAD.WIDE R30, R0, 0x8, R28 ;  /* 0x00000008001e7825 */ /* 0x000fca00078e021c */
[----:B------:R-:W4:Y:S01]  /*2250*/  LDG.E.64 R26, desc[UR8][R30.64] ;  /* 0x000000081e1a7981 */ /* 0x000f22000c1e1b00 */
[----:B------:R-:W-:-:S05]  /*2260*/  IMAD.WIDE R32, R0, 0x8, R30 ;  /* 0x0000000800207825 */ /* 0x000fca00078e021e */
[----:B------:R-:W5:Y:S01]  /*2270*/  LDG.E.64 R22, desc[UR8][R32.64] ;  /* 0x0000000820167981 */ /* 0x000f62000c1e1b00 */
[----:B------:R-:W-:-:S05]  /*2280*/  IMAD.WIDE R34, R0, 0x8, R32 ;  /* 0x0000000800227825 */ /* 0x000fca00078e0220 */
[----:B------:R-:W5:Y:S01]  /*2290*/  LDG.E.64 R20, desc[UR8][R34.64] ;  /* 0x0000000822147981 */ /* 0x000f62000c1e1b00 */
[----:B------:R-:W-:-:S05]  /*22a0*/  IMAD.WIDE R36, R0, 0x8, R34 ;  /* 0x0000000800247825 */ /* 0x000fca00078e0222 */
[----:B------:R-:W5:Y:S01]  /*22b0*/  LDG.E.64 R16, desc[UR8][R36.64] ;  /* 0x0000000824107981 */ /* 0x000f62000c1e1b00 */
[----:B------:R-:W-:-:S05]  /*22c0*/  IMAD.WIDE R38, R0, 0x8, R36 ;  /* 0x0000000800267825 */ /* 0x000fca00078e0224 */
[----:B------:R-:W5:Y:S01]  /*22d0*/  LDG.E.64 R14, desc[UR8][R38.64] ;  /* 0x00000008260e7981 */ /* 0x000f62000c1e1b00 */
[----:B0-----:R-:W-:-:S06]  /*22e0*/  IMAD.WIDE R28, R0, 0x8, R38 ;  /* 0x00000008001c7825 */ /* 0x001fcc00078e0226 */
        /* <DEDUP_REMOVED lines=10> */
.L_x_259:
[----:B------:R-:W-:Y:S05]  /*2390*/  BSYNC.RECONVERGENT B2 ;  /* 0x0000000000027941 */ /* 0x000fea0003800200 */
.L_x_258:
        /* <DEDUP_REMOVED lines=13> */
[----:B------:R-:W3:Y:S01]  /*2470*/  LDG.E.64 R16, desc[UR8][R14.64] ;  /* 0x000000080e107981 */ /* 0x000ee2000c1e1b00 */
[----:B------:R-:W-:-:S05]  /*2480*/  IMAD.WIDE R20, R27, 0x8, R14 ;  /* 0x000000081b147825 */ /* 0x000fca00078e020e */
[----:B------:R-:W4:Y:S01]  /*2490*/  LDG.E.64 R22, desc[UR8][R20.64] ;  /* 0x0000000814167981 */ /* 0x000f22000c1e1b00 */
[----:B------:R-:W-:-:S06]  /*24a0*/  IMAD.WIDE R26, R27, 0x8, R20 ;  /* 0x000000081b1a7825 */ /* 0x000fcc00078e0214 */
[----:B------:R-:W5:Y:S01]  /*24b0*/  LDG.E.64 R26, desc[UR8][R26.64] ;  /* 0x000000081a1a7981 */ /* 0x000f62000c1e1b00 */
[----:B------:R-:W-:Y:S01]  /*24c0*/  VIADD R11, R11, 0x4 ;  /* 0x000000040b0b7836 */ /* 0x000fe20000000000 */
[----:B--2---:R-:W-:-:S08]  /*24d0*/  DADD R12, R18, R12 ;  /* 0x00000000120c7229 */ /* 0x004fd0000000000c */
[----:B---3--:R-:W-:-:S08]  /*24e0*/  DADD R12, R12, R16 ;  /* 0x000000000c0c7229 */ /* 0x008fd00000000010 */
[----:B----4-:R-:W-:-:S08]  /*24f0*/  DADD R12, R12, R22 ;  /* 0x000000000c0c7229 */ /* 0x010fd00000000016 */
[----:B-----5:R-:W-:-:S11]  /*2500*/  DADD R18, R12, R26 ;  /* 0x000000000c127229 */ /* 0x020fd6000000001a */
.L_x_261:
[----:B------:R-:W-:Y:S05]  /*2510*/  BSYNC.RECONVERGENT B2 ;  /* 0x0000000000027941 */ /* 0x000fea0003800200 */
.L_x_260:
[----:B------:R-:W-:Y:S05]  /*2520*/  @!P1 BRA `(.L_x_254) ;  /* 0x0000000000409947 */ /* 0x000fea0003800000 */
[----:B------:R-:W0:Y:S08]  /*2530*/  LDC R13, c[0x0][0x3c8] ;  /* 0x0000f200ff0d7b82 */ /* 0x000e300000000800 */
[----:B------:R-:W1:Y:S01]  /*2540*/  LDC.64 R6, c[0x0][0x3a0] ;  /* 0x0000e800ff067b82 */ /* 0x000e620000000a00 */
[----:B0-----:R-:W-:-:S04]  /*2550*/  IMAD R11, R11, R13, R13 ;  /* 0x0000000d0b0b7224 */ /* 0x001fc800078e020d */
[----:B------:R-:W-:-:S04]  /*2560*/  IMAD.IADD R9, R8, 0x1, R11 ;  /* 0x0000000108097824 */ /* 0x000fc800078e020b */
[----:B-1----:R-:W-:-:S05]  /*2570*/  IMAD.WIDE R8, R9, 0x8, R6 ;  /* 0x0000000809087825 */ /* 0x002fca00078e0206 */
[----:B------:R-:W2:Y:S01]  /*2580*/  LDG.E.64 R6, desc[UR8][R8.64] ;  /* 0x0000000808067981 */ /* 0x000ea2000c1e1b00 */
[----:B------:R-:W-:Y:S01]  /*2590*/  ISETP.NE.AND P0, PT, R4, 0x1, PT ;  /* 0x000000010400780c */ /* 0x000fe20003f05270 */
[----:B--2---:R-:W-:-:S12]  /*25a0*/  DADD R18, R18, R6 ;  /* 0x0000000012127229 */ /* 0x004fd80000000006 */
[----:B------:R-:W-:Y:S05]  /*25b0*/  @!P0 BRA `(.L_x_254) ;  /* 0x00000000001c8947 */ /* 0x000fea0003800000 */
[----:B------:R-:W-:Y:S01]  /*25c0*/  ISETP.NE.AND P0, PT, R4, 0x2, PT ;  /* 0x000000020400780c */ /* 0x000fe20003f05270 */
[----:B------:R-:W-:-:S05]  /*25d0*/  IMAD.WIDE R8, R13, 0x8, R8 ;  /* 0x000000080d087825 */ /* 0x000fca00078e0208 */
[----:B------:R-:W2:Y:S07]  /*25e0*/  LDG.E.64 R4, desc[UR8][R8.64] ;  /* 0x0000000808047981 */ /* 0x000eae000c1e1b00 */
[----:B------:R-:W-:-:S06]  /*25f0*/  @P0 IMAD.WIDE R6, R13, 0x8, R8 ;  /* 0x000000080d060825 */ /* 0x000fcc00078e0208 */
[----:B------:R-:W3:Y:S01]  /*2600*/  @P0 LDG.E.64 R6, desc[UR8][R6.64] ;  /* 0x0000000806060981 */ /* 0x000ee2000c1e1b00 */
[----:B--2---:R-:W-:-:S08]  /*2610*/  DADD R18, R18, R4 ;  /* 0x0000000012127229 */ /* 0x004fd00000000004 */
[----:B---3--:R-:W-:-:S11]  /*2620*/  @P0 DADD R18, R18, R6 ;  /* 0x0000000012120229 */ /* 0x008fd60000000006 */
.L_x_254:
[----:B------:R-:W-:Y:S05]  /*2630*/  BSYNC.RECONVERGENT B1 ;  /* 0x0000000000017941 */ /* 0x000fea0003800200 */
.L_x_253:
[----:B------:R-:W-:-:S08]  /*2640*/  DADD R2, R2, R18 ;  /* 0x0000000002027229 */ /* 0x000fd00000000012 */
[----:B------:R-:W-:-:S11]  /*2650*/  DADD R18, R24, R2 ;  /* 0x0000000018127229 */ /* 0x000fd60000000002 */
.L_x_219:
[----:B------:R-:W-:Y:S05]  /*2660*/  BSYNC.RECONVERGENT B0 ;  /* 0x0000000000007941 */ /* 0x000fea0003800200 */
.L_x_218:
        /* <DEDUP_REMOVED lines=8> */
        .weak           $__internal_11_$__cuda_sm20_div_rn_f64_full
        .type           $__internal_11_$__cuda_sm20_div_rn_f64_full,@function
        .size           $__internal_11_$__cuda_sm20_div_rn_f64_full,($_Z20x_Remap_on_gpu_part2PdS_S_S_S_S_S_S_iiid$__internal_accurate_pow - $__internal_11_$__cuda_sm20_div_rn_f64_full)
$__internal_11_$__cuda_sm20_div_rn_f64_full:
        /* <DEDUP_REMOVED lines=66> */
.L_x_264:
        /* <DEDUP_REMOVED lines=11> */
[----:B------:R-:W-:Y:S02]  /*2bc0*/  @P0 LOP3.LUT R9, R23, 0x7ff00000, RZ, 0xfc, !PT ;  /* 0x7ff0000017090812 */ /* 0x000fe400078efcff */
[----:B------:R-:W-:Y:S01]  /*2bd0*/  @!P0 MOV R22, RZ ;  /* 0x000000ff00168202 */ /* 0x000fe20000000f00 */
[----:B------:R-:W-:Y:S02]  /*2be0*/  @P0 IMAD.MOV.U32 R22, RZ, RZ, RZ ;  /* 0x000000ffff160224 */ /* 0x000fe400078e00ff */
[----:B------:R-:W-:Y:S01]  /*2bf0*/  @P0 IMAD.MOV.U32 R23, RZ, RZ, R9 ;  /* 0x000000ffff170224 */ /* 0x000fe200078e0009 */
[----:B------:R-:W-:Y:S06]  /*2c00*/  BRA `(.L_x_265) ;  /* 0x0000000000147947 */ /* 0x000fec0003800000 */
.L_x_267:
[----:B------:R-:W-:Y:S01]  /*2c10*/  LOP3.LUT R23, R7, 0x80000, RZ, 0xfc, !PT ;  /* 0x0008000007177812 */ /* 0x000fe200078efcff */
[----:B------:R-:W-:Y:S01]  /*2c20*/  IMAD.MOV.U32 R22, RZ, RZ, R6 ;  /* 0x000000ffff167224 */ /* 0x000fe200078e0006 */
[----:B------:R-:W-:Y:S06]  /*2c30*/  BRA `(.L_x_265) ;  /* 0x0000000000087947 */ /* 0x000fec0003800000 */
.L_x_266:
[----:B------:R-:W-:Y:S01]  /*2c40*/  LOP3.LUT R23, R15, 0x80000, RZ, 0xfc, !PT ;  /* 0x000800000f177812 */ /* 0x000fe200078efcff */
[----:B------:R-:W-:-:S07]  /*2c50*/  IMAD.MOV.U32 R22, RZ, RZ, R14 ;  /* 0x000000ffff167224 */ /* 0x000fce00078e000e */
.L_x_265:
[----:B------:R-:W-:Y:S05]  /*2c60*/  BSYNC.RECONVERGENT B2 ;  /* 0x0000000000027941 */ /* 0x000fea0003800200 */
.L_x_263:
[----:B------:R-:W-:Y:S02]  /*2c70*/  IMAD.MOV.U32 R12, RZ, RZ, R20 ;  /* 0x000000ffff0c7224 */ /* 0x000fe400078e0014 */
[----:B------:R-:W-:Y:S02]  /*2c80*/  IMAD.MOV.U32 R13, RZ, RZ, 0x0 ;  /* 0x00000000ff0d7424 */ /* 0x000fe400078e00ff */
[----:B------:R-:W-:Y:S02]  /*2c90*/  IMAD.MOV.U32 R14, RZ, RZ, R22 ;  /* 0x000000ffff0e7224 */ /* 0x000fe400078e0016 */
[----:B------:R-:W-:Y:S01]  /*2ca0*/  IMAD.MOV.U32 R15, RZ, RZ, R23 ;  /* 0x000000ffff0f7224 */ /* 0x000fe200078e0017 */
[----:B------:R-:W-:Y:S06]  /*2cb0*/  RET.REL.NODEC R12 `(_Z20x_Remap_on_gpu_part2PdS_S_S_S_S_S_S_iiid) ;  /* 0xffffffd00cd07950 */ /* 0x000fec0003c3ffff */
        .type           $_Z20x_Remap_on_gpu_part2PdS_S_S_S_S_S_S_iiid$__internal_accurate_pow,@function
        .size           $_Z20x_Remap_on_gpu_part2PdS_S_S_S_S_S_S_iiid$__internal_accurate_pow,(.L_x_340 - $_Z20x_Remap_on_gpu_part2PdS_S_S_S_S_S_S_iiid$__internal_accurate_pow)
$_Z20x_Remap_on_gpu_part2PdS_S_S_S_S_S_S_iiid$__internal_accurate_pow:
[----:B------:R-:W-:Y:S01]  /*2cc0*/  ISETP.GT.U32.AND P0, PT, R9, 0xfffff, PT ;  /* 0x000fffff0900780c */ /* 0x000fe20003f04070 */
[--C-:B------:R-:W-:Y:S01]  /*2cd0*/  IMAD.MOV.U32 R29, RZ, RZ, R9.reuse ;  /* 0x000000ffff1d7224 */ /* 0x100fe200078e0009 */
[----:B------:R-:W-:Y:S01]  /*2ce0*/  UMOV UR4, 0x7d2cafe2 ;  /* 0x7d2cafe200047882 */ /* 0x000fe20000000000 */
[----:B------:R-:W-:Y:S01]  /*2cf0*/  UMOV UR5, 0x3eb0f5ff ;  /* 0x3eb0f5ff00057882 */ /* 0x000fe20000000000 */
[----:B------:R-:W-:Y:S01]  /*2d00*/  SHF.R.U32.HI R9, RZ, 0x14, R9 ;  /* 0x00000014ff097819 */ /* 0x000fe20000011609 */
[----:B------:R-:W-:Y:S01]  /*2d10*/  UMOV UR10, 0x3b39803f ;  /* 0x3b39803f000a7882 */ /* 0x000fe20000000000 */
[----:B------:R-:W-:-:S07]  /*2d20*/  UMOV UR11, 0x3c7abc9e ;  /* 0x3c7abc9e000b7882 */ /* 0x000fce0000000000 */
[----:B------:R-:W-:-:S10]  /*2d30*/  @!P0 DMUL R26, R28, 1.80143985094819840000e+16 ;  /* 0x435000001c1a8828 */ /* 0x000fd40000000000 */
[----:B------:R-:W-:Y:S01]  /*2d40*/  @!P0 IMAD.MOV.U32 R29, RZ, RZ, R27 ;  /* 0x000000ffff1d8224 */ /* 0x000fe200078e001b */
[----:B------:R-:W-:Y:S01]  /*2d50*/  @!P0 LEA.HI R9, R27, 0xffffffca, RZ, 0xc ;  /* 0xffffffca1b098811 */ /* 0x000fe200078f60ff */
[----:B------:R-:W-:-:S03]  /*2d60*/  @!P0 IMAD.MOV.U32 R28, RZ, RZ, R26 ;  /* 0x000000ffff1c8224 */ /* 0x000fc600078e001a */
[----:B------:R-:W-:Y:S01]  /*2d70*/  LOP3.LUT R29, R29, 0x800fffff, RZ, 0xc0, !PT ;  /* 0x800fffff1d1d7812 */ /* 0x000fe200078ec0ff */
[----:B------:R-:W-:Y:S02]  /*2d80*/  IMAD.MOV.U32 R36, RZ, RZ, R28 ;  /* 0x000000ffff247224 */ /* 0x000fe400078e001c */
[----:B------:R-:W-:Y:S01]  /*2d90*/  IMAD.MOV.U32 R28, RZ, RZ, RZ ;  /* 0x000000ffff1c7224 */ /* 0x000fe200078e00ff */
[----:B------:R-:W-:-:S04]  /*2da0*/  LOP3.LUT R29, R29, 0x3ff00000, RZ, 0xfc, !PT ;  /* 0x3ff000001d1d7812 */ /* 0x000fc800078efcff */
[----:B------:R-:W-:Y:S02]  /*2db0*/  ISETP.GE.U32.AND P1, PT, R29, 0x3ff6a09f, PT ;  /* 0x3ff6a09f1d00780c */ /* 0x000fe40003f26070 */
[----:B------:R-:W-:-:S11]  /*2dc0*/  MOV R37, R29 ;  /* 0x0000001d00257202 */ /* 0x000fd60000000f00 */
[----:B------:R-:W-:-:S04]  /*2dd0*/  @P1 VIADD R26, R37, 0xfff00000 ;  /* 0xfff00000251a1836 */ /* 0x000fc80000000000 */
[----:B------:R-:W-:-:S06]  /*2de0*/  @P1 IMAD.MOV.U32 R37, RZ, RZ, R26 ;  /* 0x000000ffff251224 */ /* 0x000fcc00078e001a */
[C---:B------:R-:W-:Y:S02]  /*2df0*/  DADD R32, R36.reuse, 1 ;  /* 0x3ff0000024207429 */ /* 0x040fe40000000000 */
[----:B------:R-:W-:-:S04]  /*2e00*/  DADD R36, R36, -1 ;  /* 0xbff0000024247429 */ /* 0x000fc80000000000 */
        /* <DEDUP_REMOVED lines=43> */
[----:B------:R-:W-:-:S06]  /*30c0*/  DMUL R40, R38, R32 ;  /* 0x0000002026287228 */ /* 0x000fcc0000000000 */
[C---:B------:R-:W-:Y:S02]  /*30d0*/  DFMA R42, R38.reuse, R42, R26 ;  /* 0x0000002a262a722b */ /* 0x040fe4000000001a */
        /* <DEDUP_REMOVED lines=15> */
[----:B------:R-:W-:Y:S01]  /*31d0*/  DADD R38, R26, R38 ;  /* 0x000000001a267229 */ /* 0x000fe20000000026 */
[C---:B------:R-:W-:Y:S02]  /*31e0*/  VIADD R26, R9.reuse, 0xfffffc01 ;  /* 0xfffffc01091a7836 */ /* 0x040fe40000000000 */
[----:B------:R-:W-:Y:S02]  /*31f0*/  @P1 VIADD R26, R9, 0xfffffc02 ;  /* 0xfffffc02091a1836 */ /* 0x000fe40000000000 */
[----:B------:R-:W-:-:S03]  /*3200*/  IMAD.MOV.U32 R27, RZ, RZ, 0x43300000 ;  /* 0x43300000ff1b7424 */ /* 0x000fc600078e00ff */
[----:B------:R-:W-:Y:S01]  /*3210*/  DADD R36, R36, R38 ;  /* 0x0000000024247229 */ /* 0x000fe20000000026 */
[----:B------:R-:W-:-:S06]  /*3220*/  LOP3.LUT R26, R26, 0x80000000, RZ, 0x3c, !PT ;  /* 0x800000001a1a7812 */ /* 0x000fcc00078e3cff */
[----:B------:R-:W-:Y:S01]  /*3230*/  DADD R34, R26, -UR4 ;  /* 0x800000041a227e29 */ /* 0x000fe20008000000 */
[----:B------:R-:W-:Y:S01]  /*3240*/  UMOV UR4, 0xfefa39ef ;  /* 0xfefa39ef00047882 */ /* 0x000fe20000000000 */
[----:B------:R-:W-:Y:S01]  /*3250*/  DADD R28, R28, R36 ;  /* 0x000000001c1c7229 */ /* 0x000fe20000000024 */
[----:B------:R-:W-:-:S07]  /*3260*/  UMOV UR5, 0x3fe62e42 ;  /* 0x3fe62e4200057882 */ /* 0x000fce0000000000 */
        /* <DEDUP_REMOVED lines=8> */
[C---:B------:R-:W-:Y:S02]  /*32f0*/  SHF.L.U32 R7, R29.reuse, 0x1, RZ ;  /* 0x000000011d077819 */ /* 0x040fe400000006ff */
[----:B------:R-:W-:Y:S02]  /*3300*/  LOP3.LUT R9, R29, 0xff0fffff, RZ, 0xc0, !PT ;  /* 0xff0fffff1d097812 */ /* 0x000fe400078ec0ff */
[----:B------:R-:W-:-:S03]  /*3310*/  ISETP.GT.U32.AND P0, PT, R7, -0x2000001, PT ;  /* 0xfdffffff0700780c */ /* 0x000fc60003f04070 */
[----:B------:R-:W-:Y:S01]  /*3320*/  DADD R32, R38, -R32 ;  /* 0x0000000026207229 */ /* 0x000fe20000000820 */
[----:B------:R-:W-:-:S07]  /*3330*/  SEL R29, R9, R29, P0 ;  /* 0x0000001d091d7207 */ /* 0x000fce0000000000 */
[----:B------:R-:W-:-:S08]  /*3340*/  DFMA R34, R34, UR10, R32 ;  /* 0x0000000a22227c2b */ /* 0x000fd00008000020 */
[----:B------:R-:W-:-:S08]  /*3350*/  DADD R36, R26, R34 ;  /* 0x000000001a247229 */ /* 0x000fd00000000022 */
[----:B------:R-:W-:Y:S02]  /*3360*/  DADD R26, R26, -R36 ;  /* 0x000000001a1a7229 */ /* 0x000fe40000000824 */
[----:B------:R-:W-:-:S06]  /*3370*/  DMUL R32, R36, R28 ;  /* 0x0000001c24207228 */ /* 0x000fcc0000000000 */
[----:B------:R-:W-:Y:S02]  /*3380*/  DADD R26, R34, R26 ;  /* 0x00000000221a7229 */ /* 0x000fe4000000001a */
[----:B------:R-:W-:Y:S01]  /*3390*/  DFMA R36, R36, R28, -R32 ;  /* 0x0000001c2424722b */ /* 0x000fe20000000820 */
[----:B------:R-:W-:Y:S02]  /*33a0*/  IMAD.MOV.U32 R34, RZ, RZ, 0x652b82fe ;  /* 0x652b82feff227424 */ /* 0x000fe400078e00ff */
[----:B------:R-:W-:-:S05]  /*33b0*/  IMAD.MOV.U32 R35, RZ, RZ, 0x3ff71547 ;  /* 0x3ff71547ff237424 */ /* 0x000fca00078e00ff */
[----:B------:R-:W-:-:S08]  /*33c0*/  DFMA R28, R26, R28, R36 ;  /* 0x0000001c1a1c722b */ /* 0x000fd00000000024 */
        /* <DEDUP_REMOVED lines=52> */
[----:B------:R-:W-:Y:S02]  /*3710*/  @!P0 IMAD R27, R7, 0x100000, R27 ;  /* 0x00100000071b8824 */ /* 0x000fe400078e021b */
[----:B------:R-:W-:Y:S01]  /*3720*/  @!P0 IMAD.MOV.U32 R34, RZ, RZ, RZ ;  /* 0x000000ffff228224 */ /* 0x000fe200078e00ff */
[----:B------:R-:W-:-:S06]  /*3730*/  @!P0 LEA R35, R9, 0x3ff00000, 0x14 ;  /* 0x3ff0000009238811 */ /* 0x000fcc00078ea0ff */
[----:B------:R-:W-:-:S11]  /*3740*/  @!P0 DMUL R32, R26, R34 ;  /* 0x000000221a208228 */ /* 0x000fd60000000000 */
.L_x_268:
[----:B------:R-:W-:Y:S01]  /*3750*/  DFMA R28, R28, R32, R32 ;  /* 0x000000201c1c722b */ /* 0x000fe20000000020 */
[----:B------:R-:W-:Y:S01]  /*3760*/  IMAD.MOV.U32 R31, RZ, RZ, 0x0 ;  /* 0x00000000ff1f7424 */ /* 0x000fe200078e00ff */
[----:B------:R-:W-:-:S08]  /*3770*/  DSETP.NEU.AND P0, PT, |R32|, +INF , PT ;  /* 0x7ff000002000742a */ /* 0x000fd00003f0d200 */
[----:B------:R-:W-:Y:S02]  /*3780*/  FSEL R26, R32, R28, !P0 ;  /* 0x0000001c201a7208 */ /* 0x000fe40004000000 */
[----:B------:R-:W-:Y:S01]  /*3790*/  FSEL R27, R33, R29, !P0 ;  /* 0x0000001d211b7208 */ /* 0x000fe20004000000 */
[----:B------:R-:W-:Y:S06]  /*37a0*/  RET.REL.NODEC R30 `(_Z20x_Remap_on_gpu_part2PdS_S_S_S_S_S_S_iiid) ;  /* 0xffffffc81e147950 */ /* 0x000fec0003c3ffff */
.L_x_269:
        /* <DEDUP_REMOVED lines=13> */
.L_x_340:


//--------------------- .text._Z20x_Remap_on_gpu_part1PdS_S_S_S_iii --------------------------
	.section	.text._Z20x_Remap_on_gpu_part1PdS_S_S_S_iii,"ax",@progbits
	.align	128
        .global         _Z20x_Remap_on_gpu_part1PdS_S_S_S_iii
        .type           _Z20x_Remap_on_gpu_part1PdS_S_S_S_iii,@function
        .size           _Z20x_Remap_on_gpu_part1PdS_S_S_S_iii,(.L_x_357 - _Z20x_Remap_on_gpu_part1PdS_S_S_S_iii)
        .other          _Z20x_Remap_on_gpu_part1PdS_S_S_S_iii,@"STO_CUDA_ENTRY STV_DEFAULT"
_Z20x_Remap_on_gpu_part1PdS_S_S_S_iii:
.text._Z20x_Remap_on_gpu_part1PdS_S_S_S_iii:
        /* <DEDUP_REMOVED lines=11> */
[----:B------:R-:W3:Y:S01]  /*00b0*/  LDC R27, c[0x0][0x3b0] ;  /* 0x0000ec00ff1b7b82 */ /* 0x000ee20000000800 */
[----:B------:R-:W4:Y:S01]  /*00c0*/  LDCU.64 UR10, c[0x0][0x358] ;  /* 0x00006b00ff0a77ac */ /* 0x000f220008000a00 */
[----:B------:R-:W0:Y:S06]  /*00d0*/  LDCU UR9, c[0x0][0x3a8] ;  /* 0x00007500ff0977ac */ /* 0x000e2c0008000800 */
[----:B------:R-:W3:Y:S01]  /*00e0*/  LDC.64 R4, c[0x0][0x3a0] ;  /* 0x0000e800ff047b82 */ /* 0x000ee20000000a00 */
[----:B-1----:R-:W-:-:S02]  /*00f0*/  UIADD3 UR7, UPT, UPT, UR4, -0x3, URZ ;  /* 0xfffffffd04077890 */ /* 0x002fc4000fffe0ff */
[----:B------:R-:W-:Y:S02]  /*0100*/  UIADD3 UR8, UPT, UPT, UR4, -0x2, URZ ;  /* 0xfffffffe04087890 */ /* 0x000fe4000fffe0ff */
[----:B------:R-:W-:Y:S01]  /*0110*/  UIADD3 UR4, UPT, UPT, UR4, -0x1, URZ ;  /* 0xffffffff04047890 */ /* 0x000fe2000fffe0ff */
[----:B0-----:R-:W-:Y:S02]  /*0120*/  IABS R26, R2 ;  /* 0x00000002001a7213 */ /* 0x001fe40000000000 */
[----:B------:R-:W0:Y:S01]  /*0130*/  LDC.64 R6, c[0x0][0x380] ;  /* 0x0000e000ff067b82 */ /* 0x000e220000000a00 */
[----:B--2---:R-:W-:Y:S01]  /*0140*/  UIMAD UR5, UR5, UR6, URZ ;  /* 0x00000006050572a4 */ /* 0x004fe2000f8e02ff */
[----:B------:R-:W1:Y:S06]  /*0150*/  I2F.RP R10, R26 ;  /* 0x0000001a000a7306 */ /* 0x000e6c0000209400 */
[----:B------:R-:W2:Y:S02]  /*0160*/  LDC.64 R8, c[0x0][0x388] ;  /* 0x0000e200ff087b82 */ /* 0x000ea40000000a00 */
[----:B-1----:R-:W1:Y:S02]  /*0170*/  MUFU.RCP R10, R10 ;  /* 0x0000000a000a7308 */ /* 0x002e640000001000 */
[----:B-1----:R-:W-:-:S06]  /*0180*/  IADD3 R2, PT, PT, R10, 0xffffffe, RZ ;  /* 0x0ffffffe0a027810 */ /* 0x002fcc0007ffe0ff */
[----:B------:R1:W5:Y:S02]  /*0190*/  F2I.FTZ.U32.TRUNC.NTZ R3, R2 ;  /* 0x0000000200037305 */ /* 0x000364000021f000 */
[----:B-1----:R-:W-:Y:S02]  /*01a0*/  HFMA2 R2, -RZ, RZ, 0, 0 ;  /* 0x00000000ff027431 */ /* 0x002fe400000001ff */
[----:B-----5:R-:W-:-:S04]  /*01b0*/  IMAD.MOV R11, RZ, RZ, -R3 ;  /* 0x000000ffff0b7224 */ /* 0x020fc800078e0a03 */
[----:B------:R-:W-:-:S04]  /*01c0*/  IMAD R11, R11, R26, RZ ;  /* 0x0000001a0b0b7224 */ /* 0x000fc800078e02ff */
[----:B------:R-:W-:-:S04]  /*01d0*/  IMAD.HI.U32 R3, R3, R11, R2 ;  /* 0x0000000b03037227 */ /* 0x000fc800078e0002 */
[----:B0-234-:R-:W-:-:S07]  /*01e0*/  IMAD.MOV.U32 R2, RZ, RZ, R0 ;  /* 0x000000ffff027224 */ /* 0x01dfce00078e0000 */
.L_x_274:
[----:B------:R-:W-:Y:S02]  /*01f0*/  IABS R10, R2 ;  /* 0x00000002000a7213 */ /* 0x000fe40000000000 */
[----:B------:R-:W-:-:S03]  /*0200*/  IABS R12, R27 ;  /* 0x0000001b000c7213 */ /* 0x000fc60000000000 */
[----:B------:R-:W-:-:S05]  /*0210*/  IMAD.HI.U32 R0, R3, R10, RZ ;  /* 0x0000000a03007227 */ /* 0x000fca00078e00ff */
[----:B------:R-:W-:-:S05]  /*0220*/  IADD3 R11, PT, PT, -R0, RZ, RZ ;  /* 0x000000ff000b7210 */ /* 0x000fca0007ffe1ff */
[----:B------:R-:W-:Y:S01]  /*0230*/  IMAD R11, R12, R11, R10 ;  /* 0x0000000b0c0b7224 */ /* 0x000fe200078e020a */
[----:B------:R-:W-:-:S04]  /*0240*/  LOP3.LUT R10, R2, R27, RZ, 0x3c, !PT ;  /* 0x0000001b020a7212 */ /* 0x000fc800078e3cff */
[----:B------:R-:W-:Y:S02]  /*0250*/  ISETP.GT.U32.AND P2, PT, R26, R11, PT ;  /* 0x0000000b1a00720c */ /* 0x000fe40003f44070 */
[----:B------:R-:W-:-:S11]  /*0260*/  ISETP.GE.AND P1, PT, R10, RZ, PT ;  /* 0x000000ff0a00720c */ /* 0x000fd60003f26270 */
[----:B------:R-:W-:Y:S01]  /*0270*/  @!P2 IMAD.IADD R11, R11, 0x1, -R12 ;  /* 0x000000010b0ba824 */ /* 0x000fe200078e0a0c */
[----:B------:R-:W-:Y:S02]  /*0280*/  @!P2 IADD3 R0, PT, PT, R0, 0x1, RZ ;  /* 0x000000010000a810 */ /* 0x000fe40007ffe0ff */
[----:B------:R-:W-:Y:S02]  /*0290*/  ISETP.NE.AND P2, PT, R27, RZ, PT ;  /* 0x000000ff1b00720c */ /* 0x000fe40003f45270 */
[----:B------:R-:W-:-:S13]  /*02a0*/  ISETP.GE.U32.AND P0, PT, R11, R26, PT ;  /* 0x0000001a0b00720c */ /* 0x000fda0003f06070 */
[----:B------:R-:W-:-:S05]  /*02b0*/  @P0 VIADD R0, R0, 0x1 ;  /* 0x0000000100000836 */ /* 0x000fca0000000000 */
[----:B------:R-:W-:Y:S02]  /*02c0*/  @!P1 IADD3 R0, PT, PT, -R0, RZ, RZ ;  /* 0x000000ff00009210 */ /* 0x000fe40007ffe1ff */
[----:B------:R-:W-:-:S05]  /*02d0*/  @!P2 LOP3.LUT R0, RZ, R27, RZ, 0x33, !PT ;  /* 0x0000001bff00a212 */ /* 0x000fca00078e33ff */
[----:B------:R-:W-:-:S04]  /*02e0*/  IMAD R28, R0, R27, RZ ;  /* 0x0000001b001c7224 */ /* 0x000fc800078e02ff */
[----:B0-----:R-:W-:-:S04]  /*02f0*/  IMAD.IADD R14, R2, 0x1, -R28 ;  /* 0x00000001020e7824 */ /* 0x001fc800078e0a1c */
[----:B------:R-:W-:-:S04]  /*0300*/  IMAD R21, R27, UR7, R14 ;  /* 0x000000071b157c24 */ /* 0x000fc8000f8e020e */
[----:B------:R-:W-:-:S05]  /*0310*/  IMAD.WIDE R20, R21, 0x8, R4 ;  /* 0x0000000815147825 */ /* 0x000fca00078e0204 */
[----:B------:R-:W2:Y:S01]  /*0320*/  LDG.E.64 R18, desc[UR10][R20.64] ;  /* 0x0000000a14127981 */ /* 0x000ea2000c1e1b00 */
[----:B------:R-:W-:-:S05]  /*0330*/  IMAD.WIDE R22, R27, 0x8, R20 ;  /* 0x000000081b167825 */ /* 0x000fca00078e0214 */
[----:B------:R0:W3:Y:S01]  /*0340*/  LDG.E.64 R12, desc[UR10][R22.64] ;  /* 0x0000000a160c7981 */ /* 0x0000e2000c1e1b00 */
[----:B------:R-:W-:-:S05]  /*0350*/  IMAD.WIDE R24, R27, 0x8, R22 ;  /* 0x000000081b187825 */ /* 0x000fca00078e0216 */
[----:B------:R1:W4:Y:S01]  /*0360*/  LDG.E.64 R10, desc[UR10][R24.64] ;  /* 0x0000000a180a7981 */ /* 0x000322000c1e1b00 */
[----:B------:R-:W-:Y:S02]  /*0370*/  ISETP.GE.AND P0, PT, R0, UR8, PT ;  /* 0x0000000800007c0c */ /* 0x000fe4000bf06270 */
[----:B------:R-:W-:-:S05]  /*0380*/  LEA R15, R27, R14, 0x1 ;  /* 0x0000000e1b0f7211 */ /* 0x000fca00078e08ff */
[----:B0-----:R-:W-:-:S04]  /*0390*/  IMAD.WIDE R22, R15, 0x8, R4 ;  /* 0x000000080f167825 */ /* 0x001fc800078e0204 */
[----:B-1----:R-:W-:Y:S02]  /*03a0*/  IMAD.IADD R25, R15, 0x1, -R27 ;  /* 0x000000010f197824 */ /* 0x002fe400078e0a1b */
[----:B------:R-:W4:Y:S01]  /*03b0*/  LDG.E.64 R22, desc[UR10][R22.64] ;  /* 0x0000000a16167981 */ /* 0x000f22000c1e1b00 */
[----:B------:R-:W-:Y:S01]  /*03c0*/  @P0 ISETP.NE.AND P1, PT, R0, UR8, PT ;  /* 0x0000000800000c0c */ /* 0x000fe2000bf25270 */
[----:B------:R-:W-:Y:S01]  /*03d0*/  IMAD.WIDE R24, R25, 0x8, R4 ;  /* 0x0000000819187825 */ /* 0x000fe200078e0204 */
[----:B------:R-:W-:-:S03]  /*03e0*/  @!P0 LEA R21, R27, R28, 0x1 ;  /* 0x0000001c1b158211 */ /* 0x000fc600078e08ff */
[----:B------:R-:W-:Y:S02]  /*03f0*/  IMAD.WIDE R14, R14, 0x8, R4 ;  /* 0x000000080e0e7825 */ /* 0x000fe400078e0204 */
[----:B------:R-:W4:Y:S02]  /*0400*/  LDG.E.64 R24, desc[UR10][R24.64] ;  /* 0x0000000a18187981 */ /* 0x000f24000c1e1b00 */
[----:B------:R-:W-:Y:S01]  /*0410*/  @!P0 IMAD.WIDE R20, R21, 0x8, R14 ;  /* 0x0000000815148825 */ /* 0x000fe200078e020e */
[----:B--2---:R-:W-:Y:S02]  /*0420*/  DMUL R16, R18, 15 ;  /* 0x402e000012107828 */ /* 0x004fe40000000000 */
[----:B---3--:R-:W-:-:S06]  /*0430*/  DFMA R18, R12, 3, -R18 ;  /* 0x400800000c12782b */ /* 0x008fcc0000000812 */
[----:B------:R-:W-:Y:S02]  /*0440*/  DFMA R12, R12, 56, -R16 ;  /* 0x404c00000c0c782b */ /* 0x000fe40000000810 */
[----:B----4-:R-:W-:-:S06]  /*0450*/  DFMA R18, R10, 9, R18 ;  /* 0x402200000a12782b */ /* 0x010fcc0000000012 */
[----:B------:R-:W-:Y:S01]  /*0460*/  DFMA R12, R10, -30, R12 ;  /* 0xc03e00000a0c782b */ /* 0x000fe2000000000c */
[----:B------:R-:W-:Y:S01]  /*0470*/  MOV R10, 0x745d1746 ;  /* 0x745d1746000a7802 */ /* 0x000fe20000000f00 */
[----:B------:R-:W-:-:S06]  /*0480*/  IMAD.MOV.U32 R11, RZ, RZ, 0x3fb745d1 ;  /* 0x3fb745d1ff0b7424 */ /* 0x000fcc00078e00ff */
[-C--:B------:R-:W-:Y:S02]  /*0490*/  DMUL R18, R18, R10.reuse ;  /* 0x0000000a12127228 */ /* 0x080fe40000000000 */
[----:B------:R-:W-:-:S10]  /*04a0*/  @P0 DMUL R12, R12, R10 ;  /* 0x0000000a0c0c0228 */ /* 0x000fd40000000000 */
[----:B------:R-:W-:Y:S02]  /*04b0*/  @P0 FSEL R12, R18, R12, !P1 ;  /* 0x0000000c120c0208 */ /* 0x000fe40004800000 */
[----:B------:R-:W-:-:S06]  /*04c0*/  @P0 FSEL R13, R19, R13, !P1 ;  /* 0x0000000d130d0208 */ /* 0x000fcc0004800000 */
[----:B------:R0:W5:Y:S04]  /*04d0*/  @!P0 LDG.E.64 R12, desc[UR10][R20.64] ;  /* 0x0000000a140c8981 */ /* 0x000168000c1e1b00 */
[----:B------:R-:W2:Y:S01]  /*04e0*/  LDG.E.64 R20, desc[UR10][R14.64] ;  /* 0x0000000a0e147981 */ /* 0x000ea2000c1e1b00 */
[----:B------:R-:W-:Y:S02]  /*04f0*/  DMUL R16, R22, 15 ;  /* 0x402e000016107828 */ /* 0x000fe40000000000 */
[----:B------:R-:W-:Y:S01]  /*0500*/  DFMA R22, R24, 3, -R22 ;  /* 0x400800001816782b */ /* 0x000fe20000000816 */
[----:B------:R-:W-:-:S05]  /*0510*/  ISETP.NE.AND P0, PT, R0, UR4, PT ;  /* 0x0000000400007c0c */ /* 0x000fca000bf05270 */
[----:B------:R-:W-:Y:S02]  /*0520*/  DFMA R16, R24, 56, -R16 ;  /* 0x404c00001810782b */ /* 0x000fe40000000810 */
[----:B--2---:R-:W-:-:S06]  /*0530*/  DFMA R22, R20, 9, R22 ;  /* 0x402200001416782b */ /* 0x004fcc0000000016 */
[----:B------:R-:W-:Y:S01]  /*0540*/  DFMA R16, R20, -30, R16 ;  /* 0xc03e00001410782b */ /* 0x000fe20000000010 */
[----:B0-----:R-:W-:-:S04]  /*0550*/  IMAD.WIDE R20, R28, 0x8, R14 ;  /* 0x000000081c147825 */ /* 0x001fc800078e020e */
[----:B------:R-:W-:Y:S02]  /*0560*/  @P0 IMAD.WIDE R24, R27, 0x8, R20 ;  /* 0x000000081b180825 */ /* 0x000fe400078e0214 */
[----:B------:R-:W5:Y:S04]  /*0570*/  LDG.E.64 R20, desc[UR10][R20.64] ;  /* 0x0000000a14147981 */ /* 0x000f68000c1e1b00 */
[----:B------:R0:W5:Y:S01]  /*0580*/  @P0 LDG.E.64 R18, desc[UR10][R24.64] ;  /* 0x0000000a18120981 */ /* 0x000162000c1e1b00 */
[----:B------:R-:W-:Y:S01]  /*0590*/  ISETP.NE.AND P0, PT, R0, RZ, PT ;  /* 0x000000ff0000720c */ /* 0x000fe20003f05270 */
[----:B------:R-:W-:Y:S01]  /*05a0*/  DMUL R22, R22, R10 ;  /* 0x0000000a16167228 */ /* 0x000fe20000000000 */
[----:B------:R-:W-:Y:S09]  /*05b0*/  BSSY.RECONVERGENT B0, `(.L_x_270) ;  /* 0x0000011000007945 */ /* 0x000ff20003800200 */
[----:B0-----:R-:W-:Y:S01]  /*05c0*/  IMAD.MOV.U32 R24, RZ, RZ, R22 ;  /* 0x000000ffff187224 */ /* 0x001fe200078e0016 */
[----:B------:R-:W-:Y:S01]  /*05d0*/  MOV R25, R23 ;  /* 0x0000001700197202 */ /* 0x000fe20000000f00 */
[----:B------:R-:W-:Y:S06]  /*05e0*/  @!P0 BRA `(.L_x_271) ;  /* 0x0000000000148947 */ /* 0x000fec0003800000 */
[----:B------:R-:W-:-:S04]  /*05f0*/  IMAD.IADD R28, R28, 0x1, -R27 ;  /* 0x000000011c1c7824 */ /* 0x000fc800078e0a1b */
[----:B------:R-:W-:-:S06]  /*0600*/  IMAD.WIDE R24, R28, 0x8, R14 ;  /* 0x000000081c187825 */ /* 0x000fcc00078e020e */
[----:B------:R-:W5:Y:S01]  /*0610*/  LDG.E.64 R24, desc[UR10][R24.64] ;  /* 0x0000000a18187981 */ /* 0x000f62000c1e1b00 */
[----:B------:R-:W-:-:S13]  /*0620*/  ISETP.GT.AND P0, PT, R0, 0x1, PT ;  /* 0x000000010000780c */ /* 0x000fda0003f04270 */
[----:B------:R-:W-:Y:S05]  /*0630*/  @P0 BRA `(.L_x_272) ;  /* 0x0000000000140947 */ /* 0x000fea0003800000 */
.L_x_271:
[----:B------:R-:W-:Y:S01]  /*0640*/  DMUL R16, R16, R10 ;  /* 0x0000000a10107228 */ /* 0x000fe20000000000 */
[----:B------:R-:W-:-:S09]  /*0650*/  ISETP.NE.AND P0, PT, R0, 0x1, PT ;  /* 0x000000010000780c */ /* 0x000fd20003f05270 */
[----:B------:R-:W-:Y:S02]  /*0660*/  FSEL R10, R22, R16, !P0 ;  /* 0x00000010160a7208 */ /* 0x000fe40004000000 */
[----:B------:R-:W-:Y:S01]  /*0670*/  FSEL R11, R23, R17, !P0 ;  /* 0x00000011170b7208 */ /* 0x000fe20004000000 */
[----:B------:R-:W-:Y:S06]  /*0680*/  BRA `(.L_x_273) ;  /* 0x00000000000c7947 */ /* 0x000fec0003800000 */
.L_x_272:
[----:B------:R-:W-:-:S05]  /*0690*/  IADD3 R11, PT, PT, R28, -R27, RZ ;  /* 0x8000001b1c0b7210 */ /* 0x000fca0007ffe0ff */
[----:B------:R-:W-:-:S06]  /*06a0*/  IMAD.WIDE R10, R11, 0x8, R14 ;  /* 0x000000080b0a7825 */ /* 0x000fcc00078e020e */
[----:B------:R-:W5:Y:S02]  /*06b0*/  LDG.E.64 R10, desc[UR10][R10.64] ;  /* 0x0000000a0a0a7981 */ /* 0x000f64000c1e1b00 */
.L_x_273:
[----:B------:R-:W-:Y:S05]  /*06c0*/  BSYNC.RECONVERGENT B0 ;  /* 0x0000000000007941 */ /* 0x000fea0003800200 */
.L_x_270:
[----:B-----5:R-:W-:Y:S01]  /*06d0*/  DADD R10, R10, R18 ;  /* 0x000000000a0a7229 */ /* 0x020fe20000000012 */
[----:B------:R-:W-:Y:S01]  /*06e0*/  UMOV UR12, 0x55555555 ;  /* 0x55555555000c7882 */ /* 0x000fe20000000000 */
[----:B------:R-:W-:Y:S01]  /*06f0*/  DADD R12, R24, R12 ;  /* 0x00000000180c7229 */ /* 0x000fe2000000000c */
[----:B------:R-:W-:Y:S01]  /*0700*/  UMOV UR13, 0x3fb55555 ;  /* 0x3fb55555000d7882 */ /* 0x000fe20000000000 */
[C---:B------:R-:W-:Y:S01]  /*0710*/  DADD R24, R20.reuse, R24 ;  /* 0x0000000014187229 */ /* 0x040fe20000000018 */
[----:B------:R-:W0:Y:S01]  /*0720*/  LDC.64 R16, c[0x0][0x398] ;  /* 0x0000e600ff107b82 */ /* 0x000e220000000a00 */
[----:B------:R-:W-:Y:S02]  /*0730*/  DADD R18, R20, R18 ;  /* 0x0000000014127229 */ /* 0x000fe40000000012 */
[----:B------:R-:W-:Y:S02]  /*0740*/  DMUL R10, R10, UR12 ;  /* 0x0000000c0a0a7c28 */ /* 0x000fe40008000000 */
[----:B------:R-:W-:Y:S01]  /*0750*/  DMUL R12, R12, UR12 ;  /* 0x0000000c0c0c7c28 */ /* 0x000fe20008000000 */
[----:B------:R-:W-:Y:S01]  /*0760*/  UMOV UR12, 0xaaaaaaab ;  /* 0xaaaaaaab000c7882 */ /* 0x000fe20000000000 */
[----:B------:R-:W-:-:S04]  /*0770*/  UMOV UR13, 0x3fe2aaaa ;  /* 0x3fe2aaaa000d7882 */ /* 0x000fc80000000000 */
[----:B------:R-:W-:Y:S02]  /*0780*/  DFMA R24, R24, UR12, -R10 ;  /* 0x0000000c18187c2b */ /* 0x000fe4000800080a */
[----:B------:R-:W-:Y:S01]  /*0790*/  DFMA R18, R18, UR12, -R12 ;  /* 0x0000000c12127c2b */ /* 0x000fe2000800080c */
[----:B------:R-:W-:-:S04]  /*07a0*/  IMAD.WIDE R10, R2, 0x8, R8 ;  /* 0x00000008020a7825 */ /* 0x000fc800078e0208 */
[----:B------:R-:W-:-:S05]  /*07b0*/  IMAD.WIDE R12, R2, 0x8, R6 ;  /* 0x00000008020c7825 */ /* 0x000fca00078e0206 */
[----:B------:R1:W-:Y:S04]  /*07c0*/  STG.E.64 desc[UR10][R12.64], R24 ;  /* 0x000000180c007986 */ /* 0x0003e8000c101b0a */
[----:B------:R2:W-:Y:S04]  /*07d0*/  STG.E.64 desc[UR10][R10.64], R18 ;  /* 0x000000120a007986 */ /* 0x0005e8000c101b0a */
[----:B------:R-:W3:Y:S01]  /*07e0*/  LDG.E.64 R14, desc[UR10][R12.64] ;  /* 0x0000000a0c0e7981 */ /* 0x000ee2000c1e1b00 */
[----:B0-----:R-:W-:-:S04]  /*07f0*/  IMAD.WIDE R16, R2, 0x8, R16 ;  /* 0x0000000802107825 */ /* 0x001fc800078e0210 */
[----:B------:R-:W-:Y:S01]  /*0800*/  IMAD.WIDE R20, R2, 0x8, R4 ;  /* 0x0000000802147825 */ /* 0x000fe200078e0204 */
[----:B-1----:R-:W2:Y:S01]  /*0810*/  LDC.64 R24, c[0x0][0x390] ;  /* 0x0000e400ff187b82 */ /* 0x002ea20000000a00 */
[----:B---3--:R-:W-:-:S07]  /*0820*/  DADD R14, R18, -R14 ;  /* 0x00000000120e7229 */ /* 0x008fce000000080e */
[----:B------:R0:W-:Y:S04]  /*0830*/  STG.E.64 desc[UR10][R16.64], R14 ;  /* 0x0000000e10007986 */ /* 0x0001e8000c101b0a */
[----:B------:R-:W3:Y:S04]  /*0840*/  LDG.E.64 R22, desc[UR10][R12.64] ;  /* 0x0000000a0c167981 */ /* 0x000ee8000c1e1b00 */
[----:B------:R-:W3:Y:S04]  /*0850*/  LDG.E.64 R28, desc[UR10][R10.64] ;  /* 0x0000000a0a1c7981 */ /* 0x000ee8000c1e1b00 */
[----:B------:R-:W4:Y:S01]  /*0860*/  LDG.E.64 R20, desc[UR10][R20.64] ;  /* 0x0000000a14147981 */ /* 0x000f22000c1e1b00 */
[C---:B--2---:R-:W-:Y:S01]  /*0870*/  IMAD.WIDE R18, R2.reuse, 0x8, R24 ;  /* 0x0000000802127825 */ /* 0x044fe200078e0218 */
        /* <DEDUP_REMOVED lines=8> */
.L_x_275:
        /* <DEDUP_REMOVED lines=16> */
.L_x_357:


//--------------------- .text._Z25Intersection_point_hori_yPdS_S_S_iii --------------------------
	.section	.text._Z25Intersection_point_hori_yPdS_S_S_iii,"ax",@progbits
	.align	128
        .global         _Z25Intersection_point_hori_yPdS_S_S_iii
        .type           _Z25Intersection_point_hori_yPdS_S_S_iii,@function
        .size           _Z25Intersection_point_hori_yPdS_S_S_iii,(.L_x_341 - _Z25Intersection_point_hori_yPdS_S_S_iii)
        .other          _Z25Intersection_point_hori_yPdS_S_S_iii,@"STO_CUDA_ENTRY STV_DEFAULT"
_Z25Intersection_point_hori_yPdS_S_S_iii:
.text._Z25Intersection_point_hori_yPdS_S_S_iii:
[----:B------:R-:W-:Y:S01]  /*0000*/  LDC R1, c[0x0][0x37c] ;  /* 0x0000df00ff017b82 */ /* 0x000fe20000000800 */
[----:B------:R-:W0:Y:S07]  /*0010*/  S2R R15, SR_TID.X ;  /* 0x00000000000f7919 */ /* 0x000e2e0000002100 */
[----:B------:R-:W0:Y:S01]  /*0020*/  S2UR UR4, SR_CTAID.X ;  /* 0x00000000000479c3 */ /* 0x000e220000002500 */
[----:B------:R-:W1:Y:S07]  /*0030*/  LDCU UR5, c[0x0][0x3a8] ;  /* 0x00007500ff0577ac */ /* 0x000e6e0008000800 */
[----:B------:R-:W0:Y:S02]  /*0040*/  LDC R0, c[0x0][0x360] ;  /* 0x0000d800ff007b82 */ /* 0x000e240000000800 */
[----:B0-----:R-:W-:-:S05]  /*0050*/  IMAD R15, R0, UR4, R15 ;  /* 0x00000004000f7c24 */ /* 0x001fca000f8e020f */
[----:B-1----:R-:W-:-:S13]  /*0060*/  ISETP.GE.AND P0, PT, R15, UR5, PT ;  /* 0x000000050f007c0c */ /* 0x002fda000bf06270 */
[----:B------:R-:W-:Y:S05]  /*0070*/  @P0 EXIT ;  /* 0x000000000000094d */ /* 0x000fea0003800000 */
[----:B------:R-:W0:Y:S01]  /*0080*/  LDC R14, c[0x0][0x3a4] ;  /* 0x0000e900ff0e7b82 */ /* 0x000e220000000800 */
[----:B------:R-:W1:Y:S01]  /*0090*/  LDCU UR4, c[0x0][0x370] ;  /* 0x00006e00ff0477ac */ /* 0x000e620008000800 */
[----:B------:R-:W2:Y:S06]  /*00a0*/  LDCU.64 UR6, c[0x0][0x358] ;  /* 0x00006b00ff0677ac */ /* 0x000eac0008000a00 */
[----:B------:R-:W3:Y:S01]  /*00b0*/  LDC.64 R4, c[0x0][0x380] ;  /* 0x0000e000ff047b82 */ /* 0x000ee20000000a00 */
[----:B------:R-:W4:Y:S07]  /*00c0*/  LDCU UR5, c[0x0][0x3a8] ;  /* 0x00007500ff0577ac */ /* 0x000f2e0008000800 */
[----:B------:R-:W2:Y:S01]  /*00d0*/  LDC.64 R6, c[0x0][0x388] ;  /* 0x0000e200ff067b82 */ /* 0x000ea20000000a00 */
[----:B-1----:R-:W-:-:S07]  /*00e0*/  IMAD R0, R0, UR4, RZ ;  /* 0x0000000400007c24 */ /* 0x002fce000f8e02ff */
[----:B------:R-:W1:Y:S01]  /*00f0*/  LDC.64 R8, c[0x0][0x398] ;  /* 0x0000e600ff087b82 */ /* 0x000e620000000a00 */
[----:B0---4-:R-:W-:-:S07]  /*0100*/  VIADD R14, R14, 0x1 ;  /* 0x000000010e0e7836 */ /* 0x011fce0000000000 */
.L_x_278:
[----:B---3--:R-:W-:-:S05]  /*0110*/  IMAD.WIDE R18, R15, 0x8, R4 ;  /* 0x000000080f127825 */ /* 0x008fca00078e0204 */
[----:B0-2---:R-:W2:Y:S01]  /*0120*/  LDG.E.64 R10, desc[UR6][R18.64] ;  /* 0x00000006120a7981 */ /* 0x005ea2000c1e1b00 */
[----:B------:R-:W-:-:S06]  /*0130*/  IMAD.WIDE R2, R14, 0x8, R18 ;  /* 0x000000080e027825 */ /* 0x000fcc00078e0212 */
[----:B------:R-:W2:Y:S01]  /*0140*/  LDG.E.64 R2, desc[UR6][R2.64] ;  /* 0x0000000602027981 */ /* 0x000ea2000c1e1b00 */
[----:B------:R-:W-:Y:S01]  /*0150*/  BSSY.RECONVERGENT B0, `(.L_x_276) ;  /* 0x0000013000007945 */ /* 0x000fe20003800200 */
[----:B--2---:R-:W-:-:S06]  /*0160*/  DADD R12, R10, -R2 ;  /* 0x000000000a0c7229 */ /* 0x004fcc0000000802 */
[----:B------:R-:W0:Y:S04]  /*0170*/  MUFU.RCP64H R17, R13 ;  /* 0x0000000d00117308 */ /* 0x000e280000001800 */
[----:B------:R-:W-:-:S06]  /*0180*/  VIADD R16, R13, 0x300402 ;  /* 0x003004020d107836 */ /* 0x000fcc0000000000 */
[----:B0-----:R-:W-:-:S08]  /*0190*/  DFMA R20, -R12, R16, 1 ;  /* 0x3ff000000c14742b */ /* 0x001fd00000000110 */
[----:B------:R-:W-:Y:S01]  /*01a0*/  DFMA R20, R20, R20, R20 ;  /* 0x000000141414722b */ /* 0x000fe20000000014 */
[----:B------:R-:W-:-:S07]  /*01b0*/  FSETP.GEU.AND P0, PT, |R16|, 5.8789094863358348022e-39, PT ;  /* 0x004004021000780b */ /* 0x000fce0003f0e200 */
[----:B------:R-:W-:-:S08]  /*01c0*/  DFMA R20, R16, R20, R16 ;  /* 0x000000141014722b */ /* 0x000fd00000000010 */
[----:B------:R-:W-:Y:S02]  /*01d0*/  DFMA R22, -R12, R20, 1 ;  /* 0x3ff000000c16742b */ /* 0x000fe40000000114 */
[----:B------:R-:W-:Y:S01]  /*01e0*/  DADD R10, R10, R2 ;  /* 0x000000000a0a7229 */ /* 0x000fe20000000002 */
[----:B------:R-:W-:-:S05]  /*01f0*/  IADD3 R17, PT, PT, R14, R15, RZ ;  /* 0x0000000f0e117210 */ /* 0x000fca0007ffe0ff */
[----:B------:R-:W-:Y:S01]  /*0200*/  DFMA R18, R20, R22, R20 ;  /* 0x000000161412722b */ /* 0x000fe20000000014 */
[----:B------:R-:W-:Y:S10]  /*0210*/  @P0 BRA `(.L_x_277) ;  /* 0x0000000000180947 */ /* 0x000ff40003800000 */
[----:B------:R-:W-:Y:S02]  /*0220*/  LOP3.LUT R16, R13, 0x7fffffff, RZ, 0xc0, !PT ;  /* 0x7fffffff0d107812 */ /* 0x000fe400078ec0ff */
[----:B------:R-:W-:-:S03]  /*0230*/  MOV R18, 0x260 ;  /* 0x0000026000127802 */ /* 0x000fc60000000f00 */
[----:B------:R-:W-:-:S07]  /*0240*/  VIADD R16, R16, 0xfff00000 ;  /* 0xfff0000010107836 */ /* 0x000fce0000000000 */
[----:B-1----:R-:W-:Y:S05]  /*0250*/  CALL.REL.NOINC `($__internal_12_$__cuda_sm20_dblrcp_rn_slowpath_v3) ;  /* 0x0000000000447944 */ /* 0x002fea0003c00000 */
[----:B------:R-:W-:Y:S01]  /*0260*/  MOV R18, R20 ;  /* 0x0000001400127202 */ /* 0x000fe20000000f00 */
[----:B------:R-:W-:-:S07]  /*0270*/  IMAD.MOV.U32 R19, RZ, RZ, R21 ;  /* 0x000000ffff137224 */ /* 0x000fce00078e0015 */
.L_x_277:
[----:B------:R-:W-:Y:S05]  /*0280*/  BSYNC.RECONVERGENT B0 ;  /* 0x0000000000007941 */ /* 0x000fea0003800200 */
.L_x_276:
[----:B------:R-:W-:-:S04]  /*0290*/  IMAD.WIDE R12, R17, 0x8, R6 ;  /* 0x00000008110c7825 */ /* 0x000fc800078e0206 */
[C---:B------:R-:W-:Y:S02]  /*02a0*/  IMAD.WIDE R16, R15.reuse, 0x8, R6 ;  /* 0x000000080f107825 */ /* 0x040fe400078e0206 */
[----:B------:R-:W2:Y:S04]  /*02b0*/  LDG.E.64 R12, desc[UR6][R12.64] ;  /* 0x000000060c0c7981 */ /* 0x000ea8000c1e1b00 */
[----:B------:R-:W2:Y:S01]  /*02c0*/  LDG.E.64 R16, desc[UR6][R16.64] ;  /* 0x0000000610107981 */ /* 0x000ea2000c1e1b00 */
[----:B------:R-:W-:Y:S01]  /*02d0*/  DFMA R10, R10, 0.5, -R2 ;  /* 0x3fe000000a0a782b */ /* 0x000fe20000000802 */
[----:B-1----:R-:W-:Y:S01]  /*02e0*/  IMAD.WIDE R2, R15, 0x8, R8 ;  /* 0x000000080f027825 */ /* 0x002fe200078e0208 */
[----:B------:R-:W-:-:S04]  /*02f0*/  IADD3 R15, PT, PT, R0, R15, RZ ;  /* 0x0000000f000f7210 */ /* 0x000fc80007ffe0ff */
[----:B------:R-:W-:Y:S01]  /*0300*/  ISETP.GE.AND P0, PT, R15, UR5, PT ;  /* 0x000000050f007c0c */ /* 0x000fe2000bf06270 */
[----:B--2---:R-:W-:-:S08]  /*0310*/  DADD R20, -R12, R16 ;  /* 0x000000000c147229 */ /* 0x004fd00000000110 */
[----:B------:R-:W-:-:S08]  /*0320*/  DMUL R18, R20, R18 ;  /* 0x0000001214127228 */ /* 0x000fd00000000000 */
[----:B------:R-:W-:-:S07]  /*0330*/  DFMA R10, R18, R10, R12 ;  /* 0x0000000a120a722b */ /* 0x000fce000000000c */
[----:B------:R0:W-:Y:S01]  /*0340*/  STG.E.64 desc[UR6][R2.64], R10 ;  /* 0x0000000a02007986 */ /* 0x0001e2000c101b06 */
[----:B------:R-:W-:Y:S05]  /*0350*/  @!P0 BRA `(.L_x_278) ;  /* 0xfffffffc006c8947 */ /* 0x000fea000383ffff */
[----:B------:R-:W-:Y:S05]  /*0360*/  EXIT ;  /* 0x000000000000794d */ /* 0x000fea0003800000 */
        .weak           $__internal_12_$__cuda_sm20_dblrcp_rn_slowpath_v3
        .type           $__internal_12_$__cuda_sm20_dblrcp_rn_slowpath_v3,@function
        .size           $__internal_12_$__cuda_sm20_dblrcp_rn_slowpath_v3,(.L_x_341 - $__internal_12_$__cuda_sm20_dblrcp_rn_slowpath_v3)
$__internal_12_$__cuda_sm20_dblrcp_rn_slowpath_v3:
[----:B------:R-:W-:Y:S01]  /*0370*/  DSETP.GTU.AND P0, PT, |R12|, +INF , PT ;  /* 0x7ff000000c00742a */ /* 0x000fe20003f0c200 */
[----:B------:R-:W-:-:S13]  /*0380*/  BSSY.RECONVERGENT B1, `(.L_x_279) ;  /* 0x0000024000017945 */ /* 0x000fda0003800200 */
[----:B------:R-:W-:Y:S05]  /*0390*/  @P0 BRA `(.L_x_280) ;  /* 0x0000000000800947 */ /* 0x000fea0003800000 */
[----:B------:R-:W-:-:S05]  /*03a0*/  LOP3.LUT R19, R13, 0x7fffffff, RZ, 0xc0, !PT ;  /* 0x7fffffff0d137812 */ /* 0x000fca00078ec0ff */
[----:B------:R-:W-:-:S05]  /*03b0*/  VIADD R20, R19, 0xffffffff ;  /* 0xffffffff13147836 */ /* 0x000fca0000000000 */
[----:B------:R-:W-:-:S13]  /*03c0*/  ISETP.GE.U32.AND P0, PT, R20, 0x7fefffff, PT ;  /* 0x7fefffff1400780c */ /* 0x000fda0003f06070 */
[----:B------:R-:W-:Y:S02]  /*03d0*/  @P0 LOP3.LUT R21, R13, 0x7ff00000, RZ, 0x3c, !PT ;  /* 0x7ff000000d150812 */ /* 0x000fe400078e3cff */
[----:B------:R-:W-:Y:S01]  /*03e0*/  @P0 MOV R20, RZ ;  /* 0x000000ff00140202 */ /* 0x000fe20000000f00 */
[----:B------:R-:W-:Y:S06]  /*03f0*/  @P0 BRA `(.L_x_281) ;  /* 0x0000000000700947 */ /* 0x000fec0003800000 */
[----:B------:R-:W-:-:S13]  /*0400*/  ISETP.GE.U32.AND P0, PT, R19, 0x1000001, PT ;  /* 0x010000011300780c */ /* 0x000fda0003f06070 */
[----:B------:R-:W-:Y:S05]  /*0410*/  @!P0 BRA `(.L_x_282) ;  /* 0x0000000000388947 */ /* 0x000fea0003800000 */
[----:B------:R-:W-:Y:S01]  /*0420*/  VIADD R21, R13, 0xc0200000 ;  /* 0xc02000000d157836 */ /* 0x000fe20000000000 */
[----:B------:R-:W-:Y:S01]  /*0430*/  MOV R20, R12 ;  /* 0x0000000c00147202 */ /* 0x000fe20000000f00 */
        /* <DEDUP_REMOVED lines=12> */
.L_x_282:
[----:B------:R-:W-:Y:S01]  /*0500*/  DMUL R12, R12, 8.11296384146066816958e+31 ;  /* 0x469000000c0c7828 */ /* 0x000fe20000000000 */
[----:B------:R-:W-:-:S05]  /*0510*/  MOV R20, R16 ;  /* 0x0000001000147202 */ /* 0x000fca0000000f00 */
        /* <DEDUP_REMOVED lines=8> */
.L_x_280:
[----:B------:R-:W-:Y:S01]  /*05a0*/  LOP3.LUT R21, R13, 0x80000, RZ, 0xfc, !PT ;  /* 0x000800000d157812 */ /* 0x000fe200078efcff */
[----:B------:R-:W-:-:S07]  /*05b0*/  IMAD.MOV.U32 R20, RZ, RZ, R12 ;  /* 0x000000ffff147224 */ /* 0x000fce00078e000c */
.L_x_281:
[----:B------:R-:W-:Y:S05]  /*05c0*/  BSYNC.RECONVERGENT B1 ;  /* 0x0000000000017941 */ /* 0x000fea0003800200 */
.L_x_279:
[----:B------:R-:W-:-:S04]  /*05d0*/  MOV R19, 0x0 ;  /* 0x0000000000137802 */ /* 0x000fc80000000f00 */
[----:B------:R-:W-:Y:S05]  /*05e0*/  RET.REL.NODEC R18 `(_Z25Intersection_point_hori_yPdS_S_S_iii) ;  /* 0xfffffff812847950 */ /* 0x000fea0003c3ffff */
.L_x_283:
        /* <DEDUP_REMOVED lines=9> */
.L_x_341:


//--------------------- .text._Z24Intersection_point_vet_xPdS_S_S_iii --------------------------
	.section	.text._Z24Intersection_point_vet_xPdS_S_S_iii,"ax",@progbits
	.align	128
        .global         _Z24Intersection_point_vet_xPdS_S_S_iii
        .type           _Z24Intersection_point_vet_xPdS_S_S_iii,@function
        .size           _Z24Intersection_point_vet_xPdS_S_S_iii,(.L_x_342 - _Z24Intersection_point_vet_xPdS_S_S_iii)
        .other          _Z24Intersection_point_vet_xPdS_S_S_iii,@"STO_CUDA_ENTRY STV_DEFAULT"
_Z24Intersection_point_vet_xPdS_S_S_iii:
.text._Z24Intersection_point_vet_xPdS_S_S_iii:
        /* <DEDUP_REMOVED lines=10> */
[----:B------:R-:W2:Y:S06]  /*00a0*/  LDCU UR4, c[0x0][0x3a4] ;  /* 0x00007480ff0477ac */ /* 0x000eac0008000800 */
[----:B------:R-:W3:Y:S01]  /*00b0*/  LDC.64 R8, c[0x0][0x388] ;  /* 0x0000e200ff087b82 */ /* 0x000ee20000000a00 */
[----:B------:R-:W4:Y:S01]  /*00c0*/  LDCU.64 UR6, c[0x0][0x358] ;  /* 0x00006b00ff0677ac */ /* 0x000f220008000a00 */
[----:B------:R-:W0:Y:S06]  /*00d0*/  LDCU UR8, c[0x0][0x3a8] ;  /* 0x00007500ff0877ac */ /* 0x000e2c0008000800 */
[----:B------:R-:W0:Y:S01]  /*00e0*/  LDC.64 R6, c[0x0][0x380] ;  /* 0x0000e000ff067b82 */ /* 0x000e220000000a00 */
[----:B-1----:R-:W-:Y:S01]  /*00f0*/  IMAD R20, R20, UR5, RZ ;  /* 0x0000000514147c24 */ /* 0x002fe2000f8e02ff */
[----:B--2---:R-:W-:-:S06]  /*0100*/  UIADD3 UR4, UPT, UPT, UR4, 0x1, URZ ;  /* 0x0000000104047890 */ /* 0x004fcc000fffe0ff */
[----:B------:R-:W1:Y:S08]  /*0110*/  LDC.64 R4, c[0x0][0x390] ;  /* 0x0000e400ff047b82 */ /* 0x000e700000000a00 */
[----:B----4-:R-:W2:Y:S02]  /*0120*/  LDC.64 R2, c[0x0][0x398] ;  /* 0x0000e600ff027b82 */ /* 0x010ea40000000a00 */
.L_x_286:
[----:B0-----:R-:W-:-:S04]  /*0130*/  IABS R13, R0 ;  /* 0x00000000000d7213 */ /* 0x001fc80000000000 */
[----:B------:R-:W0:Y:S08]  /*0140*/  I2F.RP R12, R13 ;  /* 0x0000000d000c7306 */ /* 0x000e300000209400 */
[----:B0-----:R-:W0:Y:S02]  /*0150*/  MUFU.RCP R12, R12 ;  /* 0x0000000c000c7308 */ /* 0x001e240000001000 */
[----:B0-----:R-:W-:-:S06]  /*0160*/  VIADD R10, R12, 0xffffffe ;  /* 0x0ffffffe0c0a7836 */ /* 0x001fcc0000000000 */
[----:B------:R0:W4:Y:S02]  /*0170*/  F2I.FTZ.U32.TRUNC.NTZ R11, R10 ;  /* 0x0000000a000b7305 */ /* 0x000124000021f000 */
[----:B0-----:R-:W-:Y:S02]  /*0180*/  HFMA2 R10, -RZ, RZ, 0, 0 ;  /* 0x00000000ff0a7431 */ /* 0x001fe400000001ff */
[----:B----4-:R-:W-:-:S04]  /*0190*/  IMAD.MOV R14, RZ, RZ, -R11 ;  /* 0x000000ffff0e7224 */ /* 0x010fc800078e0a0b */
        /* <DEDUP_REMOVED lines=9> */
[----:B------:R-:W-:Y:S01]  /*0230*/  @!P2 IMAD.IADD R12, R12, 0x1, -R13 ;  /* 0x000000010c0ca824 */ /* 0x000fe200078e0a0d */
[----:B------:R-:W-:Y:S02]  /*0240*/  @!P2 IADD3 R11, PT, PT, R11, 0x1, RZ ;  /* 0x000000010b0ba810 */ /* 0x000fe40007ffe0ff */
[----:B------:R-:W-:Y:S02]  /*0250*/  ISETP.NE.AND P2, PT, R0, RZ, PT ;  /* 0x000000ff0000720c */ /* 0x000fe40003f45270 */
[----:B------:R-:W-:-:S13]  /*0260*/  ISETP.GE.U32.AND P0, PT, R12, R13, PT ;  /* 0x0000000d0c00720c */ /* 0x000fda0003f06070 */
[----:B------:R-:W-:-:S04]  /*0270*/  @P0 VIADD R11, R11, 0x1 ;  /* 0x000000010b0b0836 */ /* 0x000fc80000000000 */
[----:B------:R-:W-:Y:S01]  /*0280*/  @!P1 IMAD.MOV R11, RZ, RZ, -R11 ;  /* 0x000000ffff0b9224 */ /* 0x000fe200078e0a0b */
[----:B------:R-:W-:-:S04]  /*0290*/  @!P2 LOP3.LUT R11, RZ, R0, RZ, 0x33, !PT ;  /* 0x00000000ff0ba212 */ /* 0x000fc800078e33ff */
[----:B------:R-:W-:-:S05]  /*02a0*/  IADD3 R23, PT, PT, -R11, RZ, RZ ;  /* 0x000000ff0b177210 */ /* 0x000fca0007ffe1ff */
[----:B------:R-:W-:-:S04]  /*02b0*/  IMAD R23, R0, R23, R21 ;  /* 0x0000001700177224 */ /* 0x000fc800078e0215 */
[----:B------:R-:W-:-:S04]  /*02c0*/  IMAD R25, R11, UR4, R23 ;  /* 0x000000040b197c24 */ /* 0x000fc8000f8e0217 */
[----:B---3--:R-:W-:-:S05]  /*02d0*/  IMAD.WIDE R16, R25, 0x8, R8 ;  /* 0x0000000819107825 */ /* 0x008fca00078e0208 */
[----:B------:R-:W3:Y:S04]  /*02e0*/  LDG.E.64 R12, desc[UR6][R16.64] ;  /* 0x00000006100c7981 */ /* 0x000ee8000c1e1b00 */
[----:B------:R-:W3:Y:S01]  /*02f0*/  LDG.E.64 R10, desc[UR6][R16.64+0x8] ;  /* 0x00000806100a7981 */ /* 0x000ee2000c1e1b00 */
[----:B------:R-:W-:Y:S01]  /*0300*/  BSSY.RECONVERGENT B0, `(.L_x_284) ;  /* 0x000000f000007945 */ /* 0x000fe20003800200 */
[----:B---3--:R-:W-:-:S06]  /*0310*/  DADD R12, R12, -R10 ;  /* 0x000000000c0c7229 */ /* 0x008fcc000000080a */
        /* <DEDUP_REMOVED lines=12> */
[----:B-12---:R-:W-:Y:S05]  /*03e0*/  CALL.REL.NOINC `($__internal_13_$__cuda_sm20_dblrcp_rn_slowpath_v3) ;  /* 0x0000000000407944 */ /* 0x006fea0003c00000 */
.L_x_285:
[----:B------:R-:W-:Y:S05]  /*03f0*/  BSYNC.RECONVERGENT B0 ;  /* 0x0000000000007941 */ /* 0x000fea0003800200 */
.L_x_284:
[----:B------:R-:W-:-:S05]  /*0400*/  IMAD.WIDE R16, R25, 0x8, R6 ;  /* 0x0000000819107825 */ /* 0x000fca00078e0206 */
[----:B------:R-:W3:Y:S01]  /*0410*/  LDG.E.64 R12, desc[UR6][R16.64+0x8] ;  /* 0x00000806100c7981 */ /* 0x000ee2000c1e1b00 */
[----:B-1----:R-:W-:-:S03]  /*0420*/  IMAD.WIDE R22, R23, 0x8, R4 ;  /* 0x0000000817167825 */ /* 0x002fc600078e0204 */
[----:B------:R-:W3:Y:S04]  /*0430*/  LDG.E.64 R18, desc[UR6][R16.64] ;  /* 0x0000000610127981 */ /* 0x000ee8000c1e1b00 */
[----:B------:R-:W4:Y:S01]  /*0440*/  LDG.E.64 R22, desc[UR6][R22.64] ;  /* 0x0000000616167981 */ /* 0x000f22000c1e1b00 */
[----:B---3--:R-:W-:Y:S02]  /*0450*/  DADD R18, -R12, R18 ;  /* 0x000000000c127229 */ /* 0x008fe40000000112 */
[----:B----4-:R-:W-:-:S06]  /*0460*/  DADD R10, -R10, R22 ;  /* 0x000000000a0a7229 */ /* 0x010fcc0000000116 */
[----:B------:R-:W-:-:S08]  /*0470*/  DMUL R14, R18, R14 ;  /* 0x0000000e120e7228 */ /* 0x000fd00000000000 */
[----:B------:R-:W-:Y:S01]  /*0480*/  DFMA R10, R14, R10, R12 ;  /* 0x0000000a0e0a722b */ /* 0x000fe2000000000c */
[----:B--2---:R-:W-:-:S04]  /*0490*/  IMAD.WIDE R12, R21, 0x8, R2 ;  /* 0x00000008150c7825 */ /* 0x004fc800078e0202 */
[----:B------:R-:W-:Y:S02]  /*04a0*/  IMAD.IADD R21, R20, 0x1, R21 ;  /* 0x0000000114157824 */ /* 0x000fe400078e0215 */
[----:B------:R4:W-:Y:S03]  /*04b0*/  STG.E.64 desc[UR6][R12.64], R10 ;  /* 0x0000000a0c007986 */ /* 0x0009e6000c101b06 */
[----:B------:R-:W-:-:S13]  /*04c0*/  ISETP.GE.AND P0, PT, R21, UR8, PT ;  /* 0x0000000815007c0c */ /* 0x000fda000bf06270 */
[----:B----4-:R-:W-:Y:S05]  /*04d0*/  @!P0 BRA `(.L_x_286) ;  /* 0xfffffffc00148947 */ /* 0x010fea000383ffff */
[----:B------:R-:W-:Y:S05]  /*04e0*/  EXIT ;  /* 0x000000000000794d */ /* 0x000fea0003800000 */
        .weak           $__internal_13_$__cuda_sm20_dblrcp_rn_slowpath_v3
        .type           $__internal_13_$__cuda_sm20_dblrcp_rn_slowpath_v3,@function
        .size           $__internal_13_$__cuda_sm20_dblrcp_rn_slowpath_v3,(.L_x_342 - $__internal_13_$__cuda_sm20_dblrcp_rn_slowpath_v3)
$__internal_13_$__cuda_sm20_dblrcp_rn_slowpath_v3:
[----:B------:R-:W-:Y:S01]  /*04f0*/  DSETP.GTU.AND P0, PT, |R12|, +INF , PT ;  /* 0x7ff000000c00742a */ /* 0x000fe20003f0c200 */
[----:B------:R-:W-:-:S13]  /*0500*/  BSSY.RECONVERGENT B1, `(.L_x_287) ;  /* 0x0000022000017945 */ /* 0x000fda0003800200 */
[----:B------:R-:W-:Y:S05]  /*0510*/  @P0 BRA `(.L_x_288) ;  /* 0x0000000000780947 */ /* 0x000fea0003800000 */
[----:B------:R-:W-:-:S04]  /*0520*/  LOP3.LUT R17, R13, 0x7fffffff, RZ, 0xc0, !PT ;  /* 0x7fffffff0d117812 */ /* 0x000fc800078ec0ff */
[----:B------:R-:W-:-:S04]  /*0530*/  IADD3 R14, PT, PT, R17, -0x1, RZ ;  /* 0xffffffff110e7810 */ /* 0x000fc80007ffe0ff */
[----:B------:R-:W-:-:S13]  /*0540*/  ISETP.GE.U32.AND P0, PT, R14, 0x7fefffff, PT ;  /* 0x7fefffff0e00780c */ /* 0x000fda0003f06070 */
[----:B------:R-:W-:Y:S01]  /*0550*/  @P0 LOP3.LUT R15, R13, 0x7ff00000, RZ, 0x3c, !PT ;  /* 0x7ff000000d0f0812 */ /* 0x000fe200078e3cff */
[----:B------:R-:W-:Y:S01]  /*0560*/  @P0 IMAD.MOV.U32 R14, RZ, RZ, RZ ;  /* 0x000000ffff0e0224 */ /* 0x000fe200078e00ff */
[----:B------:R-:W-:Y:S06]  /*0570*/  @P0 BRA `(.L_x_289) ;  /* 0x0000000000680947 */ /* 0x000fec0003800000 */
[----:B------:R-:W-:-:S13]  /*0580*/  ISETP.GE.U32.AND P0, PT, R17, 0x1000001, PT ;  /* 0x010000011100780c */ /* 0x000fda0003f06070 */
[----:B------:R-:W-:Y:S05]  /*0590*/  @!P0 BRA `(.L_x_290) ;  /* 0x0000000000348947 */ /* 0x000fea0003800000 */
[----:B------:R-:W-:Y:S01]  /*05a0*/  IADD3 R15, PT, PT, R13, -0x3fe00000, RZ ;  /* 0xc02000000d0f7810 */ /* 0x000fe20007ffe0ff */
[----:B------:R-:W-:-:S03]  /*05b0*/  IMAD.MOV.U32 R14, RZ, RZ, R12 ;  /* 0x000000ffff0e7224 */ /* 0x000fc600078e000c */
        /* <DEDUP_REMOVED lines=11> */
.L_x_290:
        /* <DEDUP_REMOVED lines=9> */
.L_x_288:
[----:B------:R-:W-:Y:S02]  /*0700*/  LOP3.LUT R15, R13, 0x80000, RZ, 0xfc, !PT ;  /* 0x000800000d0f7812 */ /* 0x000fe400078efcff */
[----:B------:R-:W-:-:S07]  /*0710*/  MOV R14, R12 ;  /* 0x0000000c000e7202 */ /* 0x000fce0000000f00 */
.L_x_289:
[----:B------:R-:W-:Y:S05]  /*0720*/  BSYNC.RECONVERGENT B1 ;  /* 0x0000000000017941 */ /* 0x000fea0003800200 */
.L_x_287:
[----:B------:R-:W-:Y:S01]  /*0730*/  IMAD.MOV.U32 R12, RZ, RZ, R22 ;  /* 0x000000ffff0c7224 */ /* 0x000fe200078e0016 */
[----:B------:R-:W-:-:S04]  /*0740*/  MOV R13, 0x0 ;  /* 0x00000000000d7802 */ /* 0x000fc80000000f00 */
[----:B------:R-:W-:Y:S05]  /*0750*/  RET.REL.NODEC R12 `(_Z24Intersection_point_vet_xPdS_S_S_iii) ;  /* 0xfffffff80c287950 */ /* 0x000fea0003c3ffff */
.L_x_291:
        /* <DEDUP_REMOVED lines=10> */
.L_x_342:


//--------------------- .text._Z26Get_Lagrange_points_on_gpuPdS_S_S_S_iiiddd --------------------------
	.section	.text._Z26Get_Lagrange_points_on_gpuPdS_S_S_S_iiiddd,"ax",@progbits
	.align	128
        .global         _Z26Get_Lagrange_points_on_gpuPdS_S_S_S_iiiddd
        .type           _Z26Get_Lagrange_points_on_gpuPdS_S_S_S_iiiddd,@function
        .size           _Z26Get_Lagrange_points_on_gpuPdS_S_S_S_iiiddd,(.L_x_360 - _Z26Get_Lagrange_points_on_gpuPdS_S_S_S_iiiddd)
        .other          _Z26Get_Lagrange_points_on_gpuPdS_S_S_S_iiiddd,@"STO_CUDA_ENTRY STV_DEFAULT"
_Z26Get_Lagrange_points_on_gpuPdS_S_S_S_iiiddd:
.text._Z26Get_Lagrange_points_on_gpuPdS_S_S_S_iiiddd:
        /* <DEDUP_REMOVED lines=14> */
[----:B-1----:R-:W-:Y:S01]  /*00e0*/  UIMAD UR4, UR4, UR5, URZ ;  /* 0x00000005040472a4 */ /* 0x002fe2000f8e02ff */
[----:B0-----:R-:W-:-:S06]  /*00f0*/  VIADD R0, R0, 0x1 ;  /* 0x0000000100007836 */ /* 0x001fcc0000000000 */
[----:B------:R-:W0:Y:S01]  /*0100*/  LDC.64 R10, c[0x0][0x3c0] ;  /* 0x0000f000ff0a7b82 */ /* 0x000e220000000a00 */
[-C--:B------:R-:W-:Y:S02]  /*0110*/  IABS R22, R0.reuse ;  /* 0x0000000000167213 */ /* 0x080fe40000000000 */
[----:B------:R-:W-:Y:S01]  /*0120*/  ISETP.NE.AND P0, PT, R0, RZ, PT ;  /* 0x000000ff0000720c */ /* 0x000fe20003f05270 */
[C---:B---3--:R-:W-:Y:S01]  /*0130*/  DMUL R8, R6.reuse, 0.25 ;  /* 0x3fd0000006087828 */ /* 0x048fe20000000000 */
[----:B------:R-:W1:Y:S01]  /*0140*/  I2F.RP R4, R22 ;  /* 0x0000001600047306 */ /* 0x000e620000209400 */
[----:B------:R-:W-:Y:S01]  /*0150*/  DMUL R6, R6, 0.5 ;  /* 0x3fe0000006067828 */ /* 0x000fe20000000000 */
[----:B------:R-:W-:-:S06]  /*0160*/  LOP3.LUT R24, RZ, R0, RZ, 0x33, !PT ;  /* 0x00000000ff187212 */ /* 0x000fcc00078e33ff */
[----:B-1----:R-:W1:Y:S02]  /*0170*/  MUFU.RCP R4, R4 ;  /* 0x0000000400047308 */ /* 0x002e640000001000 */
[----:B-1----:R-:W-:-:S06]  /*0180*/  IADD3 R2, PT, PT, R4, 0xffffffe, RZ ;  /* 0x0ffffffe04027810 */ /* 0x002fcc0007ffe0ff */
[----:B------:R1:W3:Y:S02]  /*0190*/  F2I.FTZ.U32.TRUNC.NTZ R3, R2 ;  /* 0x0000000200037305 */ /* 0x0002e4000021f000 */
[----:B-1----:R-:W-:Y:S01]  /*01a0*/  MOV R2, RZ ;  /* 0x000000ff00027202 */ /* 0x002fe20000000f00 */
[----:B---3--:R-:W-:-:S04]  /*01b0*/  IMAD.MOV R23, RZ, RZ, -R3 ;  /* 0x000000ffff177224 */ /* 0x008fc800078e0a03 */
[----:B------:R-:W-:-:S04]  /*01c0*/  IMAD R23, R23, R22, RZ ;  /* 0x0000001617177224 */ /* 0x000fc800078e02ff */
[----:B0-2-4-:R-:W-:-:S07]  /*01d0*/  IMAD.HI.U32 R23, R3, R23, R2 ;  /* 0x0000001703177227 */ /* 0x015fce00078e0002 */
.L_x_292:
[----:B-1----:R-:W-:Y:S01]  /*01e0*/  IABS R2, R0 ;  /* 0x0000000000027213 */ /* 0x002fe20000000000 */
[----:B------:R-:W0:Y:S01]  /*01f0*/  LDC.64 R14, c[0x0][0x380] ;  /* 0x0000e000ff0e7b82 */ /* 0x000e220000000a00 */
[----:B------:R-:W-:-:S03]  /*0200*/  IABS R3, R25 ;  /* 0x0000001900037213 */ /* 0x000fc60000000000 */
[----:B------:R-:W-:Y:S02]  /*0210*/  IMAD.MOV R4, RZ, RZ, -R2 ;  /* 0x000000ffff047224 */ /* 0x000fe400078e0a02 */
[----:B------:R-:W-:Y:S02]  /*0220*/  IMAD.HI.U32 R2, R23, R3, RZ ;  /* 0x0000000317027227 */ /* 0x000fe400078e00ff */
[----:B------:R-:W1:Y:S02]  /*0230*/  LDC.64 R16, c[0x0][0x388] ;  /* 0x0000e200ff107b82 */ /* 0x000e640000000a00 */
[----:B------:R-:W-:Y:S01]  /*0240*/  IMAD R3, R2, R4, R3 ;  /* 0x0000000402037224 */ /* 0x000fe200078e0203 */
[----:B------:R-:W-:-:S04]  /*0250*/  IABS R4, R0 ;  /* 0x0000000000047213 */ /* 0x000fc80000000000 */
[----:B------:R-:W-:Y:S01]  /*0260*/  ISETP.GT.U32.AND P2, PT, R22, R3, PT ;  /* 0x000000031600720c */ /* 0x000fe20003f44070 */
[----:B0-----:R-:W-:-:S12]  /*0270*/  IMAD.WIDE R14, R25, 0x8, R14 ;  /* 0x00000008190e7825 */ /* 0x001fd800078e020e */
[----:B------:R-:W-:Y:S01]  /*0280*/  @!P2 IADD3 R3, PT, PT, R3, -R4, RZ ;  /* 0x800000040303a210 */ /* 0x000fe20007ffe0ff */
[----:B------:R-:W-:-:S03]  /*0290*/  @!P2 VIADD R2, R2, 0x1 ;  /* 0x000000010202a836 */ /* 0x000fc60000000000 */
[----:B------:R-:W-:Y:S01]  /*02a0*/  ISETP.GE.U32.AND P1, PT, R3, R22, PT ;  /* 0x000000160300720c */ /* 0x000fe20003f26070 */
[C---:B-1----:R-:W-:Y:S01]  /*02b0*/  IMAD.WIDE R16, R25.reuse, 0x8, R16 ;  /* 0x0000000819107825 */ /* 0x042fe200078e0210 */
[----:B------:R-:W-:-:S04]  /*02c0*/  LOP3.LUT R3, R25, R0, RZ, 0x3c, !PT ;  /* 0x0000000019037212 */ /* 0x000fc800078e3cff */
[----:B------:R-:W-:-:S07]  /*02d0*/  ISETP.GE.AND P3, PT, R3, RZ, PT ;  /* 0x000000ff0300720c */ /* 0x000fce0003f66270 */
[----:B------:R-:W-:-:S06]  /*02e0*/  @P1 IADD3 R2, PT, PT, R2, 0x1, RZ ;  /* 0x0000000102021810 */ /* 0x000fcc0007ffe0ff */
[----:B------:R-:W-:-:S05]  /*02f0*/  @!P3 IMAD.MOV R2, RZ, RZ, -R2 ;  /* 0x000000ffff02b224 */ /* 0x000fca00078e0a02 */
[----:B------:R-:W-:-:S04]  /*0300*/  SEL R4, R24, R2, !P0 ;  /* 0x0000000218047207 */ /* 0x000fc80004000000 */
[----:B------:R-:W-:Y:S01]  /*0310*/  IADD3 R28, PT, PT, -R4, RZ, RZ ;  /* 0x000000ff041c7210 */ /* 0x000fe20007ffe1ff */
[----:B------:R0:W1:Y:S04]  /*0320*/  I2F.F64 R26, R4 ;  /* 0x00000004001a7312 */ /* 0x0000680000201c00 */
[----:B------:R-:W-:-:S04]  /*0330*/  IMAD R28, R0, R28, R25 ;  /* 0x0000001c001c7224 */ /* 0x000fc800078e0219 */
[----:B------:R-:W2:Y:S01]  /*0340*/  I2F.F64 R20, R28 ;  /* 0x0000001c00147312 */ /* 0x000ea20000201c00 */
[----:B0-----:R-:W0:Y:S01]  /*0350*/  LDC.64 R4, c[0x0][0x390] ;  /* 0x0000e400ff047b82 */ /* 0x001e220000000a00 */
[----:B-1----:R-:W-:-:S07]  /*0360*/  DFMA R26, R26, R12, -1 ;  /* 0xbff000001a1a742b */ /* 0x002fce000000000c */
[----:B------:R-:W-:Y:S01]  /*0370*/  STG.E.64 desc[UR6][R14.64], R26 ;  /* 0x0000001a0e007986 */ /* 0x000fe2000c101b06 */
[----:B--2---:R-:W-:-:S07]  /*0380*/  DFMA R20, R20, R10, -1 ;  /* 0xbff000001414742b */ /* 0x004fce000000000a */
[----:B------:R-:W-:Y:S04]  /*0390*/  STG.E.64 desc[UR6][R16.64], R20 ;  /* 0x0000001410007986 */ /* 0x000fe8000c101b06 */
[----:B------:R-:W2:Y:S01]  /*03a0*/  LDG.E.64 R2, desc[UR6][R14.64] ;  /* 0x000000060e027981 */ /* 0x000ea2000c1e1b00 */
[----:B------:R-:W-:Y:S01]  /*03b0*/  DMUL R18, R20, -4 ;  /* 0xc010000014127828 */ /* 0x000fe20000000000 */
[----:B0-----:R-:W-:-:S07]  /*03c0*/  IMAD.WIDE R4, R25, 0x8, R4 ;  /* 0x0000000819047825 */ /* 0x001fce00078e0204 */
[----:B------:R-:W-:-:S08]  /*03d0*/  DFMA R18, R20, -4, R18 ;  /* 0xc01000001412782b */ /* 0x000fd00000000012 */
[----:B--2---:R-:W-:Y:S02]  /*03e0*/  DFMA R28, -R8, R18, R2 ;  /* 0x00000012081c722b */ /* 0x004fe40000000102 */
[----:B------:R-:W0:Y:S05]  /*03f0*/  LDC.64 R18, c[0x0][0x398] ;  /* 0x0000e600ff127b82 */ /* 0x000e2a0000000a00 */
[----:B------:R1:W-:Y:S04]  /*0400*/  STG.E.64 desc[UR6][R4.64], R28 ;  /* 0x0000001c04007986 */ /* 0x0003e8000c101b06 */
[----:B------:R-:W2:Y:S04]  /*0410*/  LDG.E.64 R2, desc[UR6][R14.64] ;  /* 0x000000060e027981 */ /* 0x000ea8000c1e1b00 */
[----:B-1----:R-:W3:Y:S01]  /*0420*/  LDG.E.64 R4, desc[UR6][R16.64] ;  /* 0x0000000610047981 */ /* 0x002ee2000c1e1b00 */
[----:B0-----:R-:W-:Y:S01]  /*0430*/  IMAD.WIDE R18, R25, 0x8, R18 ;  /* 0x0000000819127825 */ /* 0x001fe200078e0212 */
[----:B--2---:R-:W-:-:S08]  /*0440*/  DMUL R20, R2, 4 ;  /* 0x4010000002147828 */ /* 0x004fd00000000000 */
[----:B------:R-:W-:Y:S01]  /*0450*/  DFMA R20, R2, 4, R20 ;  /* 0x401000000214782b */ /* 0x000fe20000000014 */
[----:B------:R-:W0:Y:S07]  /*0460*/  LDC.64 R2, c[0x0][0x3a0] ;  /* 0x0000e800ff027b82 */ /* 0x000e2e0000000a00 */
[----:B---3--:R-:W-:-:S07]  /*0470*/  DFMA R20, -R6, R20, R4 ;  /* 0x000000140614722b */ /* 0x008fce0000000104 */
[----:B------:R1:W-:Y:S04]  /*0480*/  STG.E.64 desc[UR6][R18.64], R20 ;  /* 0x0000001412007986 */ /* 0x0003e8000c101b06 */
[----:B------:R-:W2:Y:S04]  /*0490*/  LDG.E.64 R16, desc[UR6][R16.64] ;  /* 0x0000000610107981 */ /* 0x000ea8000c1e1b00 */
[----:B------:R-:W3:Y:S01]  /*04a0*/  LDG.E.64 R26, desc[UR6][R14.64] ;  /* 0x000000060e1a7981 */ /* 0x000ee2000c1e1b00 */
[----:B0-----:R-:W-:-:S04]  /*04b0*/  IMAD.WIDE R2, R25, 0x8, R2 ;  /* 0x0000000819027825 */ /* 0x001fc800078e0202 */
[----:B------:R-:W-:-:S05]  /*04c0*/  VIADD R25, R25, UR4 ;  /* 0x0000000419197c36 */ /* 0x000fca0008000000 */
[----:B------:R-:W-:Y:S01]  /*04d0*/  ISETP.GE.AND P1, PT, R25, UR8, PT ;  /* 0x0000000819007c0c */ /* 0x000fe2000bf26270 */
[----:B--2---:R-:W-:-:S08]  /*04e0*/  DMUL R4, R16, -4 ;  /* 0xc010000010047828 */ /* 0x004fd00000000000 */
[----:B------:R-:W-:-:S08]  /*04f0*/  DFMA R4, R16, -4, R4 ;  /* 0xc01000001004782b */ /* 0x000fd00000000004 */
[----:B---3--:R-:W-:-:S07]  /*0500*/  DFMA R4, -R8, R4, R26 ;  /* 0x000000040804722b */ /* 0x008fce000000011a */
[----:B------:R1:W-:Y:S01]  /*0510*/  STG.E.64 desc[UR6][R2.64], R4 ;  /* 0x0000000402007986 */ /* 0x0003e2000c101b06 */
[----:B------:R-:W-:Y:S05]  /*0520*/  @!P1 BRA `(.L_x_292) ;  /* 0xfffffffc002c9947 */ /* 0x000fea000383ffff */
[----:B------:R-:W-:Y:S05]  /*0530*/  EXIT ;  /* 0x000000000000794d */ /* 0x000fea0003800000 */
.L_x_293:
        /* <DEDUP_REMOVED lines=12> */
.L_x_360:


//--------------------- .text._Z23Get_Euler_points_on_gpuPdS_iiidd --------------------------
	.section	.text._Z23Get_Euler_points_on_gpuPdS_iiidd,"ax",@progbits
	.align	128
        .global         _Z23Get_Euler_points_on_gpuPdS_iiidd
        .type           _Z23Get_Euler_points_on_gpuPdS_iiidd,@function
        .size           _Z23Get_Euler_points_on_gpuPdS_iiidd,(.L_x_361 - _Z23Get_Euler_points_on_gpuPdS_iiidd)
        .other          _Z23Get_Euler_points_on_gpuPdS_iiidd,@"STO_CUDA_ENTRY STV_DEFAULT"
_Z23Get_Euler_points_on_gpuPdS_iiidd:
.text._Z23Get_Euler_points_on_gpuPdS_iiidd:
        /* <DEDUP_REMOVED lines=13> */
[----:B------:R-:W5:Y:S01]  /*00d0*/  LDC.64 R2, c[0x0][0x3a0] ;  /* 0x0000e800ff027b82 */ /* 0x000f620000000a00 */
[----:B-1----:R-:W-:Y:S01]  /*00e0*/  UIMAD UR4, UR4, UR5, URZ ;  /* 0x00000005040472a4 */ /* 0x002fe2000f8e02ff */
[----:B0-----:R-:W-:-:S06]  /*00f0*/  IABS R0, R15 ;  /* 0x0000000f00007213 */ /* 0x001fcc0000000000 */
[----:B------:R-:W0:Y:S01]  /*0100*/  LDC.64 R4, c[0x0][0x3a8] ;  /* 0x0000ea00ff047b82 */ /* 0x000e220000000a00 */
[----:B------:R-:W-:Y:S01]  /*0110*/  ISETP.NE.AND P0, PT, R15, RZ, PT ;  /* 0x000000ff0f00720c */ /* 0x000fe20003f05270 */
[----:B------:R-:W1:Y:S06]  /*0120*/  I2F.RP R11, R0 ;  /* 0x00000000000b7306 */ /* 0x000e6c0000209400 */
[----:B------:R-:W0:Y:S08]  /*0130*/  LDC.64 R6, c[0x0][0x380] ;  /* 0x0000e000ff067b82 */ /* 0x000e300000000a00 */
[----:B------:R-:W0:Y:S01]  /*0140*/  LDC.64 R8, c[0x0][0x388] ;  /* 0x0000e200ff087b82 */ /* 0x000e220000000a00 */
[----:B-1----:R-:W1:Y:S02]  /*0150*/  MUFU.RCP R11, R11 ;  /* 0x0000000b000b7308 */ /* 0x002e640000001000 */
[----:B-1----:R-:W-:-:S06]  /*0160*/  VIADD R12, R11, 0xffffffe ;  /* 0x0ffffffe0b0c7836 */ /* 0x002fcc0000000000 */
[----:B------:R1:W2:Y:S02]  /*0170*/  F2I.FTZ.U32.TRUNC.NTZ R13, R12 ;  /* 0x0000000c000d7305 */ /* 0x0002a4000021f000 */
[----:B-1----:R-:W-:Y:S02]  /*0180*/  HFMA2 R12, -RZ, RZ, 0, 0 ;  /* 0x00000000ff0c7431 */ /* 0x002fe400000001ff */
[----:B--2---:R-:W-:-:S04]  /*0190*/  IMAD.MOV R11, RZ, RZ, -R13 ;  /* 0x000000ffff0b7224 */ /* 0x004fc800078e0a0d */
[----:B------:R-:W-:-:S04]  /*01a0*/  IMAD R11, R11, R0, RZ ;  /* 0x000000000b0b7224 */ /* 0x000fc800078e02ff */
[----:B------:R-:W-:Y:S01]  /*01b0*/  IMAD.HI.U32 R11, R13, R11, R12 ;  /* 0x0000000b0d0b7227 */ /* 0x000fe200078e000c */
[----:B------:R-:W-:-:S03]  /*01c0*/  LOP3.LUT R12, RZ, R15, RZ, 0x33, !PT ;  /* 0x0000000fff0c7212 */ /* 0x000fc600078e33ff */
[----:B0--345:R-:W-:-:S07]  /*01d0*/  IMAD.MOV.U32 R13, RZ, RZ, R14 ;  /* 0x000000ffff0d7224 */ /* 0x039fce00078e000e */
.L_x_294:
[----:B0-----:R-:W-:Y:S01]  /*01e0*/  IABS R16, R13 ;  /* 0x0000000d00107213 */ /* 0x001fe20000000000 */
[----:B------:R-:W-:Y:S01]  /*01f0*/  IMAD.WIDE R20, R13, 0x8, R8 ;  /* 0x000000080d147825 */ /* 0x000fe200078e0208 */
[----:B------:R-:W-:-:S03]  /*0200*/  IABS R18, R10 ;  /* 0x0000000a00127213 */ /* 0x000fc60000000000 */
[----:B------:R-:W-:-:S05]  /*0210*/  IMAD.HI.U32 R14, R11, R16, RZ ;  /* 0x000000100b0e7227 */ /* 0x000fca00078e00ff */
[----:B------:R-:W-:-:S05]  /*0220*/  IADD3 R15, PT, PT, -R14, RZ, RZ ;  /* 0x000000ff0e0f7210 */ /* 0x000fca0007ffe1ff */
[----:B------:R-:W-:-:S05]  /*0230*/  IMAD R15, R18, R15, R16 ;  /* 0x0000000f120f7224 */ /* 0x000fca00078e0210 */
[----:B------:R-:W-:-:S13]  /*0240*/  ISETP.GT.U32.AND P2, PT, R0, R15, PT ;  /* 0x0000000f0000720c */ /* 0x000fda0003f44070 */
[----:B------:R-:W-:Y:S01]  /*0250*/  @!P2 IMAD.IADD R15, R15, 0x1, -R18 ;  /* 0x000000010f0fa824 */ /* 0x000fe200078e0a12 */
[----:B------:R-:W-:-:S04]  /*0260*/  @!P2 IADD3 R14, PT, PT, R14, 0x1, RZ ;  /* 0x000000010e0ea810 */ /* 0x000fc80007ffe0ff */
[----:B------:R-:W-:Y:S02]  /*0270*/  ISETP.GE.U32.AND P1, PT, R15, R0, PT ;  /* 0x000000000f00720c */ /* 0x000fe40003f26070 */
[----:B------:R-:W-:-:S04]  /*0280*/  LOP3.LUT R15, R13, R10, RZ, 0x3c, !PT ;  /* 0x0000000a0d0f7212 */ /* 0x000fc800078e3cff */
[----:B------:R-:W-:-:S07]  /*0290*/  ISETP.GE.AND P3, PT, R15, RZ, PT ;  /* 0x000000ff0f00720c */ /* 0x000fce0003f66270 */
[----:B------:R-:W-:-:S06]  /*02a0*/  @P1 VIADD R14, R14, 0x1 ;  /* 0x000000010e0e1836 */ /* 0x000fcc0000000000 */
[----:B------:R-:W-:-:S04]  /*02b0*/  @!P3 IADD3 R14, PT, PT, -R14, RZ, RZ ;  /* 0x000000ff0e0eb210 */ /* 0x000fc80007ffe1ff */
[----:B------:R-:W-:-:S04]  /*02c0*/  SEL R22, R12, R14, !P0 ;  /* 0x0000000e0c167207 */ /* 0x000fc80004000000 */
[----:B------:R-:W0:Y:S01]  /*02d0*/  I2F.F64 R14, R22 ;  /* 0x00000016000e7312 */ /* 0x000e220000201c00 */
[----:B------:R-:W-:-:S04]  /*02e0*/  IMAD.MOV R23, RZ, RZ, -R22 ;  /* 0x000000ffff177224 */ /* 0x000fc800078e0a16 */
[----:B------:R-:W-:-:S04]  /*02f0*/  IMAD R23, R10, R23, R13 ;  /* 0x000000170a177224 */ /* 0x000fc800078e020d */
[----:B------:R-:W1:Y:S01]  /*0300*/  I2F.F64 R16, R23 ;  /* 0x0000001700107312 */ /* 0x000e620000201c00 */
[----:B0-----:R-:W-:-:S08]  /*0310*/  DADD R14, R14, 0.5 ;  /* 0x3fe000000e0e7429 */ /* 0x001fd00000000000 */
[----:B------:R-:W-:Y:S02]  /*0320*/  DFMA R14, R14, R2, -1 ;  /* 0xbff000000e0e742b */ /* 0x000fe40000000002 */
[----:B-1----:R-:W-:-:S08]  /*0330*/  DADD R16, R16, 0.5 ;  /* 0x3fe0000010107429 */ /* 0x002fd00000000000 */
[----:B------:R-:W-:Y:S01]  /*0340*/  DFMA R18, R16, R4, -1 ;  /* 0xbff000001012742b */ /* 0x000fe20000000004 */
[C---:B------:R-:W-:Y:S01]  /*0350*/  IMAD.WIDE R16, R13.reuse, 0x8, R6 ;  /* 0x000000080d107825 */ /* 0x040fe200078e0206 */
[----:B------:R-:W-:-:S04]  /*0360*/  IADD3 R13, PT, PT, R13, UR4, RZ ;  /* 0x000000040d0d7c10 */ /* 0x000fc8000fffe0ff */
[----:B------:R0:W-:Y:S01]  /*0370*/  STG.E.64 desc[UR6][R16.64], R14 ;  /* 0x0000000e10007986 */ /* 0x0001e2000c101b06 */
[----:B------:R-:W-:-:S03]  /*0380*/  ISETP.GE.AND P1, PT, R13, UR8, PT ;  /* 0x000000080d007c0c */ /* 0x000fc6000bf26270 */
[----:B------:R0:W-:Y:S10]  /*0390*/  STG.E.64 desc[UR6][R20.64], R18 ;  /* 0x0000001214007986 */ /* 0x0001f4000c101b06 */
[----:B------:R-:W-:Y:S05]  /*03a0*/  @!P1 BRA `(.L_x_294) ;  /* 0xfffffffc008c9947 */ /* 0x000fea000383ffff */
[----:B------:R-:W-:Y:S05]  /*03b0*/  EXIT ;  /* 0x000000000000794d */ /* 0x000fea0003800000 */
.L_x_295:
        /* <DEDUP_REMOVED lines=12> */
.L_x_361:


//--------------------- .text._Z25get_exact_solution_on_gpuPdS_S_ddi --------------------------
	.section	.text._Z25get_exact_solution_on_gpuPdS_S_ddi,"ax",@progbits
	.align	128
        .global         _Z25get_exact_solution_on_gpuPdS_S_ddi
        .type           _Z25get_exact_solution_on_gpuPdS_S_ddi,@function
        .size           _Z25get_exact_solution_on_gpuPdS_S_ddi,(.L_x_345 - _Z25get_exact_solution_on_gpuPdS_S_ddi)
        .other          _Z25get_exact_solution_on_gpuPdS_S_ddi,@"STO_CUDA_ENTRY STV_DEFAULT"
_Z25get_exact_solution_on_gpuPdS_S_ddi:
.text._Z25get_exact_solution_on_gpuPdS_S_ddi:
[----:B------:R-:W0:Y:S01]  /*0000*/  LDC R1, c[0x0][0x37c] ;  /* 0x0000df00ff017b82 */ /* 0x000e220000000800 */
[----:B------:R-:W1:Y:S01]  /*0010*/  S2R R24, SR_CTAID.X ;  /* 0x0000000000187919 */ /* 0x000e620000002500 */
[----:B------:R-:W1:Y:S01]  /*0020*/  LDCU UR5, c[0x0][0x360] ;  /* 0x00006c00ff0577ac */ /* 0x000e620008000800 */
[----:B0-----:R-:W-:Y:S01]  /*0030*/  VIADD R1, R1, 0xffffffd8 ;  /* 0xffffffd801017836 */ /* 0x001fe20000000000 */
[----:B------:R-:W1:Y:S01]  /*0040*/  S2R R3, SR_TID.X ;  /* 0x0000000000037919 */ /* 0x000e620000002100 */
[----:B------:R-:W0:Y:S01]  /*0050*/  LDCU UR4, c[0x0][0x3a8] ;  /* 0x00007500ff0477ac */ /* 0x000e220008000800 */
[----:B-1----:R-:W-:-:S05]  /*0060*/  IMAD R24, R24, UR5, R3 ;  /* 0x0000000518187c24 */ /* 0x002fca000f8e0203 */
[----:B0-----:R-:W-:-:S13]  /*0070*/  ISETP.GE.AND P0, PT, R24, UR4, PT ;  /* 0x0000000418007c0c */ /* 0x001fda000bf06270 */
[----:B------:R-:W-:Y:S05]  /*0080*/  @P0 EXIT ;  /* 0x000000000000094d */ /* 0x000fea0003800000 */
[----:B------:R-:W0:Y:S01]  /*0090*/  LDC.64 R2, c[0x0][0x3a0] ;  /* 0x0000e800ff027b82 */ /* 0x000e220000000a00 */
[----:B------:R-:W-:Y:S01]  /*00a0*/  UMOV UR6, 0x47ae147b ;  /* 0x47ae147b00067882 */ /* 0x000fe20000000000 */
[----:B------:R-:W-:Y:S01]  /*00b0*/  UMOV UR7, 0x3f747ae1 ;  /* 0x3f747ae100077882 */ /* 0x000fe20000000000 */
[----:B------:R-:W-:Y:S02]  /*00c0*/  IMAD.MOV.U32 R8, RZ, RZ, 0x47ae147b ;  /* 0x47ae147bff087424 */ /* 0x000fe400078e00ff */
[----:B------:R-:W-:-:S03]  /*00d0*/  IMAD.MOV.U32 R9, RZ, RZ, 0x3f747ae1 ;  /* 0x3f747ae1ff097424 */ /* 0x000fc600078e00ff */
[----:B------:R-:W1:Y:S01]  /*00e0*/  LDC.64 R12, c[0x0][0x398] ;  /* 0x0000e600ff0c7b82 */ /* 0x000e620000000a00 */
[----:B0-----:R-:W-:-:S08]  /*00f0*/  DMUL R2, R2, 4 ;  /* 0x4010000002027828 */ /* 0x001fd00000000000 */
[----:B-1----:R-:W-:Y:S02]  /*0100*/  DFMA R2, R2, R12, UR6 ;  /* 0x0000000602027e2b */ /* 0x002fe4000800000c */
[----:B------:R-:W-:-:S08]  /*0110*/  DMUL R12, R12, 4 ;  /* 0x401000000c0c7828 */ /* 0x000fd00000000000 */
[----:B------:R-:W-:Y:S01]  /*0120*/  R2UR UR9, R3 ;  /* 0x00000000030972ca */ /* 0x000fe200000e0000 */
[----:B------:R-:W-:Y:S01]  /*0130*/  DSETP.NEU.AND P1, PT, |R12|, +INF , PT ;  /* 0x7ff000000c00742a */ /* 0x000fe20003f2d200 */
[----:B------:R-:W-:Y:S01]  /*0140*/  R2UR UR8, R2 ;  /* 0x00000000020872ca */ /* 0x000fe200000e0000 */
[----:B------:R-:W-:-:S10]  /*0150*/  IMAD.MOV.U32 R2, RZ, RZ, 0x1 ;  /* 0x00000001ff027424 */ /* 0x000fd400078e00ff */
[----:B------:R-:W0:Y:S01]  /*0160*/  MUFU.RCP64H R3, UR9 ;  /* 0x0000000900037d08 */ /* 0x000e220008001800 */
[----:B------:R-:W-:Y:S01]  /*0170*/  IMAD.U32 R5, RZ, RZ, UR9 ;  /* 0x00000009ff057e24 */ /* 0x000fe2000f8e00ff */
[----:B------:R-:W-:Y:S01]  /*0180*/  VOTEU.ANY UP0, P1 ;  /* 0x0000000000ff7886 */ /* 0x000fe20000800100 */
[----:B------:R-:W-:-:S06]  /*0190*/  IMAD.U32 R4, RZ, RZ, UR8 ;  /* 0x00000008ff047e24 */ /* 0x000fcc000f8e00ff */
[----:B0-----:R-:W-:-:S08]  /*01a0*/  DFMA R4, R2, -R4, 1 ;  /* 0x3ff000000204742b */ /* 0x001fd00000000804 */
[----:B------:R-:W-:-:S08]  /*01b0*/  DFMA R4, R4, R4, R4 ;  /* 0x000000040404722b */ /* 0x000fd00000000004 */
[----:B------:R-:W-:Y:S01]  /*01c0*/  DFMA R4, R2, R4, R2 ;  /* 0x000000040204722b */ /* 0x000fe20000000002 */
[----:B------:R-:W-:Y:S02]  /*01d0*/  IMAD.U32 R2, RZ, RZ, UR8 ;  /* 0x00000008ff027e24 */ /* 0x000fe4000f8e00ff */
[----:B------:R-:W-:-:S06]  /*01e0*/  IMAD.U32 R3, RZ, RZ, UR9 ;  /* 0x00000009ff037e24 */ /* 0x000fcc000f8e00ff */
[----:B------:R-:W-:-:S08]  /*01f0*/  DFMA R2, R4, -R2, 1 ;  /* 0x3ff000000402742b */ /* 0x000fd00000000802 */
[----:B------:R-:W-:-:S08]  /*0200*/  DFMA R2, R4, R2, R4 ;  /* 0x000000020402722b */ /* 0x000fd00000000004 */
[----:B------:R-:W-:Y:S01]  /*0210*/  DMUL R6, R2, UR6 ;  /* 0x0000000602067c28 */ /* 0x000fe20008000000 */
[----:B------:R-:W-:Y:S01]  /*0220*/  UMOV UR6, 0x6dc9c883 ;  /* 0x6dc9c88300067882 */ /* 0x000fe20000000000 */
[----:B------:R-:W-:Y:S02]  /*0230*/  UMOV UR7, 0x3fe45f30 ;  /* 0x3fe45f3000077882 */ /* 0x000fe40000000000 */
[----:B------:R-:W-:-:S04]  /*0240*/  DMUL R4, R12, UR6 ;  /* 0x000000060c047c28 */ /* 0x000fc80008000000 */
[----:B------:R-:W-:-:S06]  /*0250*/  DFMA R8, R6, -UR8, R8 ;  /* 0x8000000806087c2b */ /* 0x000fcc0008000008 */
[----:B------:R-:W0:Y:S02]  /*0260*/  F2I.F64 R4, R4 ;  /* 0x0000000400047311 */ /* 0x000e240000301100 */
[----:B------:R-:W-:-:S10]  /*0270*/  DFMA R2, R2, R8, R6 ;  /* 0x000000080202722b */ /* 0x000fd40000000006 */
[----:B------:R-:W-:Y:S01]  /*0280*/  FFMA R0, RZ, UR9, R3 ;  /* 0x00000009ff007c23 */ /* 0x000fe20008000003 */
[----:B0-----:R-:W-:-:S04]  /*0290*/  R2UR UR4, R4 ;  /* 0x00000000040472ca */ /* 0x001fc800000e0000 */
[----:B------:R-:W-:-:S13]  /*02a0*/  FSETP.GT.AND P0, PT, |R0|, 1.469367938527859385e-39, PT ;  /* 0x001000000000780b */ /* 0x000fda0003f04200 */
[----:B------:R-:W-:Y:S05]  /*02b0*/  @P0 BRA `(.L_x_296) ;  /* 0x0000000000300947 */ /* 0x000fea0003800000 */
[----:B------:R-:W-:Y:S01]  /*02c0*/  IMAD.U32 R2, RZ, RZ, UR8 ;  /* 0x00000008ff027e24 */ /* 0x000fe2000f8e00ff */
[----:B------:R-:W-:Y:S01]  /*02d0*/  MOV R14, 0x360 ;  /* 0x00000360000e7802 */ /* 0x000fe20000000f00 */
[----:B------:R-:W-:Y:S02]  /*02e0*/  IMAD.U32 R5, RZ, RZ, UR9 ;  /* 0x00000009ff057e24 */ /* 0x000fe4000f8e00ff */
[----:B------:R-:W-:Y:S02]  /*02f0*/  IMAD.U32 R4, RZ, RZ, UR8 ;  /* 0x00000008ff047e24 */ /* 0x000fe4000f8e00ff */
[----:B------:R-:W-:Y:S02]  /*0300*/  IMAD.U32 R3, RZ, RZ, UR9 ;  /* 0x00000009ff037e24 */ /* 0x000fe4000f8e00ff */
[----:B------:R-:W-:Y:S02]  /*0310*/  IMAD.MOV.U32 R10, RZ, RZ, 0x47ae147b ;  /* 0x47ae147bff0a7424 */ /* 0x000fe400078e00ff */
[----:B------:R-:W-:-:S02]  /*0320*/  IMAD.MOV.U32 R4, RZ, RZ, R2 ;  /* 0x000000ffff047224 */ /* 0x000fc400078e0002 */
[----:B------:R-:W-:Y:S02]  /*0330*/  IMAD.MOV.U32 R9, RZ, RZ, R5 ;  /* 0x000000ffff097224 */ /* 0x000fe400078e0005 */
[----:B------:R-:W-:-:S07]  /*0340*/  IMAD.MOV.U32 R11, RZ, RZ, 0x3f747ae1 ;  /* 0x3f747ae1ff0b7424 */ /* 0x000fce00078e00ff */
[----:B------:R-:W-:Y:S05]  /*0350*/  CALL.REL.NOINC `($__internal_14_$__cuda_sm20_div_rn_f64_full) ;  /* 0x0000001000887944 */ /* 0x000fea0003c00000 */
[----:B------:R-:W-:Y:S02]  /*0360*/  IMAD.MOV.U32 R2, RZ, RZ, R4 ;  /* 0x000000ffff027224 */ /* 0x000fe400078e0004 */
[----:B------:R-:W-:-:S07]  /*0370*/  IMAD.MOV.U32 R3, RZ, RZ, R5 ;  /* 0x000000ffff037224 */ /* 0x000fce00078e0005 */
.L_x_296:
[----:B------:R-:W0:Y:S01]  /*0380*/  LDC.64 R4, c[0x0][0x398] ;  /* 0x0000e600ff047b82 */ /* 0x000e220000000a00 */
[----:B------:R-:W-:Y:S01]  /*0390*/  IMAD.MOV.U32 R6, RZ, RZ, 0x6dc9c883 ;  /* 0x6dc9c883ff067424 */ /* 0x000fe200078e00ff */
[----:B------:R-:W1:Y:S01]  /*03a0*/  LDCU UR6, c[0x0][0x370] ;  /* 0x00006e00ff0677ac */ /* 0x000e620008000800 */
[----:B------:R-:W-:Y:S01]  /*03b0*/  IMAD.MOV.U32 R7, RZ, RZ, 0x3fe45f30 ;  /* 0x3fe45f30ff077424 */ /* 0x000fe200078e00ff */
[----:B------:R-:W-:Y:S01]  /*03c0*/  PLOP3.LUT P0, PT, PT, PT, UP0, 0x80, 0x8 ;  /* 0x000000000008781c */ /* 0x000fe20003f0f008 */
[----:B------:R-:W-:Y:S01]  /*03d0*/  UMOV UR14, 0x33145c00 ;  /* 0x33145c00000e7882 */ /* 0x000fe20000000000 */
[----:B------:R-:W-:Y:S01]  /*03e0*/  UMOV UR15, 0x3c91a626 ;  /* 0x3c91a626000f7882 */ /* 0x000fe20000000000 */
[----:B------:R-:W-:Y:S01]  /*03f0*/  UMOV UR16, 0x252049c0 ;  /* 0x252049c000107882 */ /* 0x000fe20000000000 */
[----:B------:R-:W-:Y:S01]  /*0400*/  UMOV UR17, 0x397b839a ;  /* 0x397b839a00117882 */ /* 0x000fe20000000000 */
[----:B------:R-:W2:Y:S01]  /*0410*/  LDCU.64 UR12, c[0x0][0x358] ;  /* 0x00006b00ff0c77ac */ /* 0x000ea20008000a00 */
[----:B------:R-:W3:Y:S07]  /*0420*/  LDCU UR7, c[0x0][0x3a8] ;  /* 0x00007500ff0777ac */ /* 0x000eee0008000800 */
[----:B------:R-:W-:Y:S01]  /*0430*/  DSETP.LTU.OR P0, PT, |R12|, 2.14748364800000000000e+09, !P0 ;  /* 0x41e000000c00742a */ /* 0x000fe20004709600 */
[----:B------:R-:W-:-:S02]  /*0440*/  USEL UR4, UR4, URZ, UP0 ;  /* 0x000000ff04047287 */ /* 0x000fc40008000000 */
[----:B-1----:R-:W-:Y:S01]  /*0450*/  UIMAD UR5, UR5, UR6, URZ ;  /* 0x00000006050572a4 */ /* 0x002fe2000f8e02ff */
[----:B0-----:R-:W-:-:S10]  /*0460*/  DMUL R4, R4, 4 ;  /* 0x4010000004047828 */ /* 0x001fd40000000000 */
[----:B------:R-:W-:Y:S01]  /*0470*/  R2UR UR10, R4 ;  /* 0x00000000040a72ca */ /* 0x000fe200000e0000 */
[----:B------:R-:W-:Y:S01]  /*0480*/  IMAD.MOV.U32 R4, RZ, RZ, 0x54442d18 ;  /* 0x54442d18ff047424 */ /* 0x000fe200078e00ff */
[----:B------:R-:W-:Y:S01]  /*0490*/  R2UR UR11, R5 ;  /* 0x00000000050b72ca */ /* 0x000fe200000e0000 */
[----:B------:R-:W-:-:S12]  /*04a0*/  IMAD.MOV.U32 R5, RZ, RZ, 0x3ff921fb ;  /* 0x3ff921fbff057424 */ /* 0x000fd800078e00ff */
[----:B------:R-:W-:Y:S02]  /*04b0*/  DMUL R6, R6, UR10 ;  /* 0x0000000a06067c28 */ /* 0x000fe40008000000 */
[----:B------:R-:W-:-:S04]  /*04c0*/  DMUL R18, RZ, UR10 ;  /* 0x0000000aff127c28 */ /* 0x000fc80008000000 */
[----:B------:R-:W0:Y:S08]  /*04d0*/  F2I.F64 R0, R6 ;  /* 0x0000000600007311 */ /* 0x000e300000301100 */
[----:B0-----:R-:W0:Y:S02]  /*04e0*/  I2F.F64 R16, R0 ;  /* 0x0000000000107312 */ /* 0x001e240000201c00 */
[----:B0-----:R-:W-:-:S08]  /*04f0*/  DFMA R4, R16, -R4, UR10 ;  /* 0x0000000a10047e2b */ /* 0x001fd00008000804 */
[C---:B------:R-:W-:Y:S01]  /*0500*/  DFMA R4, R16.reuse, -UR14, R4 ;  /* 0x8000000e10047c2b */ /* 0x040fe20008000004 */
[----:B------:R-:W0:Y:S07]  /*0510*/  LDCU.64 UR14, c[0x4][0x8] ;  /* 0x01000100ff0e77ac */ /* 0x000e2e0008000a00 */
[----:B--23--:R-:W-:-:S11]  /*0520*/  DFMA R16, R16, -UR16, R4 ;  /* 0x8000001010107c2b */ /* 0x00cfd60008000004 */
.L_x_312:
[----:B------:R-:W1:Y:S08]  /*0530*/  LDC.64 R20, c[0x0][0x380] ;  /* 0x0000e000ff147b82 */ /* 0x000e700000000a00 */
[----:B------:R-:W2:Y:S01]  /*0540*/  LDC.64 R22, c[0x0][0x388] ;  /* 0x0000e200ff167b82 */ /* 0x000ea20000000a00 */
[----:B-1----:R-:W-:-:S06]  /*0550*/  IMAD.WIDE R20, R24, 0x8, R20 ;  /* 0x0000000818147825 */ /* 0x002fcc00078e0214 */
[----:B------:R-:W5:Y:S01]  /*0560*/  LDG.E.64 R20, desc[UR12][R20.64] ;  /* 0x0000000c14147981 */ /* 0x000f62000c1e1b00 */
[----:B--2---:R-:W-:-:S06]  /*0570*/  IMAD.WIDE R22, R24, 0x8, R22 ;  /* 0x0000000818167825 */ /* 0x004fcc00078e0216 */
[----:B------:R-:W5:Y:S01]  /*0580*/  LDG.E.64 R22, desc[UR12][R22.64] ;  /* 0x0000000c16167981 */ /* 0x000f62000c1e1b00 */
[----:B------:R-:W-:Y:S02]  /*0590*/  IMAD.U32 R4, RZ, RZ, UR10 ;  /* 0x0000000aff047e24 */ /* 0x000fe4000f8e00ff */
[----:B------:R-:W-:-:S06]  /*05a0*/  IMAD.U32 R5, RZ, RZ, UR11 ;  /* 0x0000000bff057e24 */ /* 0x000fcc000f8e00ff */
[----:B------:R-:W-:Y:S01]  /*05b0*/  DSETP.NEU.AND P1, PT, |R4|, +INF , PT ;  /* 0x7ff000000400742a */ /* 0x000fe20003f2d200 */
[----:B------:R-:W-:Y:S02]  /*05c0*/  IMAD.MOV.U32 R25, RZ, RZ, 0x1 ;  /* 0x00000001ff197424 */ /* 0x000fe400078e00ff */
[----:B------:R-:W-:Y:S02]  /*05d0*/  IMAD.MOV.U32 R26, RZ, RZ, R18 ;  /* 0x000000ffff1a7224 */ /* 0x000fe400078e0012 */
[----:B------:R-:W-:-:S09]  /*05e0*/  IMAD.MOV.U32 R27, RZ, RZ, R19 ;  /* 0x000000ffff1b7224 */ /* 0x000fd200078e0013 */
[----:B------:R-:W-:Y:S05]  /*05f0*/  @!P1 BRA `(.L_x_297) ;  /* 0x0000000000489947 */ /* 0x000fea0003800000 */
[----:B------:R-:W-:Y:S02]  /*0600*/  IMAD.U32 R4, RZ, RZ, UR10 ;  /* 0x0000000aff047e24 */ /* 0x000fe4000f8e00ff */
[----:B------:R-:W-:Y:S02]  /*0610*/  IMAD.U32 R5, RZ, RZ, UR11 ;  /* 0x0000000bff057e24 */ /* 0x000fe4000f8e00ff */
[----:B------:R-:W-:Y:S02]  /*0620*/  IMAD.MOV.U32 R26, RZ, RZ, R16 ;  /* 0x000000ffff1a7224 */ /* 0x000fe400078e0010 */
[----:B------:R-:W-:Y:S02]  /*0630*/  IMAD.MOV.U32 R27, RZ, RZ, R17 ;  /* 0x000000ffff1b7224 */ /* 0x000fe400078e0011 */
[----:B------:R-:W-:Y:S01]  /*0640*/  DSETP.GE.AND P1, PT, |R4|, 2.14748364800000000000e+09, PT ;  /* 0x41e000000400742a */ /* 0x000fe20003f26200 */
[----:B------:R-:W-:-:S13]  /*0650*/  IMAD.MOV.U32 R4, RZ, RZ, R0 ;  /* 0x000000ffff047224 */ /* 0x000fda00078e0000 */
[----:B------:R-:W-:Y:S05]  /*0660*/  @!P1 BRA `(.L_x_298) ;  /* 0x0000000000289947 */ /* 0x000fea0003800000 */
[----:B------:R-:W-:Y:S01]  /*0670*/  BSSY.RECONVERGENT B0, `(.L_x_299) ;  /* 0x0000007000007945 */ /* 0x000fe20003800200 */
[----:B------:R-:W-:Y:S01]  /*0680*/  IMAD.U32 R4, RZ, RZ, UR10 ;  /* 0x0000000aff047e24 */ /* 0x000fe2000f8e00ff */
[----:B------:R-:W-:Y:S01]  /*0690*/  MOV R28, 0x6e0 ;  /* 0x000006e0001c7802 */ /* 0x000fe20000000f00 */
[----:B------:R-:W-:Y:S02]  /*06a0*/  IMAD.U32 R5, RZ, RZ, UR11 ;  /* 0x0000000bff057e24 */ /* 0x000fe4000f8e00ff */
[----:B------:R-:W-:Y:S02]  /*06b0*/  IMAD.U32 R14, RZ, RZ, UR10 ;  /* 0x0000000aff0e7e24 */ /* 0x000fe4000f8e00ff */
[----:B------:R-:W-:-:S07]  /*06c0*/  IMAD.U32 R15, RZ, RZ, UR11 ;  /* 0x0000000bff0f7e24 */ /* 0x000fce000f8e00ff */
[----:B0----5:R-:W-:Y:S05]  /*06d0*/  CALL.REL.NOINC `($_Z25get_exact_solution_on_gpuPdS_S_ddi$__internal_trig_reduction_slowpathd) ;  /* 0x0000001c00dc7944 */ /* 0x021fea0003c00000 */
[----:B------:R-:W-:Y:S05]  /*06e0*/  BSYNC.RECONVERGENT B0 ;  /* 0x0000000000007941 */ /* 0x000fea0003800200 */
.L_x_299:
[----:B------:R-:W-:Y:S02]  /*06f0*/  IMAD.MOV.U32 R26, RZ, RZ, R6 ;  /* 0x000000ffff1a7224 */ /* 0x000fe400078e0006 */
[----:B------:R-:W-:-:S07]  /*0700*/  IMAD.MOV.U32 R27, RZ, RZ, R7 ;  /* 0x000000ffff1b7224 */ /* 0x000fce00078e0007 */
.L_x_298:
[----:B------:R-:W-:-:S07]  /*0710*/  VIADD R25, R4, 0x1 ;  /* 0x0000000104197836 */ /* 0x000fce0000000000 */
.L_x_297:
[----:B------:R-:W-:-:S05]  /*0720*/  IMAD.SHL.U32 R4, R25, 0x40, RZ ;  /* 0x0000004019047824 */ /* 0x000fca00078e00ff */
[----:B------:R-:W-:-:S04]  /*0730*/  LOP3.LUT R4, R4, 0x40, RZ, 0xc0, !PT ;  /* 0x0000004004047812 */ /* 0x000fc800078ec0ff */
[----:B0-----:R-:W-:-:S05]  /*0740*/  IADD3 R30, P1, PT, R4, UR14, RZ ;  /* 0x0000000e041e7c10 */ /* 0x001fca000ff3e0ff */
[----:B------:R-:W-:-:S05]  /*0750*/  IMAD.X R31, RZ, RZ, UR15, P1 ;  /* 0x0000000fff1f7e24 */ /* 0x000fca00088e06ff */
[----:B------:R-:W2:Y:S04]  /*0760*/  LDG.E.128.CONSTANT R4, desc[UR12][R30.64] ;  /* 0x0000000c1e047981 */ /* 0x000ea8000c1e9d00 */
[----:B------:R-:W3:Y:S04]  /*0770*/  LDG.E.128.CONSTANT R8, desc[UR12][R30.64+0x10] ;  /* 0x0000100c1e087981 */ /* 0x000ee8000c1e9d00 */
[----:B------:R-:W4:Y:S01]  /*0780*/  LDG.E.128.CONSTANT R12, desc[UR12][R30.64+0x20] ;  /* 0x0000200c1e0c7981 */ /* 0x000f22000c1e9d00 */
[----:B------:R-:W-:Y:S01]  /*0790*/  LOP3.LUT R28, R25, 0x1, RZ, 0xc0, !PT ;  /* 0x00000001191c7812 */ /* 0x000fe200078ec0ff */
[----:B------:R-:W-:-:S02]  /*07a0*/  IMAD.MOV.U32 R32, RZ, RZ, 0x20fd8164 ;  /* 0x20fd8164ff207424 */ /* 0x000fc400078e00ff */
[----:B------:R-:W-:Y:S01]  /*07b0*/  IMAD.MOV.U32 R33, RZ, RZ, 0x3da8ff83 ;  /* 0x3da8ff83ff217424 */ /* 0x000fe200078e00ff */
[----:B------:R-:W-:Y:S01]  /*07c0*/  ISETP.NE.U32.AND P1, PT, R28, 0x1, PT ;  /* 0x000000011c00780c */ /* 0x000fe20003f25070 */
[----:B------:R-:W-:-:S03]  /*07d0*/  DMUL R28, R26, R26 ;  /* 0x0000001a1a1c7228 */ /* 0x000fc60000000000 */
[----:B------:R-:W-:Y:S02]  /*07e0*/  FSEL R32, R32, -8.06006814911005101289e+34, !P1 ;  /* 0xf9785eba20207808 */ /* 0x000fe40004800000 */
[----:B------:R-:W-:-:S06]  /*07f0*/  FSEL R33, -R33, 0.11223486810922622681, !P1 ;  /* 0x3de5db6521217808 */ /* 0x000fcc0004800100 */
[----:B--2---:R-:W-:-:S08]  /*0800*/  DFMA R4, R28, R32, R4 ;  /* 0x000000201c04722b */ /* 0x004fd00000000004 */
[----:B------:R-:W-:-:S08]  /*0810*/  DFMA R4, R28, R4, R6 ;  /* 0x000000041c04722b */ /* 0x000fd00000000006 */
[----:B---3--:R-:W-:Y:S01]  /*0820*/  DFMA R4, R28, R4, R8 ;  /* 0x000000041c04722b */ /* 0x008fe20000000008 */
[----:B------:R-:W-:Y:S02]  /*0830*/  IMAD.U32 R8, RZ, RZ, UR10 ;  /* 0x0000000aff087e24 */ /* 0x000fe4000f8e00ff */
[----:B------:R-:W-:-:S05]  /*0840*/  IMAD.U32 R9, RZ, RZ, UR11 ;  /* 0x0000000bff097e24 */ /* 0x000fca000f8e00ff */
[----:B------:R-:W-:Y:S02]  /*0850*/  DFMA R4, R28, R4, R10 ;  /* 0x000000041c04722b */ /* 0x000fe4000000000a */
[----:B------:R-:W-:-:S06]  /*0860*/  DSETP.NEU.AND P2, PT, |R8|, +INF , PT ;  /* 0x7ff000000800742a */ /* 0x000fcc0003f4d200 */
[----:B----4-:R-:W-:-:S08]  /*0870*/  DFMA R4, R28, R4, R12 ;  /* 0x000000041c04722b */ /* 0x010fd0000000000c */
[----:B------:R-:W-:-:S08]  /*0880*/  DFMA R4, R28, R4, R14 ;  /* 0x000000041c04722b */ /* 0x000fd0000000000e */
[----:B------:R-:W-:Y:S02]  /*0890*/  DFMA R6, R4, R26, R26 ;  /* 0x0000001a0406722b */ /* 0x000fe4000000001a */
[----:B------:R-:W-:Y:S01]  /*08a0*/  DFMA R4, R28, R4, 1 ;  /* 0x3ff000001c04742b */ /* 0x000fe20000000004 */
[----:B------:R-:W-:Y:S02]  /*08b0*/  FSEL R28, R18, R16, !P2 ;  /* 0x00000010121c7208 */ /* 0x000fe40005000000 */
[----:B------:R-:W-:-:S07]  /*08c0*/  FSEL R29, R19, R17, !P2 ;  /* 0x00000011131d7208 */ /* 0x000fce0005000000 */
[----:B------:R-:W-:Y:S02]  /*08d0*/  FSEL R6, R4, R6, !P1 ;  /* 0x0000000604067208 */ /* 0x000fe40004800000 */
[----:B------:R-:W-:Y:S02]  /*08e0*/  FSEL R7, R5, R7, !P1 ;  /* 0x0000000705077208 */ /* 0x000fe40004800000 */
[----:B------:R-:W-:Y:S01]  /*08f0*/  LOP3.LUT P1, RZ, R25, 0x2, RZ, 0xc0, !PT ;  /* 0x0000000219ff7812 */ /* 0x000fe2000782c0ff */
[----:B------:R-:W-:-:S03]  /*0900*/  IMAD.U32 R25, RZ, RZ, UR4 ;  /* 0x00000004ff197e24 */ /* 0x000fc6000f8e00ff */
[----:B------:R-:W-:-:S10]  /*0910*/  DADD R4, RZ, -R6 ;  /* 0x00000000ff047229 */ /* 0x000fd40000000806 */
[----:B------:R-:W-:Y:S02]  /*0920*/  FSEL R26, R6, R4, !P1 ;  /* 0x00000004061a7208 */ /* 0x000fe40004800000 */
[----:B------:R-:W-:Y:S01]  /*0930*/  FSEL R27, R7, R5, !P1 ;  /* 0x00000005071b7208 */ /* 0x000fe20004800000 */
[----:B------:R-:W-:Y:S06]  /*0940*/  @P0 BRA `(.L_x_300) ;  /* 0x00000000002c0947 */ /* 0x000fec0003800000 */
[----:B------:R-:W-:Y:S01]  /*0950*/  BSSY.RECONVERGENT B0, `(.L_x_301) ;  /* 0x0000007000007945 */ /* 0x000fe20003800200 */
[----:B------:R-:W-:Y:S01]  /*0960*/  IMAD.U32 R4, RZ, RZ, UR10 ;  /* 0x0000000aff047e24 */ /* 0x000fe2000f8e00ff */
[----:B------:R-:W-:Y:S01]  /*0970*/  MOV R28, 0x9c0 ;  /* 0x000009c0001c7802 */ /* 0x000fe20000000f00 */
[----:B------:R-:W-:Y:S02]  /*0980*/  IMAD.U32 R5, RZ, RZ, UR11 ;  /* 0x0000000bff057e24 */ /* 0x000fe4000f8e00ff */
[----:B------:R-:W-:Y:S02]  /*0990*/  IMAD.U32 R14, RZ, RZ, UR10 ;  /* 0x0000000aff0e7e24 */ /* 0x000fe4000f8e00ff */
[----:B------:R-:W-:-:S07]  /*09a0*/  IMAD.U32 R15, RZ, RZ, UR11 ;  /* 0x0000000bff0f7e24 */ /* 0x000fce000f8e00ff */
[----:B-----5:R-:W-:Y:S05]  /*09b0*/  CALL.REL.NOINC `($_Z25get_exact_solution_on_gpuPdS_S_ddi$__internal_trig_reduction_slowpathd) ;  /* 0x0000001c00247944 */ /* 0x020fea0003c00000 */
[----:B------:R-:W-:Y:S05]  /*09c0*/  BSYNC.RECONVERGENT B0 ;  /* 0x0000000000007941 */ /* 0x000fea0003800200 */
.L_x_301:
[----:B------:R-:W-:Y:S02]  /*09d0*/  IMAD.MOV.U32 R25, RZ, RZ, R4 ;  /* 0x000000ffff197224 */ /* 0x000fe400078e0004 */
[----:B------:R-:W-:Y:S02]  /*09e0*/  IMAD.MOV.U32 R28, RZ, RZ, R6 ;  /* 0x000000ffff1c7224 */ /* 0x000fe400078e0006 */
[----:B------:R-:W-:-:S07]  /*09f0*/  IMAD.MOV.U32 R29, RZ, RZ, R7 ;  /* 0x000000ffff1d7224 */ /* 0x000fce00078e0007 */
.L_x_300:
[----:B------:R-:W-:-:S05]  /*0a00*/  IMAD.SHL.U32 R4, R25, 0x40, RZ ;  /* 0x0000004019047824 */ /* 0x000fca00078e00ff */
[----:B------:R-:W-:-:S04]  /*0a10*/  LOP3.LUT R4, R4, 0x40, RZ, 0xc0, !PT ;  /* 0x0000004004047812 */ /* 0x000fc800078ec0ff */
[----:B------:R-:W-:-:S05]  /*0a20*/  IADD3 R34, P1, PT, R4, UR14, RZ ;  /* 0x0000000e04227c10 */ /* 0x000fca000ff3e0ff */
[----:B------:R-:W-:-:S05]  /*0a30*/  IMAD.X R35, RZ, RZ, UR15, P1 ;  /* 0x0000000fff237e24 */ /* 0x000fca00088e06ff */
[----:B------:R-:W2:Y:S04]  /*0a40*/  LDG.E.128.CONSTANT R4, desc[UR12][R34.64] ;  /* 0x0000000c22047981 */ /* 0x000ea8000c1e9d00 */
[----:B------:R-:W3:Y:S04]  /*0a50*/  LDG.E.128.CONSTANT R8, desc[UR12][R34.64+0x10] ;  /* 0x0000100c22087981 */ /* 0x000ee8000c1e9d00 */
[----:B------:R-:W4:Y:S01]  /*0a60*/  LDG.E.128.CONSTANT R12, desc[UR12][R34.64+0x20] ;  /* 0x0000200c220c7981 */ /* 0x000f22000c1e9d00 */
[----:B------:R-:W-:Y:S01]  /*0a70*/  LOP3.LUT R30, R25, 0x1, RZ, 0xc0, !PT ;  /* 0x00000001191e7812 */ /* 0x000fe200078ec0ff */
[----:B------:R-:W-:Y:S01]  /*0a80*/  IMAD.MOV.U32 R32, RZ, RZ, 0x20fd8164 ;  /* 0x20fd8164ff207424 */ /* 0x000fe200078e00ff */
[----:B------:R-:W-:Y:S01]  /*0a90*/  UMOV UR16, 0x66666666 ;  /* 0x6666666600107882 */ /* 0x000fe20000000000 */
[----:B------:R-:W-:Y:S01]  /*0aa0*/  UMOV UR17, 0x3fd66666 ;  /* 0x3fd6666600117882 */ /* 0x000fe20000000000 */
[----:B------:R-:W-:Y:S01]  /*0ab0*/  ISETP.NE.U32.AND P1, PT, R30, 0x1, PT ;  /* 0x000000011e00780c */ /* 0x000fe20003f25070 */
[----:B------:R-:W-:Y:S01]  /*0ac0*/  IMAD.MOV.U32 R30, RZ, RZ, 0x3da8ff83 ;  /* 0x3da8ff83ff1e7424 */ /* 0x000fe200078e00ff */
[----:B------:R-:W-:Y:S02]  /*0ad0*/  BSSY.RECONVERGENT B0, `(.L_x_302) ;  /* 0x000001e000007945 */ /* 0x000fe40003800200 */
[----:B------:R-:W-:-:S02]  /*0ae0*/  FSEL R32, R32, -8.06006814911005101289e+34, !P1 ;  /* 0xf9785eba20207808 */ /* 0x000fc40004800000 */
[----:B------:R-:W-:Y:S01]  /*0af0*/  FSEL R33, -R30, 0.11223486810922622681, !P1 ;  /* 0x3de5db651e217808 */ /* 0x000fe20004800100 */
[----:B------:R-:W-:-:S08]  /*0b00*/  DMUL R30, R28, R28 ;  /* 0x0000001c1c1e7228 */ /* 0x000fd00000000000 */
[----:B--2---:R-:W-:-:S08]  /*0b10*/  DFMA R4, R30, R32, R4 ;  /* 0x000000201e04722b */ /* 0x004fd00000000004 */
[----:B------:R-:W-:-:S08]  /*0b20*/  DFMA R4, R30, R4, R6 ;  /* 0x000000041e04722b */ /* 0x000fd00000000006 */
[----:B---3--:R-:W-:-:S08]  /*0b30*/  DFMA R4, R30, R4, R8 ;  /* 0x000000041e04722b */ /* 0x008fd00000000008 */
[----:B------:R-:W-:-:S08]  /*0b40*/  DFMA R4, R30, R4, R10 ;  /* 0x000000041e04722b */ /* 0x000fd0000000000a */
[----:B----4-:R-:W-:-:S08]  /*0b50*/  DFMA R4, R30, R4, R12 ;  /* 0x000000041e04722b */ /* 0x010fd0000000000c */
[----:B------:R-:W-:-:S08]  /*0b60*/  DFMA R4, R30, R4, R14 ;  /* 0x000000041e04722b */ /* 0x000fd0000000000e */
[----:B------:R-:W-:Y:S02]  /*0b70*/  DFMA R28, R4, R28, R28 ;  /* 0x0000001c041c722b */ /* 0x000fe4000000001c */
[----:B------:R-:W-:-:S10]  /*0b80*/  DFMA R4, R30, R4, 1 ;  /* 0x3ff000001e04742b */ /* 0x000fd40000000004 */
[----:B------:R-:W-:Y:S02]  /*0b90*/  FSEL R6, R4, R28, !P1 ;  /* 0x0000001c04067208 */ /* 0x000fe40004800000 */
[----:B------:R-:W-:Y:S02]  /*0ba0*/  FSEL R7, R5, R29, !P1 ;  /* 0x0000001d05077208 */ /* 0x000fe40004800000 */
[----:B------:R-:W-:-:S04]  /*0bb0*/  LOP3.LUT P1, RZ, R25, 0x2, RZ, 0xc0, !PT ;  /* 0x0000000219ff7812 */ /* 0x000fc8000782c0ff */
[----:B------:R-:W-:-:S10]  /*0bc0*/  DADD R4, RZ, -R6 ;  /* 0x00000000ff047229 */ /* 0x000fd40000000806 */
[----:B------:R-:W-:Y:S02]  /*0bd0*/  FSEL R4, R6, R4, !P1 ;  /* 0x0000000406047208 */ /* 0x000fe40004800000 */
[----:B------:R-:W-:-:S06]  /*0be0*/  FSEL R5, R7, R5, !P1 ;  /* 0x0000000507057208 */ /* 0x000fcc0004800000 */
[-C--:B-----5:R-:W-:Y:S02]  /*0bf0*/  DMUL R6, R22, R4.reuse ;  /* 0x0000000416067228 */ /* 0x0a0fe40000000000 */
[----:B------:R-:W-:-:S06]  /*0c00*/  DMUL R4, R20, R4 ;  /* 0x0000000414047228 */ /* 0x000fcc0000000000 */
[-C--:B------:R-:W-:Y:S02]  /*0c10*/  DFMA R6, R20, R26.reuse, R6 ;  /* 0x0000001a1406722b */ /* 0x080fe40000000006 */
[----:B------:R-:W-:Y:S01]  /*0c20*/  DFMA R22, R22, R26, -R4 ;  /* 0x0000001a1616722b */ /* 0x000fe20000000804 */
[----:B------:R-:W-:-:S05]  /*0c30*/  MOV R4, 0xcb0 ;  /* 0x00000cb000047802 */ /* 0x000fca0000000f00 */
[----:B------:R-:W-:-:S08]  /*0c40*/  DADD R8, R6, UR16 ;  /* 0x0000001006087e29 */ /* 0x000fd00008000000 */
[----:B------:R-:W-:-:S10]  /*0c50*/  DADD R6, -RZ, |R8| ;  /* 0x00000000ff067229 */ /* 0x000fd40000000508 */
[----:B------:R-:W-:Y:S02]  /*0c60*/  IMAD.MOV.U32 R14, RZ, RZ, R6 ;  /* 0x000000ffff0e7224 */ /* 0x000fe400078e0006 */
[----:B------:R-:W-:Y:S02]  /*0c70*/  IMAD.MOV.U32 R5, RZ, RZ, R7 ;  /* 0x000000ffff057224 */ /* 0x000fe400078e0007 */
[----:B------:R-:W-:Y:S02]  /*0c80*/  IMAD.MOV.U32 R6, RZ, RZ, RZ ;  /* 0x000000ffff067224 */ /* 0x000fe400078e00ff */
[----:B------:R-:W-:-:S07]  /*0c90*/  IMAD.MOV.U32 R7, RZ, RZ, 0x40000000 ;  /* 0x40000000ff077424 */ /* 0x000fce00078e00ff */
[----:B------:R-:W-:Y:S05]  /*0ca0*/  CALL.REL.NOINC `($_Z25get_exact_solution_on_gpuPdS_S_ddi$__internal_accurate_pow) ;  /* 0x0000000c00ac7944 */ /* 0x000fea0003c00000 */
[----:B------:R-:W-:Y:S05]  /*0cb0*/  BSYNC.RECONVERGENT B0 ;  /* 0x0000000000007941 */ /* 0x000fea0003800200 */
.L_x_302:
[C---:B------:R-:W-:Y:S01]  /*0cc0*/  DADD R12, R8.reuse, 2 ;  /* 0x40000000080c7429 */ /* 0x040fe20000000000 */
[----:B------:R-:W-:Y:S01]  /*0cd0*/  BSSY.RECONVERGENT B0, `(.L_x_303) ;  /* 0x0000010000007945 */ /* 0x000fe20003800200 */
[----:B------:R-:W-:Y:S02]  /*0ce0*/  DADD R14, -RZ, |R22| ;  /* 0x00000000ff0e7229 */ /* 0x000fe40000000516 */
[C---:B------:R-:W-:Y:S02]  /*0cf0*/  DSETP.NEU.AND P2, PT, R8.reuse, RZ, PT ;  /* 0x000000ff0800722a */ /* 0x040fe40003f4d000 */
[----:B------:R-:W-:-:S04]  /*0d00*/  DSETP.NEU.AND P1, PT, R8, 1, PT ;  /* 0x3ff000000800742a */ /* 0x000fc80003f2d000 */
[----:B------:R-:W-:Y:S02]  /*0d10*/  LOP3.LUT R12, R13, 0x7ff00000, RZ, 0xc0, !PT ;  /* 0x7ff000000d0c7812 */ /* 0x000fe400078ec0ff */
[----:B------:R-:W-:Y:S02]  /*0d20*/  FSEL R13, R10, RZ, P2 ;  /* 0x000000ff0a0d7208 */ /* 0x000fe40001000000 */
[----:B------:R-:W-:Y:S02]  /*0d30*/  ISETP.NE.AND P3, PT, R12, 0x7ff00000, PT ;  /* 0x7ff000000c00780c */ /* 0x000fe40003f65270 */
[----:B------:R-:W-:Y:S01]  /*0d40*/  FSEL R12, R5, RZ, P2 ;  /* 0x000000ff050c7208 */ /* 0x000fe20001000000 */
[----:B------:R-:W-:-:S10]  /*0d50*/  IMAD.MOV.U32 R5, RZ, RZ, R15 ;  /* 0x000000ffff057224 */ /* 0x000fd400078e000f */
[----:B------:R-:W-:Y:S05]  /*0d60*/  @P3 BRA `(.L_x_304) ;  /* 0x0000000000183947 */ /* 0x000fea0003800000 */
[----:B------:R-:W-:-:S14]  /*0d70*/  DSETP.NAN.AND P2, PT, R8, R8, PT ;  /* 0x000000080800722a */ /* 0x000fdc0003f48000 */
[----:B------:R-:W-:Y:S01]  /*0d80*/  @P2 DADD R12, R8, 2 ;  /* 0x40000000080c2429 */ /* 0x000fe20000000000 */
[----:B------:R-:W-:Y:S10]  /*0d90*/  @P2 BRA `(.L_x_304) ;  /* 0x00000000000c2947 */ /* 0x000ff40003800000 */
[----:B------:R-:W-:-:S14]  /*0da0*/  DSETP.NEU.AND P2, PT, |R8|, +INF , PT ;  /* 0x7ff000000800742a */ /* 0x000fdc0003f4d200 */
[----:B------:R-:W-:Y:S02]  /*0db0*/  @!P2 IMAD.MOV.U32 R12, RZ, RZ, 0x0 ;  /* 0x00000000ff0ca424 */ /* 0x000fe400078e00ff */
[----:B------:R-:W-:-:S07]  /*0dc0*/  @!P2 IMAD.MOV.U32 R13, RZ, RZ, 0x7ff00000 ;  /* 0x7ff00000ff0da424 */ /* 0x000fce00078e00ff */
.L_x_304:
[----:B------:R-:W-:Y:S05]  /*0dd0*/  BSYNC.RECONVERGENT B0 ;  /* 0x0000000000007941 */ /* 0x000fea0003800200 */
.L_x_303:
[----:B------:R-:W-:Y:S01]  /*0de0*/  BSSY.RECONVERGENT B0, `(.L_x_305) ;  /* 0x0000005000007945 */ /* 0x000fe20003800200 */
[----:B------:R-:W-:Y:S02]  /*0df0*/  FSEL R8, R12, RZ, P1 ;  /* 0x000000ff0c087208 */ /* 0x000fe40000800000 */
[----:B------:R-:W-:Y:S02]  /*0e00*/  FSEL R9, R13, 1.875, P1 ;  /* 0x3ff000000d097808 */ /* 0x000fe40000800000 */
[----:B------:R-:W-:-:S07]  /*0e10*/  MOV R4, 0xe30 ;  /* 0x00000e3000047802 */ /* 0x000fce0000000f00 */
[----:B------:R-:W-:Y:S05]  /*0e20*/  CALL.REL.NOINC `($_Z25get_exact_solution_on_gpuPdS_S_ddi$__internal_accurate_pow) ;  /* 0x0000000c004c7944 */ /* 0x000fea0003c00000 */
[----:B------:R-:W-:Y:S05]  /*0e30*/  BSYNC.RECONVERGENT B0 ;  /* 0x0000000000007941 */ /* 0x000fea0003800200 */
.L_x_305:
[----:B------:R-:W0:Y:S01]  /*0e40*/  MUFU.RCP64H R13, UR9 ;  /* 0x00000009000d7d08 */ /* 0x000e220008001800 */
[----:B------:R-:W-:Y:S01]  /*0e50*/  IMAD.U32 R14, RZ, RZ, UR8 ;  /* 0x00000008ff0e7e24 */ /* 0x000fe2000f8e00ff */
[C---:B------:R-:W-:Y:S01]  /*0e60*/  DADD R6, R22.reuse, 2 ;  /* 0x4000000016067429 */ /* 0x040fe20000000000 */
[----:B------:R-:W-:Y:S01]  /*0e70*/  IMAD.U32 R15, RZ, RZ, UR9 ;  /* 0x00000009ff0f7e24 */ /* 0x000fe2000f8e00ff */
[C---:B------:R-:W-:Y:S01]  /*0e80*/  DSETP.NEU.AND P2, PT, R22.reuse, RZ, PT ;  /* 0x000000ff1600722a */ /* 0x040fe20003f4d000 */
[----:B------:R-:W-:Y:S01]  /*0e90*/  IMAD.MOV.U32 R12, RZ, RZ, 0x1 ;  /* 0x00000001ff0c7424 */ /* 0x000fe200078e00ff */
[----:B------:R-:W-:Y:S01]  /*0ea0*/  BSSY.RECONVERGENT B0, `(.L_x_306) ;  /* 0x0000013000007945 */ /* 0x000fe20003800200 */
[----:B------:R-:W-:Y:S01]  /*0eb0*/  DSETP.NEU.AND P1, PT, R22, 1, PT ;  /* 0x3ff000001600742a */ /* 0x000fe20003f2d000 */
[----:B------:R-:W-:-:S04]  /*0ec0*/  IMAD.U32 R6, RZ, RZ, UR8 ;  /* 0x00000008ff067e24 */ /* 0x000fc8000f8e00ff */
[----:B------:R-:W-:Y:S01]  /*0ed0*/  LOP3.LUT R4, R7, 0x7ff00000, RZ, 0xc0, !PT ;  /* 0x7ff0000007047812 */ /* 0x000fe200078ec0ff */
[----:B------:R-:W-:-:S03]  /*0ee0*/  IMAD.U32 R7, RZ, RZ, UR9 ;  /* 0x00000009ff077e24 */ /* 0x000fc6000f8e00ff */
[----:B------:R-:W-:Y:S01]  /*0ef0*/  ISETP.NE.AND P3, PT, R4, 0x7ff00000, PT ;  /* 0x7ff000000400780c */ /* 0x000fe20003f65270 */
[----:B0-----:R-:W-:Y:S01]  /*0f00*/  DFMA R14, R12, -R14, 1 ;  /* 0x3ff000000c0e742b */ /* 0x001fe2000000080e */
[----:B------:R-:W-:Y:S02]  /*0f10*/  FSEL R4, R5, RZ, P2 ;  /* 0x000000ff05047208 */ /* 0x000fe40001000000 */
[----:B------:R-:W-:-:S05]  /*0f20*/  FSEL R5, R10, RZ, P2 ;  /* 0x000000ff0a057208 */ /* 0x000fca0001000000 */
[----:B------:R-:W-:-:S08]  /*0f30*/  DFMA R14, R14, R14, R14 ;  /* 0x0000000e0e0e722b */ /* 0x000fd0000000000e */
[----:B------:R-:W-:-:S08]  /*0f40*/  DFMA R14, R12, R14, R12 ;  /* 0x0000000e0c0e722b */ /* 0x000fd0000000000c */
[----:B------:R-:W-:Y:S01]  /*0f50*/  DFMA R6, R14, -R6, 1 ;  /* 0x3ff000000e06742b */ /* 0x000fe20000000806 */
[----:B------:R-:W-:Y:S10]  /*0f60*/  @P3 BRA `(.L_x_307) ;  /* 0x0000000000183947 */ /* 0x000ff40003800000 */
[----:B------:R-:W-:-:S14]  /*0f70*/  DSETP.NAN.AND P2, PT, R22, R22, PT ;  /* 0x000000161600722a */ /* 0x000fdc0003f48000 */
[----:B------:R-:W-:Y:S01]  /*0f80*/  @P2 DADD R4, R22, 2 ;  /* 0x4000000016042429 */ /* 0x000fe20000000000 */
[----:B------:R-:W-:Y:S10]  /*0f90*/  @P2 BRA `(.L_x_307) ;  /* 0x00000000000c2947 */ /* 0x000ff40003800000 */
[----:B------:R-:W-:-:S14]  /*0fa0*/  DSETP.NEU.AND P2, PT, |R22|, +INF , PT ;  /* 0x7ff000001600742a */ /* 0x000fdc0003f4d200 */
[----:B------:R-:W-:Y:S02]  /*0fb0*/  @!P2 IMAD.MOV.U32 R4, RZ, RZ, 0x0 ;  /* 0x00000000ff04a424 */ /* 0x000fe400078e00ff */
[----:B------:R-:W-:-:S07]  /*0fc0*/  @!P2 IMAD.MOV.U32 R5, RZ, RZ, 0x7ff00000 ;  /* 0x7ff00000ff05a424 */ /* 0x000fce00078e00ff */
.L_x_307:
[----:B------:R-:W-:Y:S05]  /*0fd0*/  BSYNC.RECONVERGENT B0 ;  /* 0x0000000000007941 */ /* 0x000fea0003800200 */
.L_x_306:
[----:B------:R-:W-:Y:S01]  /*0fe0*/  FSEL R4, R4, RZ, P1 ;  /* 0x000000ff04047208 */ /* 0x000fe20000800000 */
[----:B------:R-:W-:Y:S01]  /*0ff0*/  DFMA R14, R14, R6, R14 ;  /* 0x000000060e0e722b */ /* 0x000fe2000000000e */
[----:B------:R-:W-:Y:S01]  /*1000*/  FSEL R5, R5, 1.875, P1 ;  /* 0x3ff0000005057808 */ /* 0x000fe20000800000 */
[----:B------:R-:W-:Y:S05]  /*1010*/  BSSY.RECONVERGENT B0, `(.L_x_308) ;  /* 0x0000012000007945 */ /* 0x000fea0003800200 */
[----:B------:R-:W-:-:S08]  /*1020*/  DADD R8, R8, R4 ;  /* 0x0000000008087229 */ /* 0x000fd00000000004 */
[----:B------:R-:W-:-:S08]  /*1030*/  DMUL R4, R14, -R8 ;  /* 0x800000080e047228 */ /* 0x000fd00000000000 */
[----:B------:R-:W-:-:S08]  /*1040*/  DFMA R6, R4, -UR8, -R8 ;  /* 0x8000000804067c2b */ /* 0x000fd00008000808 */
[----:B------:R-:W-:Y:S02]  /*1050*/  DFMA R4, R14, R6, R4 ;  /* 0x000000060e04722b */ /* 0x000fe40000000004 */
[----:B------:R-:W-:-:S08]  /*1060*/  DADD R6, -RZ, -R8 ;  /* 0x00000000ff067229 */ /* 0x000fd00000000908 */
[----:B------:R-:W-:Y:S02]  /*1070*/  FFMA R8, RZ, UR9, R5 ;  /* 0x00000009ff087c23 */ /* 0x000fe40008000005 */
[----:B------:R-:W-:-:S03]  /*1080*/  FSETP.GEU.AND P2, PT, |R7|, 6.5827683646048100446e-37, PT ;  /* 0x036000000700780b */ /* 0x000fc60003f4e200 */
[----:B------:R-:W-:-:S13]  /*1090*/  FSETP.GT.AND P1, PT, |R8|, 1.469367938527859385e-39, PT ;  /* 0x001000000800780b */ /* 0x000fda0003f24200 */
[----:B------:R-:W-:Y:S05]  /*10a0*/  @P1 BRA P2, `(.L_x_309) ;  /* 0x0000000000201947 */ /* 0x000fea0001000000 */
[----:B------:R-:W-:Y:S01]  /*10b0*/  IMAD.U32 R4, RZ, RZ, UR8 ;  /* 0x00000008ff047e24 */ /* 0x000fe2000f8e00ff */
[----:B------:R-:W-:Y:S01]  /*10c0*/  MOV R14, 0x1130 ;  /* 0x00001130000e7802 */ /* 0x000fe20000000f00 */
[----:B------:R-:W-:Y:S02]  /*10d0*/  IMAD.U32 R5, RZ, RZ, UR9 ;  /* 0x00000009ff057e24 */ /* 0x000fe4000f8e00ff */
[----:B------:R-:W-:Y:S02]  /*10e0*/  IMAD.U32 R8, RZ, RZ, UR8 ;  /* 0x00000008ff087e24 */ /* 0x000fe4000f8e00ff */
[----:B------:R-:W-:Y:S02]  /*10f0*/  IMAD.U32 R9, RZ, RZ, UR9 ;  /* 0x00000009ff097e24 */ /* 0x000fe4000f8e00ff */
[----:B------:R-:W-:Y:S02]  /*1100*/  IMAD.MOV.U32 R10, RZ, RZ, R6 ;  /* 0x000000ffff0a7224 */ /* 0x000fe400078e0006 */
[----:B------:R-:W-:-:S07]  /*1110*/  IMAD.MOV.U32 R11, RZ, RZ, R7 ;  /* 0x000000ffff0b7224 */ /* 0x000fce00078e0007 */
[----:B------:R-:W-:Y:S05]  /*1120*/  CALL.REL.NOINC `($__internal_14_$__cuda_sm20_div_rn_f64_full) ;  /* 0x0000000400147944 */ /* 0x000fea0003c00000 */
.L_x_309:
[----:B------:R-:W-:Y:S05]  /*1130*/  BSYNC.RECONVERGENT B0 ;  /* 0x0000000000007941 */ /* 0x000fea0003800200 */
.L_x_308:
[----:B------:R-:W-:Y:S01]  /*1140*/  IMAD.MOV.U32 R6, RZ, RZ, 0x652b82fe ;  /* 0x652b82feff067424 */ /* 0x000fe200078e00ff */
[----:B------:R-:W-:Y:S01]  /*1150*/  UMOV UR16, 0xfefa39ef ;  /* 0xfefa39ef00107882 */ /* 0x000fe20000000000 */
[----:B------:R-:W-:Y:S01]  /*1160*/  IMAD.MOV.U32 R7, RZ, RZ, 0x3ff71547 ;  /* 0x3ff71547ff077424 */ /* 0x000fe200078e00ff */
[----:B------:R-:W-:Y:S01]  /*1170*/  UMOV UR17, 0x3fe62e42 ;  /* 0x3fe62e4200117882 */ /* 0x000fe20000000000 */
[----:B------:R-:W-:Y:S01]  /*1180*/  FSETP.GEU.AND P1, PT, |R5|, 4.1917929649353027344, PT ;  /* 0x4086232b0500780b */ /* 0x000fe20003f2e200 */
[----:B------:R-:W-:Y:S03]  /*1190*/  BSSY.RECONVERGENT B0, `(.L_x_310) ;  /* 0x0000036000007945 */ /* 0x000fe60003800200 */
[----:B------:R-:W-:-:S08]  /*11a0*/  DFMA R6, R4, R6, 6.75539944105574400000e+15 ;  /* 0x433800000406742b */ /* 0x000fd00000000006 */
[----:B------:R-:W-:-:S08]  /*11b0*/  DADD R8, R6, -6.75539944105574400000e+15 ;  /* 0xc338000006087429 */ /* 0x000fd00000000000 */
        /* <DEDUP_REMOVED lines=42> */
[----:B------:R-:W-:Y:S01]  /*1460*/  @!P2 LEA.HI R7, R6, R6, RZ, 0x1 ;  /* 0x000000060607a211 */ /* 0x000fe200078f08ff */
[----:B------:R-:W-:Y:S01]  /*1470*/  @!P2 IMAD.MOV.U32 R4, RZ, RZ, R10 ;  /* 0x000000ffff04a224 */ /* 0x000fe200078e000a */
[----:B------:R-:W-:Y:S02]  /*1480*/  FSEL R9, R9, RZ, P1 ;  /* 0x000000ff09097208 */ /* 0x000fe40000800000 */
[----:B------:R-:W-:-:S05]  /*1490*/  @!P2 SHF.R.S32.HI R7, RZ, 0x1, R7 ;  /* 0x00000001ff07a819 */ /* 0x000fca0000011407 */
[----:B------:R-:W-:Y:S02]  /*14a0*/  @!P2 IMAD.IADD R6, R6, 0x1, -R7 ;  /* 0x000000010606a824 */ /* 0x000fe400078e0a07 */
[----:B------:R-:W-:-:S03]  /*14b0*/  @!P2 IMAD R5, R7, 0x100000, R11 ;  /* 0x001000000705a824 */ /* 0x000fc600078e020b */
[----:B------:R-:W-:Y:S01]  /*14c0*/  @!P2 LEA R7, R6, 0x3ff00000, 0x14 ;  /* 0x3ff000000607a811 */ /* 0x000fe200078ea0ff */
[----:B------:R-:W-:-:S06]  /*14d0*/  @!P2 IMAD.MOV.U32 R6, RZ, RZ, RZ ;  /* 0x000000ffff06a224 */ /* 0x000fcc00078e00ff */
[----:B------:R-:W-:-:S11]  /*14e0*/  @!P2 DMUL R8, R4, R6 ;  /* 0x000000060408a228 */ /* 0x000fd60000000000 */
.L_x_311:
[----:B------:R-:W-:Y:S05]  /*14f0*/  BSYNC.RECONVERGENT B0 ;  /* 0x0000000000007941 */ /* 0x000fea0003800200 */
.L_x_310:
[----:B------:R-:W0:Y:S01]  /*1500*/  LDC.64 R4, c[0x0][0x390] ;  /* 0x0000e400ff047b82 */ /* 0x000e220000000a00 */
[----:B------:R-:W-:Y:S01]  /*1510*/  DMUL R8, R8, R2 ;  /* 0x0000000208087228 */ /* 0x000fe20000000000 */
[----:B0-----:R-:W-:-:S04]  /*1520*/  IMAD.WIDE R4, R24, 0x8, R4 ;  /* 0x0000000818047825 */ /* 0x001fc800078e0204 */
[----:B------:R-:W-:Y:S02]  /*1530*/  VIADD R24, R24, UR5 ;  /* 0x0000000518187c36 */ /* 0x000fe40008000000 */
[----:B------:R1:W-:Y:S03]  /*1540*/  STG.E.64 desc[UR12][R4.64], R8 ;  /* 0x0000000804007986 */ /* 0x0003e6000c101b0c */
[----:B------:R-:W-:-:S13]  /*1550*/  ISETP.GE.AND P1, PT, R24, UR7, PT ;  /* 0x0000000718007c0c */ /* 0x000fda000bf26270 */
[----:B-1----:R-:W-:Y:S05]  /*1560*/  @!P1 BRA `(.L_x_312) ;  /* 0xffffffec00f09947 */ /* 0x002fea000383ffff */
[----:B------:R-:W-:Y:S05]  /*1570*/  EXIT ;  /* 0x000000000000794d */ /* 0x000fea0003800000 */
        .weak           $__internal_14_$__cuda_sm20_div_rn_f64_full
        .type           $__internal_14_$__cuda_sm20_div_rn_f64_full,@function
        .size           $__internal_14_$__cuda_sm20_div_rn_f64_full,($_Z25get_exact_solution_on_gpuPdS_S_ddi$__internal_accurate_pow - $__internal_14_$__cuda_sm20_div_rn_f64_full)
$__internal_14_$__cuda_sm20_div_rn_f64_full:
[C---:B------:R-:W-:Y:S01]  /*1580*/  FSETP.GEU.AND P1, PT, |R9|.reuse, 1.469367938527859385e-39, PT ;  /* 0x001000000900780b */ /* 0x040fe20003f2e200 */
[--C-:B------:R-:W-:Y:S01]  /*1590*/  IMAD.MOV.U32 R8, RZ, RZ, R4.reuse ;  /* 0x000000ffff087224 */ /* 0x100fe200078e0004 */
        /* <DEDUP_REMOVED lines=11> */
[----:B------:R-:W-:Y:S01]  /*1650*/  @!P3 LOP3.LUT R20, R9, 0x7ff00000, RZ, 0xc0, !PT ;  /* 0x7ff000000914b812 */ /* 0x000fe200078ec0ff */
[----:B------:R-:W-:Y:S01]  /*1660*/  @!P3 IMAD.MOV.U32 R28, RZ, RZ, RZ ;  /* 0x000000ffff1cb224 */ /* 0x000fe200078e00ff */
[----:B------:R-:W0:Y:S02]  /*1670*/  MUFU.RCP64H R27, R7 ;  /* 0x00000007001b7308 */ /* 0x000e240000001800 */
[----:B------:R-:W-:Y:S01]  /*1680*/  @!P3 ISETP.GE.U32.AND P4, PT, R15, R20, PT ;  /* 0x000000140f00b20c */ /* 0x000fe20003f86070 */
[----:B------:R-:W-:Y:S01]  /*1690*/  IMAD.MOV.U32 R20, RZ, RZ, 0x1ca00000 ;  /* 0x1ca00000ff147424 */ /* 0x000fe200078e00ff */
[----:B------:R-:W-:-:S04]  /*16a0*/  @!P1 LOP3.LUT R25, R7, 0x7ff00000, RZ, 0xc0, !PT ;  /* 0x7ff0000007199812 */ /* 0x000fc800078ec0ff */
[----:B------:R-:W-:-:S04]  /*16b0*/  @!P3 SEL R21, R20, 0x63400000, !P4 ;  /* 0x634000001415b807 */ /* 0x000fc80006000000 */
[----:B------:R-:W-:-:S04]  /*16c0*/  @!P3 LOP3.LUT R21, R21, 0x80000000, R11, 0xf8, !PT ;  /* 0x800000001515b812 */ /* 0x000fc800078ef80b */
[----:B------:R-:W-:Y:S01]  /*16d0*/  @!P3 LOP3.LUT R29, R21, 0x100000, RZ, 0xfc, !PT ;  /* 0x00100000151db812 */ /* 0x000fe200078efcff */
        /* <DEDUP_REMOVED lines=8> */
[----:B------:R-:W-:Y:S01]  /*1760*/  DFMA R26, R26, R30, R26 ;  /* 0x0000001e1a1a722b */ /* 0x000fe2000000001a */
[----:B------:R-:W-:Y:S02]  /*1770*/  IMAD.MOV.U32 R30, RZ, RZ, R15 ;  /* 0x000000ffff1e7224 */ /* 0x000fe400078e000f */
[----:B------:R-:W-:Y:S02]  /*1780*/  VIADD R31, R25, 0xffffffff ;  /* 0xffffffff191f7836 */ /* 0x000fe40000000000 */
        /* <DEDUP_REMOVED lines=35> */
.L_x_314:
        /* <DEDUP_REMOVED lines=16> */
.L_x_317:
[----:B------:R-:W-:Y:S01]  /*1ac0*/  LOP3.LUT R21, R9, 0x80000, RZ, 0xfc, !PT ;  /* 0x0008000009157812 */ /* 0x000fe200078efcff */
[----:B------:R-:W-:Y:S01]  /*1ad0*/  IMAD.MOV.U32 R20, RZ, RZ, R8 ;  /* 0x000000ffff147224 */ /* 0x000fe200078e0008 */
[----:B------:R-:W-:Y:S06]  /*1ae0*/  BRA `(.L_x_315) ;  /* 0x0000000000087947 */ /* 0x000fec0003800000 */
.L_x_316:
[----:B------:R-:W-:Y:S01]  /*1af0*/  LOP3.LUT R21, R11, 0x80000, RZ, 0xfc, !PT ;  /* 0x000800000b157812 */ /* 0x000fe200078efcff */
[----:B------:R-:W-:-:S07]  /*1b00*/  IMAD.MOV.U32 R20, RZ, RZ, R10 ;  /* 0x000000ffff147224 */ /* 0x000fce00078e000a */
.L_x_315:
[----:B------:R-:W-:Y:S05]  /*1b10*/  BSYNC.RECONVERGENT B1 ;  /* 0x0000000000017941 */ /* 0x000fea0003800200 */
.L_x_313:
[----:B------:R-:W-:Y:S02]  /*1b20*/  IMAD.MOV.U32 R15, RZ, RZ, 0x0 ;  /* 0x00000000ff0f7424 */ /* 0x000fe400078e00ff */
[----:B------:R-:W-:Y:S02]  /*1b30*/  IMAD.MOV.U32 R4, RZ, RZ, R20 ;  /* 0x000000ffff047224 */ /* 0x000fe400078e0014 */
[----:B------:R-:W-:Y:S01]  /*1b40*/  IMAD.MOV.U32 R5, RZ, RZ, R21 ;  /* 0x000000ffff057224 */ /* 0x000fe200078e0015 */
[----:B------:R-:W-:Y:S06]  /*1b50*/  RET.REL.NODEC R14 `(_Z25get_exact_solution_on_gpuPdS_S_ddi) ;  /* 0xffffffe40e287950 */ /* 0x000fec0003c3ffff */
        .type           $_Z25get_exact_solution_on_gpuPdS_S_ddi$__internal_accurate_pow,@function
        .size           $_Z25get_exact_solution_on_gpuPdS_S_ddi$__internal_accurate_pow,($_Z25get_exact_solution_on_gpuPdS_S_ddi$__internal_trig_reduction_slowpathd - $_Z25get_exact_solution_on_gpuPdS_S_ddi$__internal_accurate_pow)
$_Z25get_exact_solution_on_gpuPdS_S_ddi$__internal_accurate_pow:
[----:B------:R-:W-:Y:S01]  /*1b60*/  ISETP.GT.U32.AND P1, PT, R5, 0xfffff, PT ;  /* 0x000fffff0500780c */ /* 0x000fe20003f24070 */
[----:B------:R-:W-:Y:S01]  /*1b70*/  IMAD.MOV.U32 R10, RZ, RZ, R14 ;  /* 0x000000ffff0a7224 */ /* 0x000fe200078e000e */
[----:B------:R-:W-:Y:S01]  /*1b80*/  UMOV UR16, 0x7d2cafe2 ;  /* 0x7d2cafe200107882 */ /* 0x000fe20000000000 */
[--C-:B------:R-:W-:Y:S01]  /*1b90*/  IMAD.MOV.U32 R11, RZ, RZ, R5.reuse ;  /* 0x000000ffff0b7224 */ /* 0x100fe200078e0005 */
[----:B------:R-:W-:Y:S01]  /*1ba0*/  UMOV UR17, 0x3eb0f5ff ;  /* 0x3eb0f5ff00117882 */ /* 0x000fe20000000000 */
[--C-:B------:R-:W-:Y:S01]  /*1bb0*/  IMAD.MOV.U32 R12, RZ, RZ, R5.reuse ;  /* 0x000000ffff0c7224 */ /* 0x100fe200078e0005 */
[----:B------:R-:W-:Y:S01]  /*1bc0*/  SHF.R.U32.HI R5, RZ, 0x14, R5 ;  /* 0x00000014ff057819 */ /* 0x000fe20000011605 */
[----:B------:R-:W-:Y:S01]  /*1bd0*/  IMAD.MOV.U32 R26, RZ, RZ, RZ ;  /* 0x000000ffff1a7224 */ /* 0x000fe200078e00ff */
[----:B------:R-:W-:Y:S01]  /*1be0*/  UMOV UR18, 0x3b39803f ;  /* 0x3b39803f00127882 */ /* 0x000fe20000000000 */
[----:B------:R-:W-:Y:S01]  /*1bf0*/  IMAD.MOV.U32 R28, RZ, RZ, 0x41ad3b5a ;  /* 0x41ad3b5aff1c7424 */ /* 0x000fe200078e00ff */
[----:B------:R-:W-:Y:S01]  /*1c00*/  UMOV UR19, 0x3c7abc9e ;  /* 0x3c7abc9e00137882 */ /* 0x000fe20000000000 */
[----:B------:R-:W-:-:S02]  /*1c10*/  IMAD.MOV.U32 R29, RZ, RZ, 0x3ed0f5d2 ;  /* 0x3ed0f5d2ff1d7424 */ /* 0x000fc400078e00ff */
[----:B------:R-:W-:-:S10]  /*1c20*/  @!P1 DMUL R10, R10, 1.80143985094819840000e+16 ;  /* 0x435000000a0a9828 */ /* 0x000fd40000000000 */
[----:B------:R-:W-:Y:S01]  /*1c30*/  @!P1 IMAD.MOV.U32 R12, RZ, RZ, R11 ;  /* 0x000000ffff0c9224 */ /* 0x000fe200078e000b */
[----:B------:R-:W-:Y:S01]  /*1c40*/  @!P1 LEA.HI R5, R11, 0xffffffca, RZ, 0xc ;  /* 0xffffffca0b059811 */ /* 0x000fe200078f60ff */
[----:B------:R-:W-:-:S03]  /*1c50*/  @!P1 IMAD.MOV.U32 R14, RZ, RZ, R10 ;  /* 0x000000ffff0e9224 */ /* 0x000fc600078e000a */
[----:B------:R-:W-:Y:S01]  /*1c60*/  LOP3.LUT R12, R12, 0x800fffff, RZ, 0xc0, !PT ;  /* 0x800fffff0c0c7812 */ /* 0x000fe200078ec0ff */
[----:B------:R-:W-:-:S03]  /*1c70*/  VIADD R10, R5, 0xfffffc01 ;  /* 0xfffffc01050a7836 */ /* 0x000fc60000000000 */
[----:B------:R-:W-:-:S04]  /*1c80*/  LOP3.LUT R15, R12, 0x3ff00000, RZ, 0xfc, !PT ;  /* 0x3ff000000c0f7812 */ /* 0x000fc800078efcff */
[----:B------:R-:W-:-:S13]  /*1c90*/  ISETP.GE.U32.AND P2, PT, R15, 0x3ff6a09f, PT ;  /* 0x3ff6a09f0f00780c */ /* 0x000fda0003f46070 */
[----:B------:R-:W-:Y:S02]  /*1ca0*/  @P2 VIADD R13, R15, 0xfff00000 ;  /* 0xfff000000f0d2836 */ /* 0x000fe40000000000 */
[----:B------:R-:W-:Y:S02]  /*1cb0*/  @P2 VIADD R10, R5, 0xfffffc02 ;  /* 0xfffffc02050a2836 */ /* 0x000fe40000000000 */
[----:B------:R-:W-:Y:S02]  /*1cc0*/  @P2 IMAD.MOV.U32 R15, RZ, RZ, R13 ;  /* 0x000000ffff0f2224 */ /* 0x000fe400078e000d */
[----:B------:R-:W-:-:S04]  /*1cd0*/  IMAD.SHL.U32 R5, R7, 0x2, RZ ;  /* 0x0000000207057824 */ /* 0x000fc800078e00ff */
[C---:B------:R-:W-:Y:S01]  /*1ce0*/  DADD R20, R14.reuse, 1 ;  /* 0x3ff000000e147429 */ /* 0x040fe20000000000 */
[----:B------:R-:W-:Y:S01]  /*1cf0*/  ISETP.GT.U32.AND P1, PT, R5, -0x2000001, PT ;  /* 0xfdffffff0500780c */ /* 0x000fe20003f24070 */
[----:B------:R-:W-:-:S04]  /*1d00*/  DADD R14, R14, -1 ;  /* 0xbff000000e0e7429 */ /* 0x000fc80000000000 */
[----:B------:R-:W0:Y:S02]  /*1d10*/  MUFU.RCP64H R27, R21 ;  /* 0x00000015001b7308 */ /* 0x000e240000001800 */
[----:B0-----:R-:W-:-:S08]  /*1d20*/  DFMA R12, -R20, R26, 1 ;  /* 0x3ff00000140c742b */ /* 0x001fd0000000011a */
[----:B------:R-:W-:-:S08]  /*1d30*/  DFMA R12, R12, R12, R12 ;  /* 0x0000000c0c0c722b */ /* 0x000fd0000000000c */
[----:B------:R-:W-:-:S08]  /*1d40*/  DFMA R26, R26, R12, R26 ;  /* 0x0000000c1a1a722b */ /* 0x000fd0000000001a */
        /* <DEDUP_REMOVED lines=24> */
[----:B------:R-:W-:-:S03]  /*1ed0*/  DFMA R14, R32, R30, UR16 ;  /* 0x00000010200e7e2b */ /* 0x000fc6000800001e */
[----:B------:R-:W-:Y:S02]  /*1ee0*/  DMUL R20, R26, R20 ;  /* 0x000000141a147228 */ /* 0x000fe40000000000 */
[----:B------:R-:W-:-:S03]  /*1ef0*/  DMUL R26, R12, R12 ;  /* 0x0000000c0c1a7228 */ /* 0x000fc60000000000 */
[----:B------:R-:W-:Y:S01]  /*1f00*/  DADD R28, -R14, UR16 ;  /* 0x000000100e1c7e29 */ /* 0x000fe20008000100 */
[----:B------:R-:W-:Y:S01]  /*1f10*/  UMOV UR16, 0xb9e7b0 ;  /* 0x00b9e7b000107882 */ /* 0x000fe20000000000 */
[----:B------:R-:W-:-:S03]  /*1f20*/  UMOV UR17, 0x3c46a4cb ;  /* 0x3c46a4cb00117882 */ /* 0x000fc60000000000 */
[----:B------:R-:W-:-:S03]  /*1f30*/  DMUL R34, R12, R26 ;  /* 0x0000001a0c227228 */ /* 0x000fc60000000000 */
[----:B------:R-:W-:Y:S02]  /*1f40*/  DFMA R28, R32, R30, R28 ;  /* 0x0000001e201c722b */ /* 0x000fe4000000001c */
[----:B------:R-:W-:Y:S01]  /*1f50*/  DFMA R30, R12, R12, -R26 ;  /* 0x0000000c0c1e722b */ /* 0x000fe2000000081a */
[----:B------:R-:W-:Y:S02]  /*1f60*/  VIADD R33, R21, 0x100000 ;  /* 0x0010000015217836 */ /* 0x000fe40000000000 */
[----:B------:R-:W-:-:S06]  /*1f70*/  IMAD.MOV.U32 R32, RZ, RZ, R20 ;  /* 0x000000ffff207224 */ /* 0x000fcc00078e0014 */
[----:B------:R-:W-:Y:S02]  /*1f80*/  DFMA R30, R12, R32, R30 ;  /* 0x000000200c1e722b */ /* 0x000fe4000000001e */
[----:B------:R-:W-:Y:S01]  /*1f90*/  DADD R32, R28, -UR16 ;  /* 0x800000101c207e29 */ /* 0x000fe20008000000 */
[----:B------:R-:W-:Y:S01]  /*1fa0*/  UMOV UR16, 0x80000000 ;  /* 0x8000000000107882 */ /* 0x000fe20000000000 */
[----:B------:R-:W-:Y:S01]  /*1fb0*/  DFMA R28, R12, R26, -R34 ;  /* 0x0000001a0c1c722b */ /* 0x000fe20000000822 */
[----:B------:R-:W-:-:S07]  /*1fc0*/  UMOV UR17, 0x43300000 ;  /* 0x4330000000117882 */ /* 0x000fce0000000000 */
        /* <DEDUP_REMOVED lines=16> */
[----:B------:R-:W-:Y:S01]  /*20d0*/  DADD R20, R20, R12 ;  /* 0x0000000014147229 */ /* 0x000fe2000000000c */
[----:B------:R-:W-:Y:S01]  /*20e0*/  LOP3.LUT R12, R10, 0x80000000, RZ, 0x3c, !PT ;  /* 0x800000000a0c7812 */ /* 0x000fe200078e3cff */
[----:B------:R-:W-:-:S06]  /*20f0*/  IMAD.MOV.U32 R13, RZ, RZ, 0x43300000 ;  /* 0x43300000ff0d7424 */ /* 0x000fcc00078e00ff */
[----:B------:R-:W-:Y:S02]  /*2100*/  DADD R14, R28, R20 ;  /* 0x000000001c0e7229 */ /* 0x000fe40000000014 */
[----:B------:R-:W-:Y:S01]  /*2110*/  DADD R12, R12, -UR16 ;  /* 0x800000100c0c7e29 */ /* 0x000fe20008000000 */
[----:B------:R-:W-:Y:S01]  /*2120*/  UMOV UR16, 0xfefa39ef ;  /* 0xfefa39ef00107882 */ /* 0x000fe20000000000 */
[----:B------:R-:W-:-:S04]  /*2130*/  UMOV UR17, 0x3fe62e42 ;  /* 0x3fe62e4200117882 */ /* 0x000fc80000000000 */
[--C-:B------:R-:W-:Y:S02]  /*2140*/  DADD R28, R28, -R14.reuse ;  /* 0x000000001c1c7229 */ /* 0x100fe4000000080e */
[----:B------:R-:W-:-:S06]  /*2150*/  DFMA R10, R12, UR16, R14 ;  /* 0x000000100c0a7c2b */ /* 0x000fcc000800000e */
[----:B------:R-:W-:Y:S02]  /*2160*/  DADD R28, R20, R28 ;  /* 0x00000000141c7229 */ /* 0x000fe4000000001c */
[----:B------:R-:W-:-:S08]  /*2170*/  DFMA R26, R12, -UR16, R10 ;  /* 0x800000100c1a7c2b */ /* 0x000fd0000800000a */
[----:B------:R-:W-:-:S08]  /*2180*/  DADD R26, -R14, R26 ;  /* 0x000000000e1a7229 */ /* 0x000fd0000000011a */
[----:B------:R-:W-:-:S08]  /*2190*/  DADD R20, R28, -R26 ;  /* 0x000000001c147229 */ /* 0x000fd0000000081a */
[----:B------:R-:W-:Y:S01]  /*21a0*/  DFMA R20, R12, UR18, R20 ;  /* 0x000000120c147c2b */ /* 0x000fe20008000014 */
[----:B------:R-:W-:Y:S01]  /*21b0*/  LOP3.LUT R13, R7, 0xff0fffff, RZ, 0xc0, !PT ;  /* 0xff0fffff070d7812 */ /* 0x000fe200078ec0ff */
[----:B------:R-:W-:-:S03]  /*21c0*/  IMAD.MOV.U32 R12, RZ, RZ, R6 ;  /* 0x000000ffff0c7224 */ /* 0x000fc600078e0006 */
[----:B------:R-:W-:-:S03]  /*21d0*/  SEL R13, R13, R7, P1 ;  /* 0x000000070d0d7207 */ /* 0x000fc60000800000 */
        /* <DEDUP_REMOVED lines=64> */
.L_x_318:
[----:B------:R-:W-:Y:S01]  /*25e0*/  DFMA R26, R26, R10, R10 ;  /* 0x0000000a1a1a722b */ /* 0x000fe2000000000a */
[----:B------:R-:W-:Y:S01]  /*25f0*/  IMAD.MOV.U32 R12, RZ, RZ, R4 ;  /* 0x000000ffff0c7224 */ /* 0x000fe200078e0004 */
[----:B------:R-:W-:Y:S01]  /*2600*/  DSETP.NEU.AND P1, PT, |R10|, +INF , PT ;  /* 0x7ff000000a00742a */ /* 0x000fe20003f2d200 */
[----:B------:R-:W-:-:S07]  /*2610*/  IMAD.MOV.U32 R13, RZ, RZ, 0x0 ;  /* 0x00000000ff0d7424 */ /* 0x000fce00078e00ff */
[----:B------:R-:W-:Y:S02]  /*2620*/  FSEL R5, R10, R26, !P1 ;  /* 0x0000001a0a057208 */ /* 0x000fe40004800000 */
[----:B------:R-:W-:Y:S01]  /*2630*/  FSEL R10, R11, R27, !P1 ;  /* 0x0000001b0b0a7208 */ /* 0x000fe20004800000 */
[----:B------:R-:W-:Y:S06]  /*2640*/  RET.REL.NODEC R12 `(_Z25get_exact_solution_on_gpuPdS_S_ddi) ;  /* 0xffffffd80c6c7950 */ /* 0x000fec0003c3ffff */
        .type           $_Z25get_exact_solution_on_gpuPdS_S_ddi$__internal_trig_reduction_slowpathd,@function
        .size           $_Z25get_exact_solution_on_gpuPdS_S_ddi$__internal_trig_reduction_slowpathd,(.L_x_345 - $_Z25get_exact_solution_on_gpuPdS_S_ddi$__internal_trig_reduction_slowpathd)
$_Z25get_exact_solution_on_gpuPdS_S_ddi$__internal_trig_reduction_slowpathd:
[--C-:B------:R-:W-:Y:S01]  /*2650*/  SHF.R.U32.HI R14, RZ, 0x14, R15.reuse ;  /* 0x00000014ff0e7819 */ /* 0x100fe2000001160f */
[----:B------:R-:W-:Y:S02]  /*2660*/  IMAD.MOV.U32 R6, RZ, RZ, R4 ;  /* 0x000000ffff067224 */ /* 0x000fe400078e0004 */
[----:B------:R-:W-:Y:S01]  /*2670*/  IMAD.MOV.U32 R7, RZ, RZ, R15 ;  /* 0x000000ffff077224 */ /* 0x000fe200078e000f */
[----:B------:R-:W-:Y:S01]  /*2680*/  LOP3.LUT R5, R14, 0x7ff, RZ, 0xc0, !PT ;  /* 0x000007ff0e057812 */ /* 0x000fe200078ec0ff */
[----:B------:R-:W-:-:S03]  /*2690*/  IMAD.MOV.U32 R4, RZ, RZ, RZ ;  /* 0x000000ffff047224 */ /* 0x000fc600078e00ff */
[----:B------:R-:W-:-:S13]  /*26a0*/  ISETP.NE.AND P1, PT, R5, 0x7ff, PT ;  /* 0x000007ff0500780c */ /* 0x000fda0003f25270 */
[----:B------:R-:W-:Y:S05]  /*26b0*/  @!P1 BRA `(.L_x_319) ;  /* 0x0000000800549947 */ /* 0x000fea0003800000 */
[----:B------:R-:W-:Y:S01]  /*26c0*/  VIADD R4, R5, 0xfffffc00 ;  /* 0xfffffc0005047836 */ /* 0x000fe20000000000 */
[----:B------:R-:W-:Y:S01]  /*26d0*/  BSSY.RECONVERGENT B1, `(.L_x_320) ;  /* 0x000002f000017945 */ /* 0x000fe20003800200 */
[----:B------:R-:W-:-:S03]  /*26e0*/  CS2R R8, SRZ ;  /* 0x0000000000087805 */ /* 0x000fc6000001ff00 */
[----:B------:R-:W-:Y:S02]  /*26f0*/  SHF.R.U32.HI R25, RZ, 0x6, R4 ;  /* 0x00000006ff197819 */ /* 0x000fe40000011604 */
[----:B------:R-:W-:Y:S02]  /*2700*/  ISETP.GE.U32.AND P1, PT, R4, 0x80, PT ;  /* 0x000000800400780c */ /* 0x000fe40003f26070 */
[C---:B------:R-:W-:Y:S02]  /*2710*/  IADD3 R12, PT, PT, -R25.reuse, 0x13, RZ ;  /* 0x00000013190c7810 */ /* 0x040fe40007ffe1ff */
[----:B------:R-:W-:Y:S02]  /*2720*/  IADD3 R11, PT, PT, -R25, 0xf, RZ ;  /* 0x0000000f190b7810 */ /* 0x000fe40007ffe1ff */
[----:B------:R-:W-:-:S04]  /*2730*/  SEL R12, R12, 0x12, P1 ;  /* 0x000000120c0c7807 */ /* 0x000fc80000800000 */
[----:B------:R-:W-:-:S13]  /*2740*/  ISETP.GE.AND P1, PT, R11, R12, PT ;  /* 0x0000000c0b00720c */ /* 0x000fda0003f26270 */
[----:B------:R-:W-:Y:S05]  /*2750*/  @P1 BRA `(.L_x_321) ;  /* 0x0000000000981947 */ /* 0x000fea0003800000 */
[----:B------:R-:W0:Y:S01]  /*2760*/  LDC.64 R4, c[0x0][0x358] ;  /* 0x0000d600ff047b82 */ /* 0x000e220000000a00 */
[C---:B------:R-:W-:Y:S01]  /*2770*/  SHF.L.U64.HI R29, R6.reuse, 0xb, R7 ;  /* 0x0000000b061d7819 */ /* 0x040fe20000010207 */
[----:B------:R-:W-:Y:S01]  /*2780*/  BSSY.RECONVERGENT B2, `(.L_x_322) ;  /* 0x0000022000027945 */ /* 0x000fe20003800200 */
[----:B------:R-:W-:Y:S01]  /*2790*/  IADD3 R10, PT, PT, RZ, -R25, -R12 ;  /* 0x80000019ff0a7210 */ /* 0x000fe20007ffe80c */
[----:B------:R-:W-:Y:S01]  /*27a0*/  IMAD.SHL.U32 R13, R6, 0x800, RZ ;  /* 0x00000800060d7824 */ /* 0x000fe200078e00ff */
[----:B------:R-:W-:Y:S01]  /*27b0*/  CS2R R8, SRZ ;  /* 0x0000000000087805 */ /* 0x000fe2000001ff00 */
[----:B------:R-:W-:Y:S01]  /*27c0*/  IMAD.MOV.U32 R25, RZ, RZ, RZ ;  /* 0x000000ffff197224 */ /* 0x000fe200078e00ff */
[----:B------:R-:W-:-:S07]  /*27d0*/  LOP3.LUT R29, R29, 0x80000000, RZ, 0xfc, !PT ;  /* 0x800000001d1d7812 */ /* 0x000fce00078efcff */
.L_x_323:
[----:B------:R-:W1:Y:S01]  /*27e0*/  LDC.64 R6, c[0x4][RZ] ;  /* 0x01000000ff067b82 */ /* 0x000e620000000a00 */
[----:B0-----:R-:W-:Y:S02]  /*27f0*/  R2UR UR16, R4 ;  /* 0x00000000041072ca */ /* 0x001fe400000e0000 */
[----:B------:R-:W-:Y:S01]  /*2800*/  R2UR UR17, R5 ;  /* 0x00000000051172ca */ /* 0x000fe200000e0000 */
[----:B-1----:R-:W-:-:S12]  /*2810*/  IMAD.WIDE R6, R11, 0x8, R6 ;  /* 0x000000080b067825 */ /* 0x002fd800078e0206 */
[----:B------:R-:W2:Y:S01]  /*2820*/  LDG.E.64.CONSTANT R6, desc[UR16][R6.64] ;  /* 0x0000001006067981 */ /* 0x000ea2000c1e9b00 */
[----:B------:R-:W-:Y:S02]  /*2830*/  VIADD R10, R10, 0x1 ;  /* 0x000000010a0a7836 */ /* 0x000fe40000000000 */
[----:B------:R-:W-:Y:S02]  /*2840*/  VIADD R11, R11, 0x1 ;  /* 0x000000010b0b7836 */ /* 0x000fe40000000000 */
[----:B--2---:R-:W-:-:S04]  /*2850*/  IMAD.WIDE.U32 R8, P3, R6, R13, R8 ;  /* 0x0000000d06087225 */ /* 0x004fc80007860008 */
[----:B------:R-:W-:Y:S02]  /*2860*/  IMAD R31, R6, R29, RZ ;  /* 0x0000001d061f7224 */ /* 0x000fe400078e02ff */
[CC--:B------:R-:W-:Y:S02]  /*2870*/  IMAD R30, R7.reuse, R13.reuse, RZ ;  /* 0x0000000d071e7224 */ /* 0x0c0fe400078e02ff */
[----:B------:R-:W-:Y:S01]  /*2880*/  IMAD.HI.U32 R33, R7, R13, RZ ;  /* 0x0000000d07217227 */ /* 0x000fe200078e00ff */
[----:B------:R-:W-:-:S03]  /*2890*/  IADD3 R9, P1, PT, R31, R9, RZ ;  /* 0x000000091f097210 */ /* 0x000fc60007f3e0ff */
[----:B------:R-:W-:Y:S01]  /*28a0*/  IMAD R31, R25, 0x8, R1 ;  /* 0x00000008191f7824 */ /* 0x000fe200078e0201 */
[----:B------:R-:W-:Y:S01]  /*28b0*/  IADD3 R9, P2, PT, R30, R9, RZ ;  /* 0x000000091e097210 */ /* 0x000fe20007f5e0ff */
[----:B------:R-:W-:-:S04]  /*28c0*/  IMAD.HI.U32 R30, R6, R29, RZ ;  /* 0x0000001d061e7227 */ /* 0x000fc800078e00ff */
[----:B------:R-:W-:Y:S01]  /*28d0*/  IMAD.X R6, RZ, RZ, R30, P3 ;  /* 0x000000ffff067224 */ /* 0x000fe200018e061e */
[----:B------:R0:W-:Y:S01]  /*28e0*/  STL.64 [R31], R8 ;  /* 0x000000081f007387 */ /* 0x0001e20000100a00 */
[----:B------:R-:W-:-:S03]  /*28f0*/  IMAD.HI.U32 R30, R7, R29, RZ ;  /* 0x0000001d071e7227 */ /* 0x000fc600078e00ff */
[----:B------:R-:W-:Y:S01]  /*2900*/  IADD3.X R6, P1, PT, R33, R6, RZ, P1, !PT ;  /* 0x0000000621067210 */ /* 0x000fe20000f3e4ff */
[----:B------:R-:W-:Y:S02]  /*2910*/  IMAD R7, R7, R29, RZ ;  /* 0x0000001d07077224 */ /* 0x000fe400078e02ff */
[----:B------:R-:W-:-:S03]  /*2920*/  VIADD R25, R25, 0x1 ;  /* 0x0000000119197836 */ /* 0x000fc60000000000 */
[----:B------:R-:W-:Y:S01]  /*2930*/  IADD3.X R7, P2, PT, R7, R6, RZ, P2, !PT ;  /* 0x0000000607077210 */ /* 0x000fe2000175e4ff */
[----:B------:R-:W-:Y:S01]  /*2940*/  IMAD.X R6, RZ, RZ, R30, P1 ;  /* 0x000000ffff067224 */ /* 0x000fe200008e061e */
[----:B------:R-:W-:-:S03]  /*2950*/  ISETP.NE.AND P1, PT, R10, -0xf, PT ;  /* 0xfffffff10a00780c */ /* 0x000fc60003f25270 */
[----:B------:R-:W-:Y:S02]  /*2960*/  IMAD.X R6, RZ, RZ, R6, P2 ;  /* 0x000000ffff067224 */ /* 0x000fe400010e0606 */
[----:B0-----:R-:W-:Y:S02]  /*2970*/  IMAD.MOV.U32 R8, RZ, RZ, R7 ;  /* 0x000000ffff087224 */ /* 0x001fe400078e0007 */
[----:B------:R-:W-:-:S06]  /*2980*/  IMAD.MOV.U32 R9, RZ, RZ, R6 ;  /* 0x000000ffff097224 */ /* 0x000fcc00078e0006 */
[----:B------:R-:W-:Y:S05]  /*2990*/  @P1 BRA `(.L_x_323) ;  /* 0xfffffffc00901947 */ /* 0x000fea000383ffff */
[----:B------:R-:W-:Y:S05]  /*29a0*/  BSYNC.RECONVERGENT B2 ;  /* 0x0000000000027941 */ /* 0x000fea0003800200 */
.L_x_322:
[----:B------:R-:W-:-:S07]  /*29b0*/  IMAD.MOV.U32 R11, RZ, RZ, R12 ;  /* 0x000000ffff0b7224 */ /* 0x000fce00078e000c */
.L_x_321:
[----:B------:R-:W-:Y:S05]  /*29c0*/  BSYNC.RECONVERGENT B1 ;  /* 0x0000000000017941 */ /* 0x000fea0003800200 */
.L_x_320:
[C---:B------:R-:W-:Y:S02]  /*29d0*/  LOP3.LUT R4, R14.reuse, 0x7ff, RZ, 0xc0, !PT ;  /* 0x000007ff0e047812 */ /* 0x040fe400078ec0ff */
[----:B------:R-:W-:-:S03]  /*29e0*/  LOP3.LUT P1, R33, R14, 0x3f, RZ, 0xc0, !PT ;  /* 0x0000003f0e217812 */ /* 0x000fc6000782c0ff */
[----:B------:R-:W-:-:S05]  /*29f0*/  VIADD R4, R4, 0xfffffc00 ;  /* 0xfffffc0004047836 */ /* 0x000fca0000000000 */
[----:B------:R-:W-:-:S05]  /*2a00*/  SHF.R.U32.HI R4, RZ, 0x6, R4 ;  /* 0x00000006ff047819 */ /* 0x000fca0000011604 */
[----:B------:R-:W-:-:S04]  /*2a10*/  IMAD.IADD R4, R4, 0x1, R11 ;  /* 0x0000000104047824 */ /* 0x000fc800078e020b */
[----:B------:R-:W-:-:S05]  /*2a20*/  IMAD.U32 R35, R4, 0x8, R1 ;  /* 0x0000000804237824 */ /* 0x000fca00078e0001 */
[----:B------:R0:W-:Y:S04]  /*2a30*/  STL.64 [R35+-0x78], R8 ;  /* 0xffff880823007387 */ /* 0x0001e80000100a00 */
[----:B------:R-:W2:Y:S04]  /*2a40*/  @P1 LDL.64 R12, [R1+0x8] ;  /* 0x00000800010c1983 */ /* 0x000ea80000100a00 */
[----:B------:R-:W3:Y:S04]  /*2a50*/  LDL.64 R6, [R1+0x10] ;  /* 0x0000100001067983 */ /* 0x000ee80000100a00 */
[----:B------:R-:W4:Y:S01]  /*2a60*/  LDL.64 R4, [R1+0x18] ;  /* 0x0000180001047983 */ /* 0x000f220000100a00 */
[----:B------:R-:W-:Y:S01]  /*2a70*/  @P1 LOP3.LUT R10, R33, 0x3f, RZ, 0x3c, !PT ;  /* 0x0000003f210a1812 */ /* 0x000fe200078e3cff */
[----:B------:R-:W-:Y:S01]  /*2a80*/  BSSY.RECONVERGENT B1, `(.L_x_324) ;  /* 0x0000034000017945 */ /* 0x000fe20003800200 */
[----:B--2---:R-:W-:-:S02]  /*2a90*/  @P1 SHF.R.U64 R11, R12, 0x1, R13 ;  /* 0x000000010c0b1819 */ /* 0x004fc4000000120d */
[----:B------:R-:W-:Y:S02]  /*2aa0*/  @P1 SHF.R.U32.HI R13, RZ, 0x1, R13 ;  /* 0x00000001ff0d1819 */ /* 0x000fe4000001160d */
[CC--:B---3--:R-:W-:Y:S02]  /*2ab0*/  @P1 SHF.L.U32 R25, R6.reuse, R33.reuse, RZ ;  /* 0x0000002106191219 */ /* 0x0c8fe400000006ff */
[----:B0-----:R-:W-:Y:S02]  /*2ac0*/  @P1 SHF.R.U64 R8, R11, R10, R13 ;  /* 0x0000000a0b081219 */ /* 0x001fe4000000120d */
[--C-:B------:R-:W-:Y:S02]  /*2ad0*/  @P1 SHF.R.U32.HI R31, RZ, 0x1, R7.reuse ;  /* 0x00000001ff1f1819 */ /* 0x100fe40000011607 */
[C-C-:B------:R-:W-:Y:S02]  /*2ae0*/  @P1 SHF.R.U64 R29, R6.reuse, 0x1, R7.reuse ;  /* 0x00000001061d1819 */ /* 0x140fe40000001207 */
[----:B------:R-:W-:-:S02]  /*2af0*/  @P1 SHF.L.U64.HI R12, R6, R33, R7 ;  /* 0x00000021060c1219 */ /* 0x000fc40000010207 */
[----:B------:R-:W-:Y:S02]  /*2b00*/  @P1 SHF.R.U32.HI R9, RZ, R10, R13 ;  /* 0x0000000aff091219 */ /* 0x000fe4000001160d */
[----:B------:R-:W-:Y:S02]  /*2b10*/  @P1 LOP3.LUT R6, R25, R8, RZ, 0xfc, !PT ;  /* 0x0000000819061212 */ /* 0x000fe400078efcff */
[----:B----4-:R-:W-:Y:S02]  /*2b20*/  @P1 SHF.L.U32 R11, R4, R33, RZ ;  /* 0x00000021040b1219 */ /* 0x010fe400000006ff */
[----:B------:R-:W-:Y:S01]  /*2b30*/  @P1 SHF.R.U64 R14, R29, R10, R31 ;  /* 0x0000000a1d0e1219 */ /* 0x000fe2000000121f */
[----:B------:R-:W-:Y:S01]  /*2b40*/  IMAD.SHL.U32 R8, R6, 0x4, RZ ;  /* 0x0000000406087824 */ /* 0x000fe200078e00ff */
[----:B------:R-:W-:Y:S02]  /*2b50*/  @P1 LOP3.LUT R7, R12, R9, RZ, 0xfc, !PT ;  /* 0x000000090c071212 */ /* 0x000fe400078efcff */
[----:B------:R-:W-:-:S02]  /*2b60*/  @P1 SHF.L.U64.HI R33, R4, R33, R5 ;  /* 0x0000002104211219 */ /* 0x000fc40000010205 */
[----:B------:R-:W-:Y:S02]  /*2b70*/  @P1 SHF.R.U32.HI R10, RZ, R10, R31 ;  /* 0x0000000aff0a1219 */ /* 0x000fe4000001161f */
[----:B------:R-:W-:Y:S02]  /*2b80*/  @P1 LOP3.LUT R4, R11, R14, RZ, 0xfc, !PT ;  /* 0x0000000e0b041212 */ /* 0x000fe400078efcff */
[----:B------:R-:W-:Y:S02]  /*2b90*/  SHF.L.U64.HI R13, R6, 0x2, R7 ;  /* 0x00000002060d7819 */ /* 0x000fe40000010207 */
[----:B------:R-:W-:Y:S02]  /*2ba0*/  @P1 LOP3.LUT R5, R33, R10, RZ, 0xfc, !PT ;  /* 0x0000000a21051212 */ /* 0x000fe400078efcff */
[----:B------:R-:W-:Y:S02]  /*2bb0*/  SHF.L.W.U32.HI R7, R7, 0x2, R4 ;  /* 0x0000000207077819 */ /* 0x000fe40000010e04 */
[----:B------:R-:W-:-:S02]  /*2bc0*/  IADD3 RZ, P1, PT, RZ, -R8, RZ ;  /* 0x80000008ffff7210 */ /* 0x000fc40007f3e0ff */
[----:B------:R-:W-:Y:S02]  /*2bd0*/  LOP3.LUT R6, RZ, R13, RZ, 0x33, !PT ;  /* 0x0000000dff067212 */ /* 0x000fe400078e33ff */
[----:B------:R-:W-:Y:S02]  /*2be0*/  SHF.L.W.U32.HI R4, R4, 0x2, R5 ;  /* 0x0000000204047819 */ /* 0x000fe40000010e05 */
[----:B------:R-:W-:Y:S02]  /*2bf0*/  LOP3.LUT R9, RZ, R7, RZ, 0x33, !PT ;  /* 0x00000007ff097212 */ /* 0x000fe400078e33ff */
[----:B------:R-:W-:Y:S02]  /*2c00*/  IADD3.X R10, P1, PT, RZ, R6, RZ, P1, !PT ;  /* 0x00000006ff0a7210 */ /* 0x000fe40000f3e4ff */
[----:B------:R-:W-:Y:S02]  /*2c10*/  LOP3.LUT R6, RZ, R4, RZ, 0x33, !PT ;  /* 0x00000004ff067212 */ /* 0x000fe400078e33ff */
[----:B------:R-:W-:-:S02]  /*2c20*/  IADD3.X R12, P2, PT, RZ, R9, RZ, P1, !PT ;  /* 0x00000009ff0c7210 */ /* 0x000fc40000f5e4ff */
[----:B------:R-:W-:-:S03]  /*2c30*/  ISETP.GT.U32.AND P3, PT, R7, -0x1, PT ;  /* 0xffffffff0700780c */ /* 0x000fc60003f64070 */
[----:B------:R-:W-:Y:S01]  /*2c40*/  IMAD.X R9, RZ, RZ, R6, P2 ;  /* 0x000000ffff097224 */ /* 0x000fe200010e0606 */
[----:B------:R-:W-:-:S04]  /*2c50*/  ISETP.GT.AND.EX P1, PT, R4, -0x1, PT, P3 ;  /* 0xffffffff0400780c */ /* 0x000fc80003f24330 */
[----:B------:R-:W-:Y:S02]  /*2c60*/  SEL R6, R4, R9, P1 ;  /* 0x0000000904067207 */ /* 0x000fe40000800000 */
[----:B------:R-:W-:Y:S02]  /*2c70*/  SEL R9, R7, R12, P1 ;  /* 0x0000000c07097207 */ /* 0x000fe40000800000 */
[----:B------:R-:W-:Y:S02]  /*2c80*/  ISETP.NE.U32.AND P2, PT, R6, RZ, PT ;  /* 0x000000ff0600720c */ /* 0x000fe40003f45070 */
[----:B------:R-:W-:Y:S02]  /*2c90*/  SEL R13, R13, R10, P1 ;  /* 0x0000000a0d0d7207 */ /* 0x000fe40000800000 */
[----:B------:R-:W-:Y:S01]  /*2ca0*/  SEL R11, R9, R6, !P2 ;  /* 0x00000006090b7207 */ /* 0x000fe20005000000 */
[----:B------:R-:W-:-:S05]  /*2cb0*/  @!P1 IMAD.MOV R8, RZ, RZ, -R8 ;  /* 0x000000ffff089224 */ /* 0x000fca00078e0a08 */
[----:B------:R-:W0:Y:S02]  /*2cc0*/  FLO.U32 R11, R11 ;  /* 0x0000000b000b7300 */ /* 0x000e2400000e0000 */
[C---:B0-----:R-:W-:Y:S02]  /*2cd0*/  IADD3 R12, PT, PT, -R11.reuse, 0x1f, RZ ;  /* 0x0000001f0b0c7810 */ /* 0x041fe40007ffe1ff */
[----:B------:R-:W-:-:S03]  /*2ce0*/  IADD3 R7, PT, PT, -R11, 0x3f, RZ ;  /* 0x0000003f0b077810 */ /* 0x000fc60007ffe1ff */
[----:B------:R-:W-:-:S05]  /*2cf0*/  @P2 IMAD.MOV R7, RZ, RZ, R12 ;  /* 0x000000ffff072224 */ /* 0x000fca00078e020c */
[----:B------:R-:W-:-:S13]  /*2d00*/  ISETP.NE.AND P2, PT, R7, RZ, PT ;  /* 0x000000ff0700720c */ /* 0x000fda0003f45270 */
[----:B------:R-:W-:Y:S05]  /*2d10*/  @!P2 BRA `(.L_x_325) ;  /* 0x000000000028a947 */ /* 0x000fea0003800000 */
[--C-:B------:R-:W-:Y:S02]  /*2d20*/  SHF.R.U64 R11, R8, 0x1, R13.reuse ;  /* 0x00000001080b7819 */ /* 0x100fe4000000120d */
[C---:B------:R-:W-:Y:S02]  /*2d30*/  LOP3.LUT R8, R7.reuse, 0x3f, RZ, 0xc0, !PT ;  /* 0x0000003f07087812 */ /* 0x040fe400078ec0ff */
[----:B------:R-:W-:Y:S02]  /*2d40*/  SHF.R.U32.HI R13, RZ, 0x1, R13 ;  /* 0x00000001ff0d7819 */ /* 0x000fe4000001160d */
[----:B------:R-:W-:Y:S02]  /*2d50*/  LOP3.LUT R10, R7, 0x3f, RZ, 0xc, !PT ;  /* 0x0000003f070a7812 */ /* 0x000fe400078e0cff */
[CC--:B------:R-:W-:Y:S02]  /*2d60*/  SHF.L.U64.HI R25, R9.reuse, R8.reuse, R6 ;  /* 0x0000000809197219 */ /* 0x0c0fe40000010206 */
[----:B------:R-:W-:-:S02]  /*2d70*/  SHF.L.U32 R8, R9, R8, RZ ;  /* 0x0000000809087219 */ /* 0x000fc400000006ff */
[-CC-:B------:R-:W-:Y:S02]  /*2d80*/  SHF.R.U64 R9, R11, R10.reuse, R13.reuse ;  /* 0x0000000a0b097219 */ /* 0x180fe4000000120d */
[----:B------:R-:W-:Y:S02]  /*2d90*/  SHF.R.U32.HI R6, RZ, R10, R13 ;  /* 0x0000000aff067219 */ /* 0x000fe4000001160d */
[----:B------:R-:W-:Y:S02]  /*2da0*/  LOP3.LUT R9, R8, R9, RZ, 0xfc, !PT ;  /* 0x0000000908097212 */ /* 0x000fe400078efcff */
[----:B------:R-:W-:-:S07]  /*2db0*/  LOP3.LUT R6, R25, R6, RZ, 0xfc, !PT ;  /* 0x0000000619067212 */ /* 0x000fce00078efcff */
.L_x_325:
[----:B------:R-:W-:Y:S05]  /*2dc0*/  BSYNC.RECONVERGENT B1 ;  /* 0x0000000000017941 */ /* 0x000fea0003800200 */
.L_x_324:
[----:B------:R-:W-:-:S04]  /*2dd0*/  IMAD.WIDE.U32 R12, R9, 0x2168c235, RZ ;  /* 0x2168c235090c7825 */ /* 0x000fc800078e00ff */
[----:B------:R-:W-:Y:S01]  /*2de0*/  IMAD.MOV.U32 R10, RZ, RZ, R13 ;  /* 0x000000ffff0a7224 */ /* 0x000fe200078e000d */
[----:B------:R-:W-:Y:S01]  /*2df0*/  IADD3 RZ, P2, PT, R12, R12, RZ ;  /* 0x0000000c0cff7210 */ /* 0x000fe20007f5e0ff */
[----:B------:R-:W-:Y:S02]  /*2e00*/  IMAD.MOV.U32 R11, RZ, RZ, RZ ;  /* 0x000000ffff0b7224 */ /* 0x000fe400078e00ff */
[----:B------:R-:W-:-:S04]  /*2e10*/  IMAD.WIDE.U32 R8, R9, -0x36f0255e, R10 ;  /* 0xc90fdaa209087825 */ /* 0x000fc800078e000a */
[----:B------:R-:W-:-:S04]  /*2e20*/  IMAD.HI.U32 R10, R6, -0x36f0255e, RZ ;  /* 0xc90fdaa2060a7827 */ /* 0x000fc800078e00ff */
[----:B------:R-:W-:-:S04]  /*2e30*/  IMAD.WIDE.U32 R8, P3, R6, 0x2168c235, R8 ;  /* 0x2168c23506087825 */ /* 0x000fc80007860008 */
[----:B------:R-:W-:Y:S01]  /*2e40*/  IMAD R11, R6, -0x36f0255e, RZ ;  /* 0xc90fdaa2060b7824 */ /* 0x000fe200078e02ff */
[----:B------:R-:W-:Y:S01]  /*2e50*/  IADD3.X RZ, P2, PT, R8, R8, RZ, P2, !PT ;  /* 0x0000000808ff7210 */ /* 0x000fe2000175e4ff */
[----:B------:R-:W-:-:S03]  /*2e60*/  IMAD.X R6, RZ, RZ, R10, P3 ;  /* 0x000000ffff067224 */ /* 0x000fc600018e060a */
[----:B------:R-:W-:-:S04]  /*2e70*/  IADD3 R9, P3, PT, R11, R9, RZ ;  /* 0x000000090b097210 */ /* 0x000fc80007f7e0ff */
[C---:B------:R-:W-:Y:S01]  /*2e80*/  ISETP.GT.U32.AND P4, PT, R9.reuse, RZ, PT ;  /* 0x000000ff0900720c */ /* 0x040fe20003f84070 */
[----:B------:R-:W-:Y:S01]  /*2e90*/  IMAD.X R6, RZ, RZ, R6, P3 ;  /* 0x000000ffff067224 */ /* 0x000fe200018e0606 */
[----:B------:R-:W-:-:S04]  /*2ea0*/  IADD3.X R8, P3, PT, R9, R9, RZ, P2, !PT ;  /* 0x0000000909087210 */ /* 0x000fc8000177e4ff */
[C---:B------:R-:W-:Y:S01]  /*2eb0*/  ISETP.GT.AND.EX P2, PT, R6.reuse, RZ, PT, P4 ;  /* 0x000000ff0600720c */ /* 0x040fe20003f44340 */
[----:B------:R-:W-:-:S03]  /*2ec0*/  IMAD.X R11, R6, 0x1, R6, P3 ;  /* 0x00000001060b7824 */ /* 0x000fc600018e0606 */
[----:B------:R-:W-:Y:S02]  /*2ed0*/  SEL R8, R8, R9, P2 ;  /* 0x0000000908087207 */ /* 0x000fe40001000000 */
[----:B------:R-:W-:Y:S02]  /*2ee0*/  SEL R9, R11, R6, P2 ;  /* 0x000000060b097207 */ /* 0x000fe40001000000 */
[----:B------:R-:W-:Y:S02]  /*2ef0*/  IADD3 R6, P3, PT, R8, 0x1, RZ ;  /* 0x0000000108067810 */ /* 0x000fe40007f7e0ff */
[----:B------:R-:W-:Y:S02]  /*2f00*/  SEL R8, RZ, 0xffffffff, !P2 ;  /* 0xffffffffff087807 */ /* 0x000fe40005000000 */
[----:B------:R-:W-:Y:S01]  /*2f10*/  LOP3.LUT P2, R15, R15, 0x80000000, RZ, 0xc0, !PT ;  /* 0x800000000f0f7812 */ /* 0x000fe2000784c0ff */
[----:B------:R-:W-:Y:S02]  /*2f20*/  IMAD.X R9, RZ, RZ, R9, P3 ;  /* 0x000000ffff097224 */ /* 0x000fe400018e0609 */
[----:B------:R-:W-:Y:S01]  /*2f30*/  IMAD.IADD R8, R8, 0x1, -R7 ;  /* 0x0000000108087824 */ /* 0x000fe200078e0a07 */
[----:B------:R-:W-:-:S02]  /*2f40*/  SHF.R.U32.HI R7, RZ, 0x1e, R5 ;  /* 0x0000001eff077819 */ /* 0x000fc40000011605 */
[----:B------:R-:W-:Y:S01]  /*2f50*/  SHF.R.U64 R6, R6, 0xa, R9 ;  /* 0x0000000a06067819 */ /* 0x000fe20000001209 */
[----:B------:R-:W-:Y:S01]  /*2f60*/  IMAD.SHL.U32 R8, R8, 0x100000, RZ ;  /* 0x0010000008087824 */ /* 0x000fe200078e00ff */
[----:B------:R-:W-:Y:S02]  /*2f70*/  LEA.HI R4, R4, R7, RZ, 0x1 ;  /* 0x0000000704047211 */ /* 0x000fe400078f08ff */
[----:B------:R-:W-:Y:S02]  /*2f80*/  IADD3 R6, P3, PT, R6, 0x1, RZ ;  /* 0x0000000106067810 */ /* 0x000fe40007f7e0ff */
[----:B------:R-:W-:Y:S01]  /*2f90*/  @!P1 LOP3.LUT R15, R15, 0x80000000, RZ, 0x3c, !PT ;  /* 0x800000000f0f9812 */ /* 0x000fe200078e3cff */
[----:B------:R-:W-:Y:S01]  /*2fa0*/  @P2 IMAD.MOV R4, RZ, RZ, -R4 ;  /* 0x000000ffff042224 */ /* 0x000fe200078e0a04 */
[----:B------:R-:W-:-:S04]  /*2fb0*/  LEA.HI.X R9, R9, RZ, RZ, 0x16, P3 ;  /* 0x000000ff09097211 */ /* 0x000fc800018fb4ff */
[--C-:B------:R-:W-:Y:S02]  /*2fc0*/  SHF.R.U64 R6, R6, 0x1, R9.reuse ;  /* 0x0000000106067819 */ /* 0x100fe40000001209 */
[----:B------:R-:W-:Y:S02]  /*2fd0*/  SHF.R.U32.HI R5, RZ, 0x1, R9 ;  /* 0x00000001ff057819 */ /* 0x000fe40000011609 */
[----:B------:R-:W-:-:S04]  /*2fe0*/  IADD3 R6, P3, P4, RZ, RZ, R6 ;  /* 0x000000ffff067210 */ /* 0x000fc80007c7e006 */
[----:B------:R-:W-:-:S04]  /*2ff0*/  IADD3.X R8, PT, PT, R8, 0x3fe00000, R5, P3, P4 ;  /* 0x3fe0000008087810 */ /* 0x000fc80001fe8405 */
[----:B------:R-:W-:-:S07]  /*3000*/  LOP3.LUT R7, R8, R15, RZ, 0xfc, !PT ;  /* 0x0000000f08077212 */ /* 0x000fce00078efcff */
.L_x_319:
[----:B------:R-:W-:-:S04]  /*3010*/  IMAD.MOV.U32 R29, RZ, RZ, 0x0 ;  /* 0x00000000ff1d7424 */ /* 0x000fc800078e00ff */
[----:B------:R-:W-:Y:S05]  /*3020*/  RET.REL.NODEC R28 `(_Z25get_exact_solution_on_gpuPdS_S_ddi) ;  /* 0xffffffcc1cf47950 */ /* 0x000fea0003c3ffff */
.L_x_326:
        /* <DEDUP_REMOVED lines=13> */
.L_x_345:


//--------------------- .nv.global.init           --------------------------
	.section	.nv.global.init,"aw",@progbits
	.align	16
.nv.global.init:
	.type		__cudart_sin_cos_coeffs,@object
	.size		__cudart_sin_cos_coeffs,(__cudart_i2opi_d - __cudart_sin_cos_coeffs)
__cudart_sin_cos_coeffs:
        /*0000*/ 	.byte	0x46, 0xd2, 0xb0, 0x2c, 0xf1, 0xe5, 0x5a, 0xbe, 0x92, 0xe3, 0xac, 0x69, 0xe3, 0x1d, 0xc7, 0x3e
        /*0010*/ 	.byte	0xa1, 0x62, 0xdb, 0x19, 0xa0, 0x01, 0x2a, 0xbf, 0x18, 0x08, 0x11, 0x11, 0x11, 0x11, 0x81, 0x3f
        /*0020*/ 	.byte	0x54, 0x55, 0x55, 0x55, 0x55, 0x55, 0xc5, 0xbf, 0x00, 0x00, 0x00, 0x00, 0x00, 0x00, 0x00, 0x00
        /*0030*/ 	.byte	0x00, 0x00, 0x00, 0x00, 0x00, 0x00, 0x00, 0x00, 0x64, 0x81, 0xfd, 0x20, 0x83, 0xff, 0xa8, 0xbd
        /*0040*/ 	.byte	0x28, 0x85, 0xef, 0xc1, 0xa7, 0xee, 0x21, 0x3e, 0xd9, 0xe6, 0x06, 0x8e, 0x4f, 0x7e, 0x92, 0xbe
        /*0050*/ 	.byte	0xe9, 0xbc, 0xdd, 0x19, 0xa0, 0x01, 0xfa, 0x3e, 0x47, 0x5d, 0xc1, 0x16, 0x6c, 0xc1, 0x56, 0xbf
        /*0060*/ 	.byte	0x51, 0x55, 0x55, 0x55, 0x55, 0x55, 0xa5, 0x3f, 0x00, 0x00, 0x00, 0x00, 0x00, 0x00, 0xe0, 0xbf
        /*0070*/ 	.byte	0x00, 0x00, 0x00, 0x00, 0x00, 0x00, 0xf0, 0x3f, 0x00, 0x00, 0x00, 0x00, 0x00, 0x00, 0x00, 0x00
	.type		__cudart_i2opi_d,@object
	.size		__cudart_i2opi_d,(.L_0 - __cudart_i2opi_d)
__cudart_i2opi_d:
        /* <DEDUP_REMOVED lines=9> */
.L_0:


//--------------------- .nv.shared.reserved.0     --------------------------
	.section	.nv.shared.reserved.0,"aw",@nobits
	.weak		__nv_reservedSMEM_offset_0_alias
	.size		__nv_reservedSMEM_offset_0_alias, 0, 64
	.other		__nv_reservedSMEM_offset_0_alias,@"STO_CUDA_RESERVED_SHARED STV_DEFAULT"
__nv_reservedSMEM_offset_0_alias:
	.zero		0
	.zero		64


//--------------------- .nv.constant0._Z15y_Thomas_on_gpuPdS_S_S_S_S_S_iii --------------------------
	.section	.nv.constant0._Z15y_Thomas_on_gpuPdS_S_S_S_S_S_iii,"a",@progbits
	.sectionflags	@""
	.align	4
.nv.constant0._Z15y_Thomas_on_gpuPdS_S_S_S_S_S_iii:
	.zero		964


//--------------------- .nv.constant0._Z15x_Thomas_on_gpuPdS_S_S_S_S_S_iii --------------------------
	.section	.nv.constant0._Z15x_Thomas_on_gpuPdS_S_S_S_S_S_iii,"a",@progbits
	.sectionflags	@""
	.align	4
.nv.constant0._Z15x_Thomas_on_gpuPdS_S_S_S_S_S_iii:
	.zero		964


//--------------------- .nv.constant0._Z25y_Compact_operater_on_gpuPdS_ii --------------------------
	.section	.nv.constant0._Z25y_Compact_operater_on_gpuPdS_ii,"a",@progbits
	.sectionflags	@""
	.align	4
.nv.constant0._Z25y_Compact_operater_on_gpuPdS_ii:
	.zero		920


//--------------------- .nv.constant0._Z25x_Compact_operater_on_gpuPdS_iii --------------------------
	.section	.nv.constant0._Z25x_Compact_operater_on_gpuPdS_iii,"a",@progbits
	.sectionflags	@""
	.align	4
.nv.constant0._Z25x_Compact_operater_on_gpuPdS_iii:
	.zero		924


//--------------------- .nv.constant0._Z22y_Create_matrix_on_gpuPdS_S_S_S_S_iidddd --------------------------
	.section	.nv.constant0._Z22y_Create_matrix_on_gpuPdS_S_S_S_S_iidddd,"a",@progbits
	.sectionflags	@""
	.align	4
.nv.constant0._Z22y_Create_matrix_on_gpuPdS_S_S_S_S_iidddd:
	.zero		984


//--------------------- .nv.constant0._Z22x_Create_matrix_on_gpuPdS_S_S_S_S_iidddd --------------------------
	.section	.nv.constant0._Z22x_Create_matrix_on_gpuPdS_S_S_S_S_iidddd,"a",@progbits
	.sectionflags	@""
	.align	4
.nv.constant0._Z22x_Create_matrix_on_gpuPdS_S_S_S_S_iidddd:
	.zero		984


//--------------------- .nv.constant0._Z13y_Diff_on_gpuPdS_S_S_S_S_diiidd --------------------------
	.section	.nv.constant0._Z13y_Diff_on_gpuPdS_S_S_S_S_diiidd,"a",@progbits
	.sectionflags	@""
	.align	4
.nv.constant0._Z13y_Diff_on_gpuPdS_S_S_S_S_diiidd:
	.zero		984


//--------------------- .nv.constant0._Z13x_Diff_on_gpuPdS_S_S_S_S_diiid --------------------------
	.section	.nv.constant0._Z13x_Diff_on_gpuPdS_S_S_S_S_diiid,"a",@progbits
	.sectionflags	@""
	.align	4
.nv.constant0._Z13x_Diff_on_gpuPdS_S_S_S_S_diiid:
	.zero		976


//--------------------- .nv.constant0._Z20y_Remap_on_gpu_part2PdS_S_S_S_S_S_S_iiid --------------------------
	.section	.nv.constant0._Z20y_Remap_on_gpu_part2PdS_S_S_S_S_S_S_iiid,"a",@progbits
	.sectionflags	@""
	.align	4
.nv.constant0._Z20y_Remap_on_gpu_part2PdS_S_S_S_S_S_S_iiid:
	.zero		984


//--------------------- .nv.constant0._Z20y_Remap_on_gpu_part1PdS_S_S_S_iii --------------------------
	.section	.nv.constant0._Z20y_Remap_on_gpu_part1PdS_S_S_S_iii,"a",@progbits
	.sectionflags	@""
	.align	4
.nv.constant0._Z20y_Remap_on_gpu_part1PdS_S_S_S_iii:
	.zero		948


//--------------------- .nv.constant0._Z20x_Remap_on_gpu_part2PdS_S_S_S_S_S_S_iiid --------------------------
	.section	.nv.constant0._Z20x_Remap_on_gpu_part2PdS_S_S_S_S_S_S_iiid,"a",@progbits
	.sectionflags	@""
	.align	4
.nv.constant0._Z20x_Remap_on_gpu_part2PdS_S_S_S_S_S_S_iiid:
	.zero		984


//--------------------- .nv.constant0._Z20x_Remap_on_gpu_part1PdS_S_S_S_iii --------------------------
	.section	.nv.constant0._Z20x_Remap_on_gpu_part1PdS_S_S_S_iii,"a",@progbits
	.sectionflags	@""
	.align	4
.nv.constant0._Z20x_Remap_on_gpu_part1PdS_S_S_S_iii:
	.zero		948


//--------------------- .nv.constant0._Z25Intersection_point_hori_yPdS_S_S_iii --------------------------
	.section	.nv.constant0._Z25Intersection_point_hori_yPdS_S_S_iii,"a",@progbits
	.sectionflags	@""
	.align	4
.nv.constant0._Z25Intersection_point_hori_yPdS_S_S_iii:
	.zero		940


//--------------------- .nv.constant0._Z24Intersection_point_vet_xPdS_S_S_iii --------------------------
	.section	.nv.constant0._Z24Intersection_point_vet_xPdS_S_S_iii,"a",@progbits
	.sectionflags	@""
	.align	4
.nv.constant0._Z24Intersection_point_vet_xPdS_S_S_iii:
	.zero		940


//--------------------- .nv.constant0._Z26Get_Lagrange_points_on_gpuPdS_S_S_S_iiiddd --------------------------
	.section	.nv.constant0._Z26Get_Lagrange_points_on_gpuPdS_S_S_S_iiiddd,"a",@progbits
	.sectionflags	@""
	.align	4
.nv.constant0._Z26Get_Lagrange_points_on_gpuPdS_S_S_S_iiiddd:
	.zero		976


//--------------------- .nv.constant0._Z23Get_Euler_points_on_gpuPdS_iiidd --------------------------
	.section	.nv.constant0._Z23Get_Euler_points_on_gpuPdS_iiidd,"a",@progbits
	.sectionflags	@""
	.align	4
.nv.constant0._Z23Get_Euler_points_on_gpuPdS_iiidd:
	.zero		944


//--------------------- .nv.constant0._Z25get_exact_solution_on_gpuPdS_S_ddi --------------------------
	.section	.nv.constant0._Z25get_exact_solution_on_gpuPdS_S_ddi,"a",@progbits
	.sectionflags	@""
	.align	4
.nv.constant0._Z25get_exact_solution_on_gpuPdS_S_ddi:
	.zero		940


//--------------------- SYMBOLS --------------------------

	.type		.nv.reservedSmem.offset0,@object
	.size		.nv.reservedSmem.offset0,0x4
